//
// Generated by NVIDIA NVVM Compiler
//
// Compiler Build ID: CL-36424714
// Cuda compilation tools, release 13.0, V13.0.88
// Based on NVVM 20.0.0
//

.version 9.0
.target sm_100
.address_size 64

	// .globl	_Z19gpuKernelTripletnumPiS_i
.func  (.param .align 16 .b8 func_retval0[16]) __internal_trig_reduction_slowpathd
(
	.param .b64 __internal_trig_reduction_slowpathd_param_0
)
;
// _ZZ27gpuKernelArrayGemmSharedMemIdEvPT_S1_S1_iiiiiE7Ashared has been demoted
// _ZZ27gpuKernelArrayGemmSharedMemIfEvPT_S1_S1_iiiiiE7Ashared has been demoted
.global .align 4 .b8 __cudart_i2opi_f[24] = {65, 144, 67, 60, 153, 149, 98, 219, 192, 221, 52, 245, 209, 87, 39, 252, 41, 21, 68, 78, 110, 131, 249, 162};
.global .align 8 .b8 __cudart_i2opi_d[144] = {8, 93, 141, 31, 177, 95, 251, 107, 234, 146, 82, 138, 247, 57, 7, 61, 123, 241, 229, 235, 199, 186, 39, 117, 45, 234, 95, 158, 102, 63, 70, 79, 183, 9, 203, 39, 207, 126, 54, 109, 31, 109, 10, 90, 139, 17, 47, 239, 15, 152, 5, 222, 255, 151, 248, 31, 59, 40, 249, 189, 139, 95, 132, 156, 244, 57, 83, 131, 57, 214, 145, 57, 65, 126, 95, 180, 38, 112, 156, 233, 132, 68, 187, 46, 245, 53, 130, 232, 62, 167, 41, 177, 28, 235, 29, 254, 28, 146, 209, 9, 234, 46, 73, 6, 224, 210, 77, 66, 58, 110, 36, 183, 97, 197, 187, 222, 171, 99, 81, 254, 65, 144, 67, 60, 153, 149, 98, 219, 192, 221, 52, 245, 209, 87, 39, 252, 41, 21, 68, 78, 110, 131, 249, 162};
.global .align 16 .b8 __cudart_sin_cos_coeffs[128] = {70, 210, 176, 44, 241, 229, 90, 190, 146, 227, 172, 105, 227, 29, 199, 62, 161, 98, 219, 25, 160, 1, 42, 191, 24, 8, 17, 17, 17, 17, 129, 63, 84, 85, 85, 85, 85, 85, 197, 191, 0, 0, 0, 0, 0, 0, 0, 0, 0, 0, 0, 0, 0, 0, 0, 0, 100, 129, 253, 32, 131, 255, 168, 189, 40, 133, 239, 193, 167, 238, 33, 62, 217, 230, 6, 142, 79, 126, 146, 190, 233, 188, 221, 25, 160, 1, 250, 62, 71, 93, 193, 22, 108, 193, 86, 191, 81, 85, 85, 85, 85, 85, 165, 63, 0, 0, 0, 0, 0, 0, 224, 191, 0, 0, 0, 0, 0, 0, 240, 63};

.visible .entry _Z19gpuKernelTripletnumPiS_i(
	.param .u64 .ptr .align 1 _Z19gpuKernelTripletnumPiS_i_param_0,
	.param .u64 .ptr .align 1 _Z19gpuKernelTripletnumPiS_i_param_1,
	.param .u32 _Z19gpuKernelTripletnumPiS_i_param_2
)
{
	.reg .pred 	%p<3>;
	.reg .b32 	%r<17>;
	.reg .b64 	%rd<8>;

	ld.param.u64 	%rd3, [_Z19gpuKernelTripletnumPiS_i_param_0];
	ld.param.u64 	%rd4, [_Z19gpuKernelTripletnumPiS_i_param_1];
	ld.param.u32 	%r6, [_Z19gpuKernelTripletnumPiS_i_param_2];
	mov.u32 	%r7, %tid.x;
	mov.u32 	%r8, %ctaid.x;
	mov.u32 	%r1, %ntid.x;
	mad.lo.s32 	%r16, %r8, %r1, %r7;
	setp.ge.s32 	%p1, %r16, %r6;
	@%p1 bra 	$L__BB0_3;
	mov.u32 	%r9, %nctaid.x;
	mul.lo.s32 	%r3, %r1, %r9;
	cvta.to.global.u64 	%rd1, %rd4;
	cvta.to.global.u64 	%rd2, %rd3;
$L__BB0_2:
	mul.wide.s32 	%rd5, %r16, 4;
	add.s64 	%rd6, %rd1, %rd5;
	ld.global.u32 	%r10, [%rd6];
	add.s32 	%r11, %r10, -1;
	mul.lo.s32 	%r12, %r11, %r10;
	shr.u32 	%r13, %r12, 31;
	add.s32 	%r14, %r12, %r13;
	shr.s32 	%r15, %r14, 1;
	add.s64 	%rd7, %rd2, %rd5;
	st.global.u32 	[%rd7], %r15;
	add.s32 	%r16, %r16, %r3;
	setp.lt.s32 	%p2, %r16, %r6;
	@%p2 bra 	$L__BB0_2;
$L__BB0_3:
	ret;

}
	// .globl	_Z22gpuKernelQuadrupletnumPiS_i
.visible .entry _Z22gpuKernelQuadrupletnumPiS_i(
	.param .u64 .ptr .align 1 _Z22gpuKernelQuadrupletnumPiS_i_param_0,
	.param .u64 .ptr .align 1 _Z22gpuKernelQuadrupletnumPiS_i_param_1,
	.param .u32 _Z22gpuKernelQuadrupletnumPiS_i_param_2
)
{
	.reg .pred 	%p<3>;
	.reg .b32 	%r<19>;
	.reg .b64 	%rd<8>;

	ld.param.u64 	%rd3, [_Z22gpuKernelQuadrupletnumPiS_i_param_0];
	ld.param.u64 	%rd4, [_Z22gpuKernelQuadrupletnumPiS_i_param_1];
	ld.param.u32 	%r6, [_Z22gpuKernelQuadrupletnumPiS_i_param_2];
	mov.u32 	%r7, %tid.x;
	mov.u32 	%r8, %ctaid.x;
	mov.u32 	%r1, %ntid.x;
	mad.lo.s32 	%r18, %r8, %r1, %r7;
	setp.ge.s32 	%p1, %r18, %r6;
	@%p1 bra 	$L__BB1_3;
	mov.u32 	%r9, %nctaid.x;
	mul.lo.s32 	%r3, %r1, %r9;
	cvta.to.global.u64 	%rd1, %rd4;
	cvta.to.global.u64 	%rd2, %rd3;
$L__BB1_2:
	mul.wide.s32 	%rd5, %r18, 4;
	add.s64 	%rd6, %rd1, %rd5;
	ld.global.u32 	%r10, [%rd6];
	add.s32 	%r11, %r10, -2;
	add.s32 	%r12, %r10, -1;
	mul.lo.s32 	%r13, %r12, %r10;
	mul.lo.s32 	%r14, %r13, %r11;
	mul.hi.s32 	%r15, %r14, 715827883;
	shr.u32 	%r16, %r15, 31;
	add.s32 	%r17, %r15, %r16;
	add.s64 	%rd7, %rd2, %rd5;
	st.global.u32 	[%rd7], %r17;
	add.s32 	%r18, %r18, %r3;
	setp.lt.s32 	%p2, %r18, %r6;
	@%p2 bra 	$L__BB1_2;
$L__BB1_3:
	ret;

}
	// .globl	_Z18gpuKernelIndexInitPii
.visible .entry _Z18gpuKernelIndexInitPii(
	.param .u64 .ptr .align 1 _Z18gpuKernelIndexInitPii_param_0,
	.param .u32 _Z18gpuKernelIndexInitPii_param_1
)
{
	.reg .pred 	%p<3>;
	.reg .b32 	%r<11>;
	.reg .b64 	%rd<5>;

	ld.param.u64 	%rd2, [_Z18gpuKernelIndexInitPii_param_0];
	ld.param.u32 	%r6, [_Z18gpuKernelIndexInitPii_param_1];
	mov.u32 	%r7, %tid.x;
	mov.u32 	%r8, %ctaid.x;
	mov.u32 	%r1, %ntid.x;
	mad.lo.s32 	%r10, %r8, %r1, %r7;
	setp.ge.s32 	%p1, %r10, %r6;
	@%p1 bra 	$L__BB2_3;
	mov.u32 	%r9, %nctaid.x;
	mul.lo.s32 	%r3, %r1, %r9;
	cvta.to.global.u64 	%rd1, %rd2;
$L__BB2_2:
	mul.wide.s32 	%rd3, %r10, 4;
	add.s64 	%rd4, %rd1, %rd3;
	st.global.u32 	[%rd4], %r10;
	add.s32 	%r10, %r10, %r3;
	setp.lt.s32 	%p2, %r10, %r6;
	@%p2 bra 	$L__BB2_2;
$L__BB2_3:
	ret;

}
	// .globl	_Z18gpuKernelArrayFillPiii
.visible .entry _Z18gpuKernelArrayFillPiii(
	.param .u64 .ptr .align 1 _Z18gpuKernelArrayFillPiii_param_0,
	.param .u32 _Z18gpuKernelArrayFillPiii_param_1,
	.param .u32 _Z18gpuKernelArrayFillPiii_param_2
)
{
	.reg .pred 	%p<3>;
	.reg .b32 	%r<13>;
	.reg .b64 	%rd<5>;

	ld.param.u64 	%rd2, [_Z18gpuKernelArrayFillPiii_param_0];
	ld.param.u32 	%r6, [_Z18gpuKernelArrayFillPiii_param_1];
	ld.param.u32 	%r7, [_Z18gpuKernelArrayFillPiii_param_2];
	mov.u32 	%r8, %tid.x;
	mov.u32 	%r9, %ctaid.x;
	mov.u32 	%r1, %ntid.x;
	mad.lo.s32 	%r12, %r9, %r1, %r8;
	setp.ge.s32 	%p1, %r12, %r7;
	@%p1 bra 	$L__BB3_3;
	mov.u32 	%r10, %nctaid.x;
	mul.lo.s32 	%r3, %r1, %r10;
	cvta.to.global.u64 	%rd1, %rd2;
$L__BB3_2:
	add.s32 	%r11, %r12, %r6;
	mul.wide.s32 	%rd3, %r12, 4;
	add.s64 	%rd4, %rd1, %rd3;
	st.global.u32 	[%rd4], %r11;
	add.s32 	%r12, %r12, %r3;
	setp.lt.s32 	%p2, %r12, %r7;
	@%p2 bra 	$L__BB3_2;
$L__BB3_3:
	ret;

}
	// .globl	_Z20gpuKernelArrayABPXYZIdEvPT_S1_S1_S1_S1_ii
.visible .entry _Z20gpuKernelArrayABPXYZIdEvPT_S1_S1_S1_S1_ii(
	.param .u64 .ptr .align 1 _Z20gpuKernelArrayABPXYZIdEvPT_S1_S1_S1_S1_ii_param_0,
	.param .u64 .ptr .align 1 _Z20gpuKernelArrayABPXYZIdEvPT_S1_S1_S1_S1_ii_param_1,
	.param .u64 .ptr .align 1 _Z20gpuKernelArrayABPXYZIdEvPT_S1_S1_S1_S1_ii_param_2,
	.param .u64 .ptr .align 1 _Z20gpuKernelArrayABPXYZIdEvPT_S1_S1_S1_S1_ii_param_3,
	.param .u64 .ptr .align 1 _Z20gpuKernelArrayABPXYZIdEvPT_S1_S1_S1_S1_ii_param_4,
	.param .u32 _Z20gpuKernelArrayABPXYZIdEvPT_S1_S1_S1_S1_ii_param_5,
	.param .u32 _Z20gpuKernelArrayABPXYZIdEvPT_S1_S1_S1_S1_ii_param_6
)
{
	.reg .pred 	%p<11>;
	.reg .b32 	%r<37>;
	.reg .b64 	%rd<28>;
	.reg .b64 	%fd<121>;

	ld.param.u64 	%rd11, [_Z20gpuKernelArrayABPXYZIdEvPT_S1_S1_S1_S1_ii_param_0];
	ld.param.u64 	%rd8, [_Z20gpuKernelArrayABPXYZIdEvPT_S1_S1_S1_S1_ii_param_1];
	ld.param.u64 	%rd10, [_Z20gpuKernelArrayABPXYZIdEvPT_S1_S1_S1_S1_ii_param_3];
	ld.param.u64 	%rd12, [_Z20gpuKernelArrayABPXYZIdEvPT_S1_S1_S1_S1_ii_param_4];
	ld.param.u32 	%r21, [_Z20gpuKernelArrayABPXYZIdEvPT_S1_S1_S1_S1_ii_param_5];
	ld.param.u32 	%r22, [_Z20gpuKernelArrayABPXYZIdEvPT_S1_S1_S1_S1_ii_param_6];
	cvta.to.global.u64 	%rd1, %rd12;
	cvta.to.global.u64 	%rd2, %rd11;
	mov.u32 	%r23, %tid.x;
	mov.u32 	%r24, %ctaid.x;
	mov.u32 	%r1, %ntid.x;
	mad.lo.s32 	%r31, %r24, %r1, %r23;
	setp.ge.s32 	%p1, %r31, %r22;
	@%p1 bra 	$L__BB4_14;
	setp.lt.s32 	%p2, %r21, 1;
	@%p2 bra 	$L__BB4_14;
	and.b32  	%r3, %r21, 7;
	and.b32  	%r4, %r21, 3;
	and.b32  	%r5, %r21, 2147483640;
	and.b32  	%r6, %r21, 1;
	neg.s32 	%r7, %r5;
	cvta.to.global.u64 	%rd3, %rd8;
	cvta.to.global.u64 	%rd4, %rd10;
	mov.u32 	%r25, %nctaid.x;
	mul.lo.s32 	%r8, %r1, %r25;
$L__BB4_3:
	ld.param.u64 	%rd27, [_Z20gpuKernelArrayABPXYZIdEvPT_S1_S1_S1_S1_ii_param_2];
	setp.lt.u32 	%p3, %r21, 8;
	mul.lo.s32 	%r10, %r31, 3;
	mul.wide.s32 	%rd13, %r31, 8;
	add.s64 	%rd5, %rd3, %rd13;
	cvta.to.global.u64 	%rd14, %rd27;
	add.s64 	%rd6, %rd14, %rd13;
	add.s64 	%rd7, %rd4, %rd13;
	mov.b32 	%r35, 0;
	mov.u32 	%r32, %r10;
	mov.u32 	%r33, %r7;
	@%p3 bra 	$L__BB4_5;
$L__BB4_4:
	.pragma "nounroll";
	mul.wide.s32 	%rd15, %r32, 8;
	add.s64 	%rd16, %rd2, %rd15;
	add.s64 	%rd17, %rd1, %rd15;
	ld.global.f64 	%fd1, [%rd16];
	ld.global.f64 	%fd2, [%rd5];
	ld.global.f64 	%fd3, [%rd6];
	ld.global.f64 	%fd4, [%rd7];
	mul.f64 	%fd5, %fd3, %fd4;
	ld.global.f64 	%fd6, [%rd17];
	mul.f64 	%fd7, %fd5, %fd6;
	fma.rn.f64 	%fd8, %fd1, %fd2, %fd7;
	st.global.f64 	[%rd16], %fd8;
	ld.global.f64 	%fd9, [%rd16+8];
	ld.global.f64 	%fd10, [%rd5];
	ld.global.f64 	%fd11, [%rd6];
	ld.global.f64 	%fd12, [%rd7];
	mul.f64 	%fd13, %fd11, %fd12;
	ld.global.f64 	%fd14, [%rd17+8];
	mul.f64 	%fd15, %fd13, %fd14;
	fma.rn.f64 	%fd16, %fd9, %fd10, %fd15;
	st.global.f64 	[%rd16+8], %fd16;
	ld.global.f64 	%fd17, [%rd16+16];
	ld.global.f64 	%fd18, [%rd5];
	ld.global.f64 	%fd19, [%rd6];
	ld.global.f64 	%fd20, [%rd7];
	mul.f64 	%fd21, %fd19, %fd20;
	ld.global.f64 	%fd22, [%rd17+16];
	mul.f64 	%fd23, %fd21, %fd22;
	fma.rn.f64 	%fd24, %fd17, %fd18, %fd23;
	st.global.f64 	[%rd16+16], %fd24;
	ld.global.f64 	%fd25, [%rd16+24];
	ld.global.f64 	%fd26, [%rd5];
	ld.global.f64 	%fd27, [%rd6];
	ld.global.f64 	%fd28, [%rd7];
	mul.f64 	%fd29, %fd27, %fd28;
	ld.global.f64 	%fd30, [%rd17+24];
	mul.f64 	%fd31, %fd29, %fd30;
	fma.rn.f64 	%fd32, %fd25, %fd26, %fd31;
	st.global.f64 	[%rd16+24], %fd32;
	ld.global.f64 	%fd33, [%rd16+32];
	ld.global.f64 	%fd34, [%rd5];
	ld.global.f64 	%fd35, [%rd6];
	ld.global.f64 	%fd36, [%rd7];
	mul.f64 	%fd37, %fd35, %fd36;
	ld.global.f64 	%fd38, [%rd17+32];
	mul.f64 	%fd39, %fd37, %fd38;
	fma.rn.f64 	%fd40, %fd33, %fd34, %fd39;
	st.global.f64 	[%rd16+32], %fd40;
	ld.global.f64 	%fd41, [%rd16+40];
	ld.global.f64 	%fd42, [%rd5];
	ld.global.f64 	%fd43, [%rd6];
	ld.global.f64 	%fd44, [%rd7];
	mul.f64 	%fd45, %fd43, %fd44;
	ld.global.f64 	%fd46, [%rd17+40];
	mul.f64 	%fd47, %fd45, %fd46;
	fma.rn.f64 	%fd48, %fd41, %fd42, %fd47;
	st.global.f64 	[%rd16+40], %fd48;
	ld.global.f64 	%fd49, [%rd16+48];
	ld.global.f64 	%fd50, [%rd5];
	ld.global.f64 	%fd51, [%rd6];
	ld.global.f64 	%fd52, [%rd7];
	mul.f64 	%fd53, %fd51, %fd52;
	ld.global.f64 	%fd54, [%rd17+48];
	mul.f64 	%fd55, %fd53, %fd54;
	fma.rn.f64 	%fd56, %fd49, %fd50, %fd55;
	st.global.f64 	[%rd16+48], %fd56;
	ld.global.f64 	%fd57, [%rd16+56];
	ld.global.f64 	%fd58, [%rd5];
	ld.global.f64 	%fd59, [%rd6];
	ld.global.f64 	%fd60, [%rd7];
	mul.f64 	%fd61, %fd59, %fd60;
	ld.global.f64 	%fd62, [%rd17+56];
	mul.f64 	%fd63, %fd61, %fd62;
	fma.rn.f64 	%fd64, %fd57, %fd58, %fd63;
	st.global.f64 	[%rd16+56], %fd64;
	add.s32 	%r33, %r33, 8;
	add.s32 	%r32, %r32, 8;
	setp.eq.s32 	%p4, %r33, 0;
	mov.u32 	%r35, %r5;
	@%p4 bra 	$L__BB4_5;
	bra.uni 	$L__BB4_4;
$L__BB4_5:
	setp.eq.s32 	%p5, %r3, 0;
	@%p5 bra 	$L__BB4_13;
	add.s32 	%r27, %r3, -1;
	setp.lt.u32 	%p6, %r27, 3;
	@%p6 bra 	$L__BB4_8;
	add.s32 	%r28, %r35, %r10;
	mul.wide.s32 	%rd18, %r28, 8;
	add.s64 	%rd19, %rd2, %rd18;
	ld.global.f64 	%fd65, [%rd19];
	ld.global.f64 	%fd66, [%rd5];
	ld.global.f64 	%fd67, [%rd6];
	ld.global.f64 	%fd68, [%rd7];
	mul.f64 	%fd69, %fd67, %fd68;
	add.s64 	%rd20, %rd1, %rd18;
	ld.global.f64 	%fd70, [%rd20];
	mul.f64 	%fd71, %fd69, %fd70;
	fma.rn.f64 	%fd72, %fd65, %fd66, %fd71;
	st.global.f64 	[%rd19], %fd72;
	ld.global.f64 	%fd73, [%rd19+8];
	ld.global.f64 	%fd74, [%rd5];
	ld.global.f64 	%fd75, [%rd6];
	ld.global.f64 	%fd76, [%rd7];
	mul.f64 	%fd77, %fd75, %fd76;
	ld.global.f64 	%fd78, [%rd20+8];
	mul.f64 	%fd79, %fd77, %fd78;
	fma.rn.f64 	%fd80, %fd73, %fd74, %fd79;
	st.global.f64 	[%rd19+8], %fd80;
	ld.global.f64 	%fd81, [%rd19+16];
	ld.global.f64 	%fd82, [%rd5];
	ld.global.f64 	%fd83, [%rd6];
	ld.global.f64 	%fd84, [%rd7];
	mul.f64 	%fd85, %fd83, %fd84;
	ld.global.f64 	%fd86, [%rd20+16];
	mul.f64 	%fd87, %fd85, %fd86;
	fma.rn.f64 	%fd88, %fd81, %fd82, %fd87;
	st.global.f64 	[%rd19+16], %fd88;
	ld.global.f64 	%fd89, [%rd19+24];
	ld.global.f64 	%fd90, [%rd5];
	ld.global.f64 	%fd91, [%rd6];
	ld.global.f64 	%fd92, [%rd7];
	mul.f64 	%fd93, %fd91, %fd92;
	ld.global.f64 	%fd94, [%rd20+24];
	mul.f64 	%fd95, %fd93, %fd94;
	fma.rn.f64 	%fd96, %fd89, %fd90, %fd95;
	st.global.f64 	[%rd19+24], %fd96;
	add.s32 	%r35, %r35, 4;
$L__BB4_8:
	setp.eq.s32 	%p7, %r4, 0;
	@%p7 bra 	$L__BB4_13;
	setp.eq.s32 	%p8, %r4, 1;
	@%p8 bra 	$L__BB4_11;
	add.s32 	%r29, %r35, %r10;
	mul.wide.s32 	%rd21, %r29, 8;
	add.s64 	%rd22, %rd2, %rd21;
	ld.global.f64 	%fd97, [%rd22];
	ld.global.f64 	%fd98, [%rd5];
	ld.global.f64 	%fd99, [%rd6];
	ld.global.f64 	%fd100, [%rd7];
	mul.f64 	%fd101, %fd99, %fd100;
	add.s64 	%rd23, %rd1, %rd21;
	ld.global.f64 	%fd102, [%rd23];
	mul.f64 	%fd103, %fd101, %fd102;
	fma.rn.f64 	%fd104, %fd97, %fd98, %fd103;
	st.global.f64 	[%rd22], %fd104;
	ld.global.f64 	%fd105, [%rd22+8];
	ld.global.f64 	%fd106, [%rd5];
	ld.global.f64 	%fd107, [%rd6];
	ld.global.f64 	%fd108, [%rd7];
	mul.f64 	%fd109, %fd107, %fd108;
	ld.global.f64 	%fd110, [%rd23+8];
	mul.f64 	%fd111, %fd109, %fd110;
	fma.rn.f64 	%fd112, %fd105, %fd106, %fd111;
	st.global.f64 	[%rd22+8], %fd112;
	add.s32 	%r35, %r35, 2;
$L__BB4_11:
	setp.eq.s32 	%p9, %r6, 0;
	@%p9 bra 	$L__BB4_13;
	add.s32 	%r30, %r35, %r10;
	mul.wide.s32 	%rd24, %r30, 8;
	add.s64 	%rd25, %rd2, %rd24;
	ld.global.f64 	%fd113, [%rd25];
	ld.global.f64 	%fd114, [%rd5];
	ld.global.f64 	%fd115, [%rd6];
	ld.global.f64 	%fd116, [%rd7];
	mul.f64 	%fd117, %fd115, %fd116;
	add.s64 	%rd26, %rd1, %rd24;
	ld.global.f64 	%fd118, [%rd26];
	mul.f64 	%fd119, %fd117, %fd118;
	fma.rn.f64 	%fd120, %fd113, %fd114, %fd119;
	st.global.f64 	[%rd25], %fd120;
$L__BB4_13:
	add.s32 	%r31, %r31, %r8;
	setp.lt.s32 	%p10, %r31, %r22;
	@%p10 bra 	$L__BB4_3;
$L__BB4_14:
	ret;

}
	// .globl	_Z20gpuKernelArrayABPXYZIfEvPT_S1_S1_S1_S1_ii
.visible .entry _Z20gpuKernelArrayABPXYZIfEvPT_S1_S1_S1_S1_ii(
	.param .u64 .ptr .align 1 _Z20gpuKernelArrayABPXYZIfEvPT_S1_S1_S1_S1_ii_param_0,
	.param .u64 .ptr .align 1 _Z20gpuKernelArrayABPXYZIfEvPT_S1_S1_S1_S1_ii_param_1,
	.param .u64 .ptr .align 1 _Z20gpuKernelArrayABPXYZIfEvPT_S1_S1_S1_S1_ii_param_2,
	.param .u64 .ptr .align 1 _Z20gpuKernelArrayABPXYZIfEvPT_S1_S1_S1_S1_ii_param_3,
	.param .u64 .ptr .align 1 _Z20gpuKernelArrayABPXYZIfEvPT_S1_S1_S1_S1_ii_param_4,
	.param .u32 _Z20gpuKernelArrayABPXYZIfEvPT_S1_S1_S1_S1_ii_param_5,
	.param .u32 _Z20gpuKernelArrayABPXYZIfEvPT_S1_S1_S1_S1_ii_param_6
)
{
	.reg .pred 	%p<11>;
	.reg .b32 	%r<37>;
	.reg .b32 	%f<121>;
	.reg .b64 	%rd<27>;

	ld.param.u64 	%rd12, [_Z20gpuKernelArrayABPXYZIfEvPT_S1_S1_S1_S1_ii_param_0];
	ld.param.u64 	%rd9, [_Z20gpuKernelArrayABPXYZIfEvPT_S1_S1_S1_S1_ii_param_1];
	ld.param.u64 	%rd10, [_Z20gpuKernelArrayABPXYZIfEvPT_S1_S1_S1_S1_ii_param_2];
	ld.param.u64 	%rd11, [_Z20gpuKernelArrayABPXYZIfEvPT_S1_S1_S1_S1_ii_param_3];
	ld.param.u64 	%rd13, [_Z20gpuKernelArrayABPXYZIfEvPT_S1_S1_S1_S1_ii_param_4];
	ld.param.u32 	%r21, [_Z20gpuKernelArrayABPXYZIfEvPT_S1_S1_S1_S1_ii_param_5];
	ld.param.u32 	%r22, [_Z20gpuKernelArrayABPXYZIfEvPT_S1_S1_S1_S1_ii_param_6];
	cvta.to.global.u64 	%rd1, %rd13;
	cvta.to.global.u64 	%rd2, %rd12;
	mov.u32 	%r23, %tid.x;
	mov.u32 	%r24, %ctaid.x;
	mov.u32 	%r1, %ntid.x;
	mad.lo.s32 	%r31, %r24, %r1, %r23;
	setp.ge.s32 	%p1, %r31, %r22;
	@%p1 bra 	$L__BB5_14;
	setp.lt.s32 	%p2, %r21, 1;
	@%p2 bra 	$L__BB5_14;
	and.b32  	%r3, %r21, 7;
	and.b32  	%r4, %r21, 3;
	and.b32  	%r5, %r21, 2147483640;
	and.b32  	%r6, %r21, 1;
	neg.s32 	%r7, %r5;
	cvta.to.global.u64 	%rd3, %rd9;
	cvta.to.global.u64 	%rd4, %rd10;
	cvta.to.global.u64 	%rd5, %rd11;
	mov.u32 	%r25, %nctaid.x;
	mul.lo.s32 	%r8, %r1, %r25;
$L__BB5_3:
	setp.lt.u32 	%p3, %r21, 8;
	mul.lo.s32 	%r10, %r31, 3;
	mul.wide.s32 	%rd14, %r31, 4;
	add.s64 	%rd6, %rd3, %rd14;
	add.s64 	%rd7, %rd4, %rd14;
	add.s64 	%rd8, %rd5, %rd14;
	mov.b32 	%r35, 0;
	mov.u32 	%r32, %r10;
	mov.u32 	%r33, %r7;
	@%p3 bra 	$L__BB5_5;
$L__BB5_4:
	.pragma "nounroll";
	mul.wide.s32 	%rd15, %r32, 4;
	add.s64 	%rd16, %rd2, %rd15;
	add.s64 	%rd17, %rd1, %rd15;
	ld.global.f32 	%f1, [%rd16];
	ld.global.f32 	%f2, [%rd6];
	ld.global.f32 	%f3, [%rd7];
	ld.global.f32 	%f4, [%rd8];
	mul.f32 	%f5, %f3, %f4;
	ld.global.f32 	%f6, [%rd17];
	mul.f32 	%f7, %f5, %f6;
	fma.rn.f32 	%f8, %f1, %f2, %f7;
	st.global.f32 	[%rd16], %f8;
	ld.global.f32 	%f9, [%rd16+4];
	ld.global.f32 	%f10, [%rd6];
	ld.global.f32 	%f11, [%rd7];
	ld.global.f32 	%f12, [%rd8];
	mul.f32 	%f13, %f11, %f12;
	ld.global.f32 	%f14, [%rd17+4];
	mul.f32 	%f15, %f13, %f14;
	fma.rn.f32 	%f16, %f9, %f10, %f15;
	st.global.f32 	[%rd16+4], %f16;
	ld.global.f32 	%f17, [%rd16+8];
	ld.global.f32 	%f18, [%rd6];
	ld.global.f32 	%f19, [%rd7];
	ld.global.f32 	%f20, [%rd8];
	mul.f32 	%f21, %f19, %f20;
	ld.global.f32 	%f22, [%rd17+8];
	mul.f32 	%f23, %f21, %f22;
	fma.rn.f32 	%f24, %f17, %f18, %f23;
	st.global.f32 	[%rd16+8], %f24;
	ld.global.f32 	%f25, [%rd16+12];
	ld.global.f32 	%f26, [%rd6];
	ld.global.f32 	%f27, [%rd7];
	ld.global.f32 	%f28, [%rd8];
	mul.f32 	%f29, %f27, %f28;
	ld.global.f32 	%f30, [%rd17+12];
	mul.f32 	%f31, %f29, %f30;
	fma.rn.f32 	%f32, %f25, %f26, %f31;
	st.global.f32 	[%rd16+12], %f32;
	ld.global.f32 	%f33, [%rd16+16];
	ld.global.f32 	%f34, [%rd6];
	ld.global.f32 	%f35, [%rd7];
	ld.global.f32 	%f36, [%rd8];
	mul.f32 	%f37, %f35, %f36;
	ld.global.f32 	%f38, [%rd17+16];
	mul.f32 	%f39, %f37, %f38;
	fma.rn.f32 	%f40, %f33, %f34, %f39;
	st.global.f32 	[%rd16+16], %f40;
	ld.global.f32 	%f41, [%rd16+20];
	ld.global.f32 	%f42, [%rd6];
	ld.global.f32 	%f43, [%rd7];
	ld.global.f32 	%f44, [%rd8];
	mul.f32 	%f45, %f43, %f44;
	ld.global.f32 	%f46, [%rd17+20];
	mul.f32 	%f47, %f45, %f46;
	fma.rn.f32 	%f48, %f41, %f42, %f47;
	st.global.f32 	[%rd16+20], %f48;
	ld.global.f32 	%f49, [%rd16+24];
	ld.global.f32 	%f50, [%rd6];
	ld.global.f32 	%f51, [%rd7];
	ld.global.f32 	%f52, [%rd8];
	mul.f32 	%f53, %f51, %f52;
	ld.global.f32 	%f54, [%rd17+24];
	mul.f32 	%f55, %f53, %f54;
	fma.rn.f32 	%f56, %f49, %f50, %f55;
	st.global.f32 	[%rd16+24], %f56;
	ld.global.f32 	%f57, [%rd16+28];
	ld.global.f32 	%f58, [%rd6];
	ld.global.f32 	%f59, [%rd7];
	ld.global.f32 	%f60, [%rd8];
	mul.f32 	%f61, %f59, %f60;
	ld.global.f32 	%f62, [%rd17+28];
	mul.f32 	%f63, %f61, %f62;
	fma.rn.f32 	%f64, %f57, %f58, %f63;
	st.global.f32 	[%rd16+28], %f64;
	add.s32 	%r33, %r33, 8;
	add.s32 	%r32, %r32, 8;
	setp.eq.s32 	%p4, %r33, 0;
	mov.u32 	%r35, %r5;
	@%p4 bra 	$L__BB5_5;
	bra.uni 	$L__BB5_4;
$L__BB5_5:
	setp.eq.s32 	%p5, %r3, 0;
	@%p5 bra 	$L__BB5_13;
	add.s32 	%r27, %r3, -1;
	setp.lt.u32 	%p6, %r27, 3;
	@%p6 bra 	$L__BB5_8;
	add.s32 	%r28, %r35, %r10;
	mul.wide.s32 	%rd18, %r28, 4;
	add.s64 	%rd19, %rd2, %rd18;
	ld.global.f32 	%f65, [%rd19];
	ld.global.f32 	%f66, [%rd6];
	ld.global.f32 	%f67, [%rd7];
	ld.global.f32 	%f68, [%rd8];
	mul.f32 	%f69, %f67, %f68;
	add.s64 	%rd20, %rd1, %rd18;
	ld.global.f32 	%f70, [%rd20];
	mul.f32 	%f71, %f69, %f70;
	fma.rn.f32 	%f72, %f65, %f66, %f71;
	st.global.f32 	[%rd19], %f72;
	ld.global.f32 	%f73, [%rd19+4];
	ld.global.f32 	%f74, [%rd6];
	ld.global.f32 	%f75, [%rd7];
	ld.global.f32 	%f76, [%rd8];
	mul.f32 	%f77, %f75, %f76;
	ld.global.f32 	%f78, [%rd20+4];
	mul.f32 	%f79, %f77, %f78;
	fma.rn.f32 	%f80, %f73, %f74, %f79;
	st.global.f32 	[%rd19+4], %f80;
	ld.global.f32 	%f81, [%rd19+8];
	ld.global.f32 	%f82, [%rd6];
	ld.global.f32 	%f83, [%rd7];
	ld.global.f32 	%f84, [%rd8];
	mul.f32 	%f85, %f83, %f84;
	ld.global.f32 	%f86, [%rd20+8];
	mul.f32 	%f87, %f85, %f86;
	fma.rn.f32 	%f88, %f81, %f82, %f87;
	st.global.f32 	[%rd19+8], %f88;
	ld.global.f32 	%f89, [%rd19+12];
	ld.global.f32 	%f90, [%rd6];
	ld.global.f32 	%f91, [%rd7];
	ld.global.f32 	%f92, [%rd8];
	mul.f32 	%f93, %f91, %f92;
	ld.global.f32 	%f94, [%rd20+12];
	mul.f32 	%f95, %f93, %f94;
	fma.rn.f32 	%f96, %f89, %f90, %f95;
	st.global.f32 	[%rd19+12], %f96;
	add.s32 	%r35, %r35, 4;
$L__BB5_8:
	setp.eq.s32 	%p7, %r4, 0;
	@%p7 bra 	$L__BB5_13;
	setp.eq.s32 	%p8, %r4, 1;
	@%p8 bra 	$L__BB5_11;
	add.s32 	%r29, %r35, %r10;
	mul.wide.s32 	%rd21, %r29, 4;
	add.s64 	%rd22, %rd2, %rd21;
	ld.global.f32 	%f97, [%rd22];
	ld.global.f32 	%f98, [%rd6];
	ld.global.f32 	%f99, [%rd7];
	ld.global.f32 	%f100, [%rd8];
	mul.f32 	%f101, %f99, %f100;
	add.s64 	%rd23, %rd1, %rd21;
	ld.global.f32 	%f102, [%rd23];
	mul.f32 	%f103, %f101, %f102;
	fma.rn.f32 	%f104, %f97, %f98, %f103;
	st.global.f32 	[%rd22], %f104;
	ld.global.f32 	%f105, [%rd22+4];
	ld.global.f32 	%f106, [%rd6];
	ld.global.f32 	%f107, [%rd7];
	ld.global.f32 	%f108, [%rd8];
	mul.f32 	%f109, %f107, %f108;
	ld.global.f32 	%f110, [%rd23+4];
	mul.f32 	%f111, %f109, %f110;
	fma.rn.f32 	%f112, %f105, %f106, %f111;
	st.global.f32 	[%rd22+4], %f112;
	add.s32 	%r35, %r35, 2;
$L__BB5_11:
	setp.eq.s32 	%p9, %r6, 0;
	@%p9 bra 	$L__BB5_13;
	add.s32 	%r30, %r35, %r10;
	mul.wide.s32 	%rd24, %r30, 4;
	add.s64 	%rd25, %rd2, %rd24;
	ld.global.f32 	%f113, [%rd25];
	ld.global.f32 	%f114, [%rd6];
	ld.global.f32 	%f115, [%rd7];
	ld.global.f32 	%f116, [%rd8];
	mul.f32 	%f117, %f115, %f116;
	add.s64 	%rd26, %rd1, %rd24;
	ld.global.f32 	%f118, [%rd26];
	mul.f32 	%f119, %f117, %f118;
	fma.rn.f32 	%f120, %f113, %f114, %f119;
	st.global.f32 	[%rd25], %f120;
$L__BB5_13:
	add.s32 	%r31, %r31, %r8;
	setp.lt.s32 	%p10, %r31, %r22;
	@%p10 bra 	$L__BB5_3;
$L__BB5_14:
	ret;

}
	// .globl	_Z22gpuKernelArraySetValueIdEvPT_S0_i
.visible .entry _Z22gpuKernelArraySetValueIdEvPT_S0_i(
	.param .u64 .ptr .align 1 _Z22gpuKernelArraySetValueIdEvPT_S0_i_param_0,
	.param .f64 _Z22gpuKernelArraySetValueIdEvPT_S0_i_param_1,
	.param .u32 _Z22gpuKernelArraySetValueIdEvPT_S0_i_param_2
)
{
	.reg .pred 	%p<3>;
	.reg .b32 	%r<11>;
	.reg .b64 	%rd<5>;
	.reg .b64 	%fd<2>;

	ld.param.u64 	%rd2, [_Z22gpuKernelArraySetValueIdEvPT_S0_i_param_0];
	ld.param.f64 	%fd1, [_Z22gpuKernelArraySetValueIdEvPT_S0_i_param_1];
	ld.param.u32 	%r6, [_Z22gpuKernelArraySetValueIdEvPT_S0_i_param_2];
	mov.u32 	%r7, %tid.x;
	mov.u32 	%r8, %ctaid.x;
	mov.u32 	%r1, %ntid.x;
	mad.lo.s32 	%r10, %r8, %r1, %r7;
	setp.ge.s32 	%p1, %r10, %r6;
	@%p1 bra 	$L__BB6_3;
	mov.u32 	%r9, %nctaid.x;
	mul.lo.s32 	%r3, %r1, %r9;
	cvta.to.global.u64 	%rd1, %rd2;
$L__BB6_2:
	mul.wide.s32 	%rd3, %r10, 8;
	add.s64 	%rd4, %rd1, %rd3;
	st.global.f64 	[%rd4], %fd1;
	add.s32 	%r10, %r10, %r3;
	setp.lt.s32 	%p2, %r10, %r6;
	@%p2 bra 	$L__BB6_2;
$L__BB6_3:
	ret;

}
	// .globl	_Z29gpuKernelArraySetValueAtIndexIdEvPT_S0_i
.visible .entry _Z29gpuKernelArraySetValueAtIndexIdEvPT_S0_i(
	.param .u64 .ptr .align 1 _Z29gpuKernelArraySetValueAtIndexIdEvPT_S0_i_param_0,
	.param .f64 _Z29gpuKernelArraySetValueAtIndexIdEvPT_S0_i_param_1,
	.param .u32 _Z29gpuKernelArraySetValueAtIndexIdEvPT_S0_i_param_2
)
{
	.reg .b32 	%r<2>;
	.reg .b64 	%rd<5>;
	.reg .b64 	%fd<2>;

	ld.param.u64 	%rd1, [_Z29gpuKernelArraySetValueAtIndexIdEvPT_S0_i_param_0];
	ld.param.f64 	%fd1, [_Z29gpuKernelArraySetValueAtIndexIdEvPT_S0_i_param_1];
	ld.param.u32 	%r1, [_Z29gpuKernelArraySetValueAtIndexIdEvPT_S0_i_param_2];
	cvta.to.global.u64 	%rd2, %rd1;
	mul.wide.s32 	%rd3, %r1, 8;
	add.s64 	%rd4, %rd2, %rd3;
	st.global.f64 	[%rd4], %fd1;
	ret;

}
	// .globl	_Z23gpuKernelArrayAddScalarIdEvPT_S0_i
.visible .entry _Z23gpuKernelArrayAddScalarIdEvPT_S0_i(
	.param .u64 .ptr .align 1 _Z23gpuKernelArrayAddScalarIdEvPT_S0_i_param_0,
	.param .f64 _Z23gpuKernelArrayAddScalarIdEvPT_S0_i_param_1,
	.param .u32 _Z23gpuKernelArrayAddScalarIdEvPT_S0_i_param_2
)
{
	.reg .pred 	%p<3>;
	.reg .b32 	%r<11>;
	.reg .b64 	%rd<5>;
	.reg .b64 	%fd<4>;

	ld.param.u64 	%rd2, [_Z23gpuKernelArrayAddScalarIdEvPT_S0_i_param_0];
	ld.param.f64 	%fd1, [_Z23gpuKernelArrayAddScalarIdEvPT_S0_i_param_1];
	ld.param.u32 	%r6, [_Z23gpuKernelArrayAddScalarIdEvPT_S0_i_param_2];
	mov.u32 	%r7, %tid.x;
	mov.u32 	%r8, %ctaid.x;
	mov.u32 	%r1, %ntid.x;
	mad.lo.s32 	%r10, %r8, %r1, %r7;
	setp.ge.s32 	%p1, %r10, %r6;
	@%p1 bra 	$L__BB8_3;
	mov.u32 	%r9, %nctaid.x;
	mul.lo.s32 	%r3, %r1, %r9;
	cvta.to.global.u64 	%rd1, %rd2;
$L__BB8_2:
	mul.wide.s32 	%rd3, %r10, 8;
	add.s64 	%rd4, %rd1, %rd3;
	ld.global.f64 	%fd2, [%rd4];
	add.f64 	%fd3, %fd1, %fd2;
	st.global.f64 	[%rd4], %fd3;
	add.s32 	%r10, %r10, %r3;
	setp.lt.s32 	%p2, %r10, %r6;
	@%p2 bra 	$L__BB8_2;
$L__BB8_3:
	ret;

}
	// .globl	_Z28gpuKernelArrayMultiplyScalarIdEvPT_S0_i
.visible .entry _Z28gpuKernelArrayMultiplyScalarIdEvPT_S0_i(
	.param .u64 .ptr .align 1 _Z28gpuKernelArrayMultiplyScalarIdEvPT_S0_i_param_0,
	.param .f64 _Z28gpuKernelArrayMultiplyScalarIdEvPT_S0_i_param_1,
	.param .u32 _Z28gpuKernelArrayMultiplyScalarIdEvPT_S0_i_param_2
)
{
	.reg .pred 	%p<3>;
	.reg .b32 	%r<11>;
	.reg .b64 	%rd<5>;
	.reg .b64 	%fd<4>;

	ld.param.u64 	%rd2, [_Z28gpuKernelArrayMultiplyScalarIdEvPT_S0_i_param_0];
	ld.param.f64 	%fd1, [_Z28gpuKernelArrayMultiplyScalarIdEvPT_S0_i_param_1];
	ld.param.u32 	%r6, [_Z28gpuKernelArrayMultiplyScalarIdEvPT_S0_i_param_2];
	mov.u32 	%r7, %tid.x;
	mov.u32 	%r8, %ctaid.x;
	mov.u32 	%r1, %ntid.x;
	mad.lo.s32 	%r10, %r8, %r1, %r7;
	setp.ge.s32 	%p1, %r10, %r6;
	@%p1 bra 	$L__BB9_3;
	mov.u32 	%r9, %nctaid.x;
	mul.lo.s32 	%r3, %r1, %r9;
	cvta.to.global.u64 	%rd1, %rd2;
$L__BB9_2:
	mul.wide.s32 	%rd3, %r10, 8;
	add.s64 	%rd4, %rd1, %rd3;
	ld.global.f64 	%fd2, [%rd4];
	mul.f64 	%fd3, %fd1, %fd2;
	st.global.f64 	[%rd4], %fd3;
	add.s32 	%r10, %r10, %r3;
	setp.lt.s32 	%p2, %r10, %r6;
	@%p2 bra 	$L__BB9_2;
$L__BB9_3:
	ret;

}
	// .globl	_Z24gpuKernelGetArraySpacingIdEvPT_S1_ii
.visible .entry _Z24gpuKernelGetArraySpacingIdEvPT_S1_ii(
	.param .u64 .ptr .align 1 _Z24gpuKernelGetArraySpacingIdEvPT_S1_ii_param_0,
	.param .u64 .ptr .align 1 _Z24gpuKernelGetArraySpacingIdEvPT_S1_ii_param_1,
	.param .u32 _Z24gpuKernelGetArraySpacingIdEvPT_S1_ii_param_2,
	.param .u32 _Z24gpuKernelGetArraySpacingIdEvPT_S1_ii_param_3
)
{
	.reg .pred 	%p<3>;
	.reg .b32 	%r<13>;
	.reg .b64 	%rd<9>;
	.reg .b64 	%fd<2>;

	ld.param.u64 	%rd3, [_Z24gpuKernelGetArraySpacingIdEvPT_S1_ii_param_0];
	ld.param.u64 	%rd4, [_Z24gpuKernelGetArraySpacingIdEvPT_S1_ii_param_1];
	ld.param.u32 	%r6, [_Z24gpuKernelGetArraySpacingIdEvPT_S1_ii_param_2];
	ld.param.u32 	%r7, [_Z24gpuKernelGetArraySpacingIdEvPT_S1_ii_param_3];
	mov.u32 	%r8, %tid.x;
	mov.u32 	%r9, %ctaid.x;
	mov.u32 	%r1, %ntid.x;
	mad.lo.s32 	%r12, %r9, %r1, %r8;
	setp.ge.s32 	%p1, %r12, %r7;
	@%p1 bra 	$L__BB10_3;
	mov.u32 	%r10, %nctaid.x;
	mul.lo.s32 	%r3, %r1, %r10;
	cvta.to.global.u64 	%rd1, %rd4;
	cvta.to.global.u64 	%rd2, %rd3;
$L__BB10_2:
	mul.lo.s32 	%r11, %r12, %r6;
	mul.wide.s32 	%rd5, %r11, 8;
	add.s64 	%rd6, %rd1, %rd5;
	ld.global.f64 	%fd1, [%rd6];
	mul.wide.s32 	%rd7, %r12, 8;
	add.s64 	%rd8, %rd2, %rd7;
	st.global.f64 	[%rd8], %fd1;
	add.s32 	%r12, %r12, %r3;
	setp.lt.s32 	%p2, %r12, %r7;
	@%p2 bra 	$L__BB10_2;
$L__BB10_3:
	ret;

}
	// .globl	_Z24gpuKernelGetArrayAtIndexIdEvPT_S1_Pii
.visible .entry _Z24gpuKernelGetArrayAtIndexIdEvPT_S1_Pii(
	.param .u64 .ptr .align 1 _Z24gpuKernelGetArrayAtIndexIdEvPT_S1_Pii_param_0,
	.param .u64 .ptr .align 1 _Z24gpuKernelGetArrayAtIndexIdEvPT_S1_Pii_param_1,
	.param .u64 .ptr .align 1 _Z24gpuKernelGetArrayAtIndexIdEvPT_S1_Pii_param_2,
	.param .u32 _Z24gpuKernelGetArrayAtIndexIdEvPT_S1_Pii_param_3
)
{
	.reg .pred 	%p<3>;
	.reg .b32 	%r<12>;
	.reg .b64 	%rd<13>;
	.reg .b64 	%fd<2>;

	ld.param.u64 	%rd4, [_Z24gpuKernelGetArrayAtIndexIdEvPT_S1_Pii_param_0];
	ld.param.u64 	%rd5, [_Z24gpuKernelGetArrayAtIndexIdEvPT_S1_Pii_param_1];
	ld.param.u64 	%rd6, [_Z24gpuKernelGetArrayAtIndexIdEvPT_S1_Pii_param_2];
	ld.param.u32 	%r6, [_Z24gpuKernelGetArrayAtIndexIdEvPT_S1_Pii_param_3];
	mov.u32 	%r7, %tid.x;
	mov.u32 	%r8, %ctaid.x;
	mov.u32 	%r1, %ntid.x;
	mad.lo.s32 	%r11, %r8, %r1, %r7;
	setp.ge.s32 	%p1, %r11, %r6;
	@%p1 bra 	$L__BB11_3;
	mov.u32 	%r9, %nctaid.x;
	mul.lo.s32 	%r3, %r1, %r9;
	cvta.to.global.u64 	%rd1, %rd6;
	cvta.to.global.u64 	%rd2, %rd5;
	cvta.to.global.u64 	%rd3, %rd4;
$L__BB11_2:
	mul.wide.s32 	%rd7, %r11, 4;
	add.s64 	%rd8, %rd1, %rd7;
	ld.global.u32 	%r10, [%rd8];
	mul.wide.s32 	%rd9, %r10, 8;
	add.s64 	%rd10, %rd2, %rd9;
	ld.global.f64 	%fd1, [%rd10];
	mul.wide.s32 	%rd11, %r11, 8;
	add.s64 	%rd12, %rd3, %rd11;
	st.global.f64 	[%rd12], %fd1;
	add.s32 	%r11, %r11, %r3;
	setp.lt.s32 	%p2, %r11, %r6;
	@%p2 bra 	$L__BB11_2;
$L__BB11_3:
	ret;

}
	// .globl	_Z24gpuKernelPutArrayAtIndexIdEvPT_S1_Pii
.visible .entry _Z24gpuKernelPutArrayAtIndexIdEvPT_S1_Pii(
	.param .u64 .ptr .align 1 _Z24gpuKernelPutArrayAtIndexIdEvPT_S1_Pii_param_0,
	.param .u64 .ptr .align 1 _Z24gpuKernelPutArrayAtIndexIdEvPT_S1_Pii_param_1,
	.param .u64 .ptr .align 1 _Z24gpuKernelPutArrayAtIndexIdEvPT_S1_Pii_param_2,
	.param .u32 _Z24gpuKernelPutArrayAtIndexIdEvPT_S1_Pii_param_3
)
{
	.reg .pred 	%p<3>;
	.reg .b32 	%r<12>;
	.reg .b64 	%rd<13>;
	.reg .b64 	%fd<2>;

	ld.param.u64 	%rd4, [_Z24gpuKernelPutArrayAtIndexIdEvPT_S1_Pii_param_0];
	ld.param.u64 	%rd5, [_Z24gpuKernelPutArrayAtIndexIdEvPT_S1_Pii_param_1];
	ld.param.u64 	%rd6, [_Z24gpuKernelPutArrayAtIndexIdEvPT_S1_Pii_param_2];
	ld.param.u32 	%r6, [_Z24gpuKernelPutArrayAtIndexIdEvPT_S1_Pii_param_3];
	mov.u32 	%r7, %tid.x;
	mov.u32 	%r8, %ctaid.x;
	mov.u32 	%r1, %ntid.x;
	mad.lo.s32 	%r11, %r8, %r1, %r7;
	setp.ge.s32 	%p1, %r11, %r6;
	@%p1 bra 	$L__BB12_3;
	mov.u32 	%r9, %nctaid.x;
	mul.lo.s32 	%r3, %r1, %r9;
	cvta.to.global.u64 	%rd1, %rd5;
	cvta.to.global.u64 	%rd2, %rd6;
	cvta.to.global.u64 	%rd3, %rd4;
$L__BB12_2:
	mul.wide.s32 	%rd7, %r11, 8;
	add.s64 	%rd8, %rd1, %rd7;
	ld.global.f64 	%fd1, [%rd8];
	mul.wide.s32 	%rd9, %r11, 4;
	add.s64 	%rd10, %rd2, %rd9;
	ld.global.u32 	%r10, [%rd10];
	mul.wide.s32 	%rd11, %r10, 8;
	add.s64 	%rd12, %rd3, %rd11;
	st.global.f64 	[%rd12], %fd1;
	add.s32 	%r11, %r11, %r3;
	setp.lt.s32 	%p2, %r11, %r6;
	@%p2 bra 	$L__BB12_2;
$L__BB12_3:
	ret;

}
	// .globl	_Z25gpuKernelArrayAXPYAtIndexIdEvPT_S1_S0_Pii
.visible .entry _Z25gpuKernelArrayAXPYAtIndexIdEvPT_S1_S0_Pii(
	.param .u64 .ptr .align 1 _Z25gpuKernelArrayAXPYAtIndexIdEvPT_S1_S0_Pii_param_0,
	.param .u64 .ptr .align 1 _Z25gpuKernelArrayAXPYAtIndexIdEvPT_S1_S0_Pii_param_1,
	.param .f64 _Z25gpuKernelArrayAXPYAtIndexIdEvPT_S1_S0_Pii_param_2,
	.param .u64 .ptr .align 1 _Z25gpuKernelArrayAXPYAtIndexIdEvPT_S1_S0_Pii_param_3,
	.param .u32 _Z25gpuKernelArrayAXPYAtIndexIdEvPT_S1_S0_Pii_param_4
)
{
	.reg .pred 	%p<3>;
	.reg .b32 	%r<12>;
	.reg .b64 	%rd<13>;
	.reg .b64 	%fd<5>;

	ld.param.u64 	%rd4, [_Z25gpuKernelArrayAXPYAtIndexIdEvPT_S1_S0_Pii_param_0];
	ld.param.u64 	%rd5, [_Z25gpuKernelArrayAXPYAtIndexIdEvPT_S1_S0_Pii_param_1];
	ld.param.f64 	%fd1, [_Z25gpuKernelArrayAXPYAtIndexIdEvPT_S1_S0_Pii_param_2];
	ld.param.u64 	%rd6, [_Z25gpuKernelArrayAXPYAtIndexIdEvPT_S1_S0_Pii_param_3];
	ld.param.u32 	%r6, [_Z25gpuKernelArrayAXPYAtIndexIdEvPT_S1_S0_Pii_param_4];
	mov.u32 	%r7, %tid.x;
	mov.u32 	%r8, %ctaid.x;
	mov.u32 	%r1, %ntid.x;
	mad.lo.s32 	%r11, %r8, %r1, %r7;
	setp.ge.s32 	%p1, %r11, %r6;
	@%p1 bra 	$L__BB13_3;
	mov.u32 	%r9, %nctaid.x;
	mul.lo.s32 	%r3, %r1, %r9;
	cvta.to.global.u64 	%rd1, %rd5;
	cvta.to.global.u64 	%rd2, %rd6;
	cvta.to.global.u64 	%rd3, %rd4;
$L__BB13_2:
	mul.wide.s32 	%rd7, %r11, 8;
	add.s64 	%rd8, %rd1, %rd7;
	ld.global.f64 	%fd2, [%rd8];
	mul.wide.s32 	%rd9, %r11, 4;
	add.s64 	%rd10, %rd2, %rd9;
	ld.global.u32 	%r10, [%rd10];
	mul.wide.s32 	%rd11, %r10, 8;
	add.s64 	%rd12, %rd3, %rd11;
	ld.global.f64 	%fd3, [%rd12];
	fma.rn.f64 	%fd4, %fd1, %fd2, %fd3;
	st.global.f64 	[%rd12], %fd4;
	add.s32 	%r11, %r11, %r3;
	setp.lt.s32 	%p2, %r11, %r6;
	@%p2 bra 	$L__BB13_2;
$L__BB13_3:
	ret;

}
	// .globl	_Z26gpuKernelArrayPlusXAtIndexIdEvPT_S1_Pii
.visible .entry _Z26gpuKernelArrayPlusXAtIndexIdEvPT_S1_Pii(
	.param .u64 .ptr .align 1 _Z26gpuKernelArrayPlusXAtIndexIdEvPT_S1_Pii_param_0,
	.param .u64 .ptr .align 1 _Z26gpuKernelArrayPlusXAtIndexIdEvPT_S1_Pii_param_1,
	.param .u64 .ptr .align 1 _Z26gpuKernelArrayPlusXAtIndexIdEvPT_S1_Pii_param_2,
	.param .u32 _Z26gpuKernelArrayPlusXAtIndexIdEvPT_S1_Pii_param_3
)
{
	.reg .pred 	%p<3>;
	.reg .b32 	%r<12>;
	.reg .b64 	%rd<13>;
	.reg .b64 	%fd<4>;

	ld.param.u64 	%rd4, [_Z26gpuKernelArrayPlusXAtIndexIdEvPT_S1_Pii_param_0];
	ld.param.u64 	%rd5, [_Z26gpuKernelArrayPlusXAtIndexIdEvPT_S1_Pii_param_1];
	ld.param.u64 	%rd6, [_Z26gpuKernelArrayPlusXAtIndexIdEvPT_S1_Pii_param_2];
	ld.param.u32 	%r6, [_Z26gpuKernelArrayPlusXAtIndexIdEvPT_S1_Pii_param_3];
	mov.u32 	%r7, %tid.x;
	mov.u32 	%r8, %ctaid.x;
	mov.u32 	%r1, %ntid.x;
	mad.lo.s32 	%r11, %r8, %r1, %r7;
	setp.ge.s32 	%p1, %r11, %r6;
	@%p1 bra 	$L__BB14_3;
	mov.u32 	%r9, %nctaid.x;
	mul.lo.s32 	%r3, %r1, %r9;
	cvta.to.global.u64 	%rd1, %rd5;
	cvta.to.global.u64 	%rd2, %rd6;
	cvta.to.global.u64 	%rd3, %rd4;
$L__BB14_2:
	mul.wide.s32 	%rd7, %r11, 8;
	add.s64 	%rd8, %rd1, %rd7;
	ld.global.f64 	%fd1, [%rd8];
	mul.wide.s32 	%rd9, %r11, 4;
	add.s64 	%rd10, %rd2, %rd9;
	ld.global.u32 	%r10, [%rd10];
	mul.wide.s32 	%rd11, %r10, 8;
	add.s64 	%rd12, %rd3, %rd11;
	ld.global.f64 	%fd2, [%rd12];
	add.f64 	%fd3, %fd1, %fd2;
	st.global.f64 	[%rd12], %fd3;
	add.s32 	%r11, %r11, %r3;
	setp.lt.s32 	%p2, %r11, %r6;
	@%p2 bra 	$L__BB14_2;
$L__BB14_3:
	ret;

}
	// .globl	_Z27gpuKernelArrayMinusXAtIndexIdEvPT_S1_Pii
.visible .entry _Z27gpuKernelArrayMinusXAtIndexIdEvPT_S1_Pii(
	.param .u64 .ptr .align 1 _Z27gpuKernelArrayMinusXAtIndexIdEvPT_S1_Pii_param_0,
	.param .u64 .ptr .align 1 _Z27gpuKernelArrayMinusXAtIndexIdEvPT_S1_Pii_param_1,
	.param .u64 .ptr .align 1 _Z27gpuKernelArrayMinusXAtIndexIdEvPT_S1_Pii_param_2,
	.param .u32 _Z27gpuKernelArrayMinusXAtIndexIdEvPT_S1_Pii_param_3
)
{
	.reg .pred 	%p<3>;
	.reg .b32 	%r<12>;
	.reg .b64 	%rd<13>;
	.reg .b64 	%fd<4>;

	ld.param.u64 	%rd4, [_Z27gpuKernelArrayMinusXAtIndexIdEvPT_S1_Pii_param_0];
	ld.param.u64 	%rd5, [_Z27gpuKernelArrayMinusXAtIndexIdEvPT_S1_Pii_param_1];
	ld.param.u64 	%rd6, [_Z27gpuKernelArrayMinusXAtIndexIdEvPT_S1_Pii_param_2];
	ld.param.u32 	%r6, [_Z27gpuKernelArrayMinusXAtIndexIdEvPT_S1_Pii_param_3];
	mov.u32 	%r7, %tid.x;
	mov.u32 	%r8, %ctaid.x;
	mov.u32 	%r1, %ntid.x;
	mad.lo.s32 	%r11, %r8, %r1, %r7;
	setp.ge.s32 	%p1, %r11, %r6;
	@%p1 bra 	$L__BB15_3;
	mov.u32 	%r9, %nctaid.x;
	mul.lo.s32 	%r3, %r1, %r9;
	cvta.to.global.u64 	%rd1, %rd5;
	cvta.to.global.u64 	%rd2, %rd6;
	cvta.to.global.u64 	%rd3, %rd4;
$L__BB15_2:
	mul.wide.s32 	%rd7, %r11, 8;
	add.s64 	%rd8, %rd1, %rd7;
	ld.global.f64 	%fd1, [%rd8];
	mul.wide.s32 	%rd9, %r11, 4;
	add.s64 	%rd10, %rd2, %rd9;
	ld.global.u32 	%r10, [%rd10];
	mul.wide.s32 	%rd11, %r10, 8;
	add.s64 	%rd12, %rd3, %rd11;
	ld.global.f64 	%fd2, [%rd12];
	sub.f64 	%fd3, %fd2, %fd1;
	st.global.f64 	[%rd12], %fd3;
	add.s32 	%r11, %r11, %r3;
	setp.lt.s32 	%p2, %r11, %r6;
	@%p2 bra 	$L__BB15_2;
$L__BB15_3:
	ret;

}
	// .globl	_Z18gpuKernelArrayCopyIdEvPT_S1_i
.visible .entry _Z18gpuKernelArrayCopyIdEvPT_S1_i(
	.param .u64 .ptr .align 1 _Z18gpuKernelArrayCopyIdEvPT_S1_i_param_0,
	.param .u64 .ptr .align 1 _Z18gpuKernelArrayCopyIdEvPT_S1_i_param_1,
	.param .u32 _Z18gpuKernelArrayCopyIdEvPT_S1_i_param_2
)
{
	.reg .pred 	%p<3>;
	.reg .b32 	%r<11>;
	.reg .b64 	%rd<8>;
	.reg .b64 	%fd<2>;

	ld.param.u64 	%rd3, [_Z18gpuKernelArrayCopyIdEvPT_S1_i_param_0];
	ld.param.u64 	%rd4, [_Z18gpuKernelArrayCopyIdEvPT_S1_i_param_1];
	ld.param.u32 	%r6, [_Z18gpuKernelArrayCopyIdEvPT_S1_i_param_2];
	mov.u32 	%r7, %tid.x;
	mov.u32 	%r8, %ctaid.x;
	mov.u32 	%r1, %ntid.x;
	mad.lo.s32 	%r10, %r8, %r1, %r7;
	setp.ge.s32 	%p1, %r10, %r6;
	@%p1 bra 	$L__BB16_3;
	mov.u32 	%r9, %nctaid.x;
	mul.lo.s32 	%r3, %r1, %r9;
	cvta.to.global.u64 	%rd1, %rd4;
	cvta.to.global.u64 	%rd2, %rd3;
$L__BB16_2:
	mul.wide.s32 	%rd5, %r10, 8;
	add.s64 	%rd6, %rd1, %rd5;
	ld.global.f64 	%fd1, [%rd6];
	add.s64 	%rd7, %rd2, %rd5;
	st.global.f64 	[%rd7], %fd1;
	add.s32 	%r10, %r10, %r3;
	setp.lt.s32 	%p2, %r10, %r6;
	@%p2 bra 	$L__BB16_2;
$L__BB16_3:
	ret;

}
	// .globl	_Z19gpuKernelArrayMinusIdEvPT_S1_i
.visible .entry _Z19gpuKernelArrayMinusIdEvPT_S1_i(
	.param .u64 .ptr .align 1 _Z19gpuKernelArrayMinusIdEvPT_S1_i_param_0,
	.param .u64 .ptr .align 1 _Z19gpuKernelArrayMinusIdEvPT_S1_i_param_1,
	.param .u32 _Z19gpuKernelArrayMinusIdEvPT_S1_i_param_2
)
{
	.reg .pred 	%p<3>;
	.reg .b32 	%r<11>;
	.reg .b64 	%rd<8>;
	.reg .b64 	%fd<3>;

	ld.param.u64 	%rd3, [_Z19gpuKernelArrayMinusIdEvPT_S1_i_param_0];
	ld.param.u64 	%rd4, [_Z19gpuKernelArrayMinusIdEvPT_S1_i_param_1];
	ld.param.u32 	%r6, [_Z19gpuKernelArrayMinusIdEvPT_S1_i_param_2];
	mov.u32 	%r7, %tid.x;
	mov.u32 	%r8, %ctaid.x;
	mov.u32 	%r1, %ntid.x;
	mad.lo.s32 	%r10, %r8, %r1, %r7;
	setp.ge.s32 	%p1, %r10, %r6;
	@%p1 bra 	$L__BB17_3;
	mov.u32 	%r9, %nctaid.x;
	mul.lo.s32 	%r3, %r1, %r9;
	cvta.to.global.u64 	%rd1, %rd4;
	cvta.to.global.u64 	%rd2, %rd3;
$L__BB17_2:
	mul.wide.s32 	%rd5, %r10, 8;
	add.s64 	%rd6, %rd1, %rd5;
	ld.global.f64 	%fd1, [%rd6];
	neg.f64 	%fd2, %fd1;
	add.s64 	%rd7, %rd2, %rd5;
	st.global.f64 	[%rd7], %fd2;
	add.s32 	%r10, %r10, %r3;
	setp.lt.s32 	%p2, %r10, %r6;
	@%p2 bra 	$L__BB17_2;
$L__BB17_3:
	ret;

}
	// .globl	_Z17gpuKernelArrayAbsIdEvPT_S1_i
.visible .entry _Z17gpuKernelArrayAbsIdEvPT_S1_i(
	.param .u64 .ptr .align 1 _Z17gpuKernelArrayAbsIdEvPT_S1_i_param_0,
	.param .u64 .ptr .align 1 _Z17gpuKernelArrayAbsIdEvPT_S1_i_param_1,
	.param .u32 _Z17gpuKernelArrayAbsIdEvPT_S1_i_param_2
)
{
	.reg .pred 	%p<3>;
	.reg .b32 	%r<11>;
	.reg .b64 	%rd<8>;
	.reg .b64 	%fd<3>;

	ld.param.u64 	%rd3, [_Z17gpuKernelArrayAbsIdEvPT_S1_i_param_0];
	ld.param.u64 	%rd4, [_Z17gpuKernelArrayAbsIdEvPT_S1_i_param_1];
	ld.param.u32 	%r6, [_Z17gpuKernelArrayAbsIdEvPT_S1_i_param_2];
	mov.u32 	%r7, %tid.x;
	mov.u32 	%r8, %ctaid.x;
	mov.u32 	%r1, %ntid.x;
	mad.lo.s32 	%r10, %r8, %r1, %r7;
	setp.ge.s32 	%p1, %r10, %r6;
	@%p1 bra 	$L__BB18_3;
	mov.u32 	%r9, %nctaid.x;
	mul.lo.s32 	%r3, %r1, %r9;
	cvta.to.global.u64 	%rd1, %rd4;
	cvta.to.global.u64 	%rd2, %rd3;
$L__BB18_2:
	mul.wide.s32 	%rd5, %r10, 8;
	add.s64 	%rd6, %rd1, %rd5;
	ld.global.f64 	%fd1, [%rd6];
	abs.f64 	%fd2, %fd1;
	add.s64 	%rd7, %rd2, %rd5;
	st.global.f64 	[%rd7], %fd2;
	add.s32 	%r10, %r10, %r3;
	setp.lt.s32 	%p2, %r10, %r6;
	@%p2 bra 	$L__BB18_2;
$L__BB18_3:
	ret;

}
	// .globl	_Z18gpuKernelArraySqrtIdEvPT_S1_i
.visible .entry _Z18gpuKernelArraySqrtIdEvPT_S1_i(
	.param .u64 .ptr .align 1 _Z18gpuKernelArraySqrtIdEvPT_S1_i_param_0,
	.param .u64 .ptr .align 1 _Z18gpuKernelArraySqrtIdEvPT_S1_i_param_1,
	.param .u32 _Z18gpuKernelArraySqrtIdEvPT_S1_i_param_2
)
{
	.reg .pred 	%p<3>;
	.reg .b32 	%r<11>;
	.reg .b64 	%rd<8>;
	.reg .b64 	%fd<3>;

	ld.param.u64 	%rd3, [_Z18gpuKernelArraySqrtIdEvPT_S1_i_param_0];
	ld.param.u64 	%rd4, [_Z18gpuKernelArraySqrtIdEvPT_S1_i_param_1];
	ld.param.u32 	%r6, [_Z18gpuKernelArraySqrtIdEvPT_S1_i_param_2];
	mov.u32 	%r7, %tid.x;
	mov.u32 	%r8, %ctaid.x;
	mov.u32 	%r1, %ntid.x;
	mad.lo.s32 	%r10, %r8, %r1, %r7;
	setp.ge.s32 	%p1, %r10, %r6;
	@%p1 bra 	$L__BB19_3;
	mov.u32 	%r9, %nctaid.x;
	mul.lo.s32 	%r3, %r1, %r9;
	cvta.to.global.u64 	%rd1, %rd4;
	cvta.to.global.u64 	%rd2, %rd3;
$L__BB19_2:
	mul.wide.s32 	%rd5, %r10, 8;
	add.s64 	%rd6, %rd1, %rd5;
	ld.global.f64 	%fd1, [%rd6];
	sqrt.rn.f64 	%fd2, %fd1;
	add.s64 	%rd7, %rd2, %rd5;
	st.global.f64 	[%rd7], %fd2;
	add.s32 	%r10, %r10, %r3;
	setp.lt.s32 	%p2, %r10, %r6;
	@%p2 bra 	$L__BB19_2;
$L__BB19_3:
	ret;

}
	// .globl	_Z17gpuKernelArraySinIdEvPT_S1_i
.visible .entry _Z17gpuKernelArraySinIdEvPT_S1_i(
	.param .u64 .ptr .align 1 _Z17gpuKernelArraySinIdEvPT_S1_i_param_0,
	.param .u64 .ptr .align 1 _Z17gpuKernelArraySinIdEvPT_S1_i_param_1,
	.param .u32 _Z17gpuKernelArraySinIdEvPT_S1_i_param_2
)
{
	.reg .pred 	%p<7>;
	.reg .b32 	%r<20>;
	.reg .b64 	%rd<13>;
	.reg .b64 	%fd<34>;

	ld.param.u64 	%rd3, [_Z17gpuKernelArraySinIdEvPT_S1_i_param_0];
	ld.param.u64 	%rd4, [_Z17gpuKernelArraySinIdEvPT_S1_i_param_1];
	ld.param.u32 	%r9, [_Z17gpuKernelArraySinIdEvPT_S1_i_param_2];
	mov.u32 	%r10, %tid.x;
	mov.u32 	%r11, %ctaid.x;
	mov.u32 	%r1, %ntid.x;
	mad.lo.s32 	%r18, %r11, %r1, %r10;
	setp.ge.s32 	%p1, %r18, %r9;
	@%p1 bra 	$L__BB20_7;
	mov.u32 	%r12, %nctaid.x;
	mul.lo.s32 	%r3, %r1, %r12;
	cvta.to.global.u64 	%rd1, %rd4;
	cvta.to.global.u64 	%rd2, %rd3;
	mov.u64 	%rd9, __cudart_sin_cos_coeffs;
$L__BB20_2:
	mul.wide.s32 	%rd5, %r18, 8;
	add.s64 	%rd6, %rd1, %rd5;
	ld.global.f64 	%fd1, [%rd6];
	abs.f64 	%fd2, %fd1;
	setp.neu.f64 	%p2, %fd2, 0d7FF0000000000000;
	@%p2 bra 	$L__BB20_4;
	mov.f64 	%fd12, 0d0000000000000000;
	mul.rn.f64 	%fd33, %fd1, %fd12;
	mov.b32 	%r19, 0;
	bra.uni 	$L__BB20_6;
$L__BB20_4:
	mul.f64 	%fd7, %fd1, 0d3FE45F306DC9C883;
	cvt.rni.s32.f64 	%r19, %fd7;
	cvt.rn.f64.s32 	%fd8, %r19;
	fma.rn.f64 	%fd9, %fd8, 0dBFF921FB54442D18, %fd1;
	fma.rn.f64 	%fd10, %fd8, 0dBC91A62633145C00, %fd9;
	fma.rn.f64 	%fd33, %fd8, 0dB97B839A252049C0, %fd10;
	setp.ltu.f64 	%p3, %fd2, 0d41E0000000000000;
	@%p3 bra 	$L__BB20_6;
	{ // callseq 0, 0
	.param .b64 param0;
	st.param.f64 	[param0], %fd1;
	.param .align 16 .b8 retval0[16];
	call.uni (retval0), 
	__internal_trig_reduction_slowpathd, 
	(
	param0
	);
	ld.param.f64 	%fd33, [retval0];
	ld.param.b32 	%r19, [retval0+8];
	} // callseq 0
$L__BB20_6:
	shl.b32 	%r15, %r19, 6;
	cvt.u64.u32 	%rd7, %r15;
	and.b64  	%rd8, %rd7, 64;
	add.s64 	%rd10, %rd9, %rd8;
	mul.rn.f64 	%fd13, %fd33, %fd33;
	and.b32  	%r16, %r19, 1;
	setp.eq.b32 	%p4, %r16, 1;
	selp.f64 	%fd14, 0dBDA8FF8320FD8164, 0d3DE5DB65F9785EBA, %p4;
	ld.global.nc.v2.f64 	{%fd15, %fd16}, [%rd10];
	fma.rn.f64 	%fd17, %fd14, %fd13, %fd15;
	fma.rn.f64 	%fd18, %fd17, %fd13, %fd16;
	ld.global.nc.v2.f64 	{%fd19, %fd20}, [%rd10+16];
	fma.rn.f64 	%fd21, %fd18, %fd13, %fd19;
	fma.rn.f64 	%fd22, %fd21, %fd13, %fd20;
	ld.global.nc.v2.f64 	{%fd23, %fd24}, [%rd10+32];
	fma.rn.f64 	%fd25, %fd22, %fd13, %fd23;
	fma.rn.f64 	%fd26, %fd25, %fd13, %fd24;
	fma.rn.f64 	%fd27, %fd26, %fd33, %fd33;
	fma.rn.f64 	%fd28, %fd26, %fd13, 0d3FF0000000000000;
	selp.f64 	%fd29, %fd28, %fd27, %p4;
	and.b32  	%r17, %r19, 2;
	setp.eq.s32 	%p5, %r17, 0;
	mov.f64 	%fd30, 0d0000000000000000;
	sub.f64 	%fd31, %fd30, %fd29;
	selp.f64 	%fd32, %fd29, %fd31, %p5;
	add.s64 	%rd12, %rd2, %rd5;
	st.global.f64 	[%rd12], %fd32;
	add.s32 	%r18, %r18, %r3;
	setp.lt.s32 	%p6, %r18, %r9;
	@%p6 bra 	$L__BB20_2;
$L__BB20_7:
	ret;

}
	// .globl	_Z17gpuKernelArrayCosIdEvPT_S1_i
.visible .entry _Z17gpuKernelArrayCosIdEvPT_S1_i(
	.param .u64 .ptr .align 1 _Z17gpuKernelArrayCosIdEvPT_S1_i_param_0,
	.param .u64 .ptr .align 1 _Z17gpuKernelArrayCosIdEvPT_S1_i_param_1,
	.param .u32 _Z17gpuKernelArrayCosIdEvPT_S1_i_param_2
)
{
	.reg .pred 	%p<7>;
	.reg .b32 	%r<23>;
	.reg .b64 	%rd<13>;
	.reg .b64 	%fd<36>;

	ld.param.u64 	%rd3, [_Z17gpuKernelArrayCosIdEvPT_S1_i_param_0];
	ld.param.u64 	%rd4, [_Z17gpuKernelArrayCosIdEvPT_S1_i_param_1];
	ld.param.u32 	%r11, [_Z17gpuKernelArrayCosIdEvPT_S1_i_param_2];
	mov.u32 	%r12, %tid.x;
	mov.u32 	%r13, %ctaid.x;
	mov.u32 	%r1, %ntid.x;
	mad.lo.s32 	%r20, %r13, %r1, %r12;
	setp.ge.s32 	%p1, %r20, %r11;
	@%p1 bra 	$L__BB21_8;
	mov.u32 	%r14, %nctaid.x;
	mul.lo.s32 	%r3, %r1, %r14;
	cvta.to.global.u64 	%rd1, %rd4;
	cvta.to.global.u64 	%rd2, %rd3;
	mov.u64 	%rd9, __cudart_sin_cos_coeffs;
$L__BB21_2:
	mul.wide.s32 	%rd5, %r20, 8;
	add.s64 	%rd6, %rd1, %rd5;
	ld.global.f64 	%fd1, [%rd6];
	abs.f64 	%fd2, %fd1;
	setp.neu.f64 	%p2, %fd2, 0d7FF0000000000000;
	@%p2 bra 	$L__BB21_4;
	mov.f64 	%fd13, 0d0000000000000000;
	mul.rn.f64 	%fd35, %fd1, %fd13;
	mov.b32 	%r22, 1;
	bra.uni 	$L__BB21_7;
$L__BB21_4:
	mul.f64 	%fd8, %fd1, 0d3FE45F306DC9C883;
	cvt.rni.s32.f64 	%r21, %fd8;
	cvt.rn.f64.s32 	%fd9, %r21;
	fma.rn.f64 	%fd10, %fd9, 0dBFF921FB54442D18, %fd1;
	fma.rn.f64 	%fd11, %fd9, 0dBC91A62633145C00, %fd10;
	fma.rn.f64 	%fd35, %fd9, 0dB97B839A252049C0, %fd11;
	setp.ltu.f64 	%p3, %fd2, 0d41E0000000000000;
	@%p3 bra 	$L__BB21_6;
	{ // callseq 1, 0
	.param .b64 param0;
	st.param.f64 	[param0], %fd1;
	.param .align 16 .b8 retval0[16];
	call.uni (retval0), 
	__internal_trig_reduction_slowpathd, 
	(
	param0
	);
	ld.param.f64 	%fd35, [retval0];
	ld.param.b32 	%r21, [retval0+8];
	} // callseq 1
$L__BB21_6:
	add.s32 	%r22, %r21, 1;
$L__BB21_7:
	shl.b32 	%r17, %r22, 6;
	cvt.u64.u32 	%rd7, %r17;
	and.b64  	%rd8, %rd7, 64;
	add.s64 	%rd10, %rd9, %rd8;
	mul.rn.f64 	%fd14, %fd35, %fd35;
	and.b32  	%r18, %r22, 1;
	setp.eq.b32 	%p4, %r18, 1;
	selp.f64 	%fd15, 0dBDA8FF8320FD8164, 0d3DE5DB65F9785EBA, %p4;
	ld.global.nc.v2.f64 	{%fd16, %fd17}, [%rd10];
	fma.rn.f64 	%fd18, %fd15, %fd14, %fd16;
	fma.rn.f64 	%fd19, %fd18, %fd14, %fd17;
	ld.global.nc.v2.f64 	{%fd20, %fd21}, [%rd10+16];
	fma.rn.f64 	%fd22, %fd19, %fd14, %fd20;
	fma.rn.f64 	%fd23, %fd22, %fd14, %fd21;
	ld.global.nc.v2.f64 	{%fd24, %fd25}, [%rd10+32];
	fma.rn.f64 	%fd26, %fd23, %fd14, %fd24;
	fma.rn.f64 	%fd27, %fd26, %fd14, %fd25;
	fma.rn.f64 	%fd28, %fd27, %fd35, %fd35;
	fma.rn.f64 	%fd29, %fd27, %fd14, 0d3FF0000000000000;
	selp.f64 	%fd30, %fd29, %fd28, %p4;
	and.b32  	%r19, %r22, 2;
	setp.eq.s32 	%p5, %r19, 0;
	mov.f64 	%fd31, 0d0000000000000000;
	sub.f64 	%fd32, %fd31, %fd30;
	selp.f64 	%fd33, %fd30, %fd32, %p5;
	add.s64 	%rd12, %rd2, %rd5;
	st.global.f64 	[%rd12], %fd33;
	add.s32 	%r20, %r20, %r3;
	setp.lt.s32 	%p6, %r20, %r11;
	@%p6 bra 	$L__BB21_2;
$L__BB21_8:
	ret;

}
	// .globl	_Z17gpuKernelArrayTanIdEvPT_S1_i
.visible .entry _Z17gpuKernelArrayTanIdEvPT_S1_i(
	.param .u64 .ptr .align 1 _Z17gpuKernelArrayTanIdEvPT_S1_i_param_0,
	.param .u64 .ptr .align 1 _Z17gpuKernelArrayTanIdEvPT_S1_i_param_1,
	.param .u32 _Z17gpuKernelArrayTanIdEvPT_S1_i_param_2
)
{
	.reg .pred 	%p<10>;
	.reg .b32 	%r<17>;
	.reg .b64 	%rd<9>;
	.reg .b64 	%fd<47>;

	ld.param.u64 	%rd3, [_Z17gpuKernelArrayTanIdEvPT_S1_i_param_0];
	ld.param.u64 	%rd4, [_Z17gpuKernelArrayTanIdEvPT_S1_i_param_1];
	ld.param.u32 	%r9, [_Z17gpuKernelArrayTanIdEvPT_S1_i_param_2];
	mov.u32 	%r10, %tid.x;
	mov.u32 	%r11, %ctaid.x;
	mov.u32 	%r1, %ntid.x;
	mad.lo.s32 	%r15, %r11, %r1, %r10;
	setp.ge.s32 	%p3, %r15, %r9;
	@%p3 bra 	$L__BB22_10;
	mov.u32 	%r12, %nctaid.x;
	mul.lo.s32 	%r3, %r1, %r12;
	cvta.to.global.u64 	%rd1, %rd4;
	cvta.to.global.u64 	%rd2, %rd3;
$L__BB22_2:
	mul.wide.s32 	%rd5, %r15, 8;
	add.s64 	%rd6, %rd1, %rd5;
	ld.global.f64 	%fd1, [%rd6];
	abs.f64 	%fd2, %fd1;
	setp.neu.f64 	%p4, %fd2, 0d7FF0000000000000;
	@%p4 bra 	$L__BB22_4;
	mov.f64 	%fd17, 0d0000000000000000;
	mul.rn.f64 	%fd45, %fd1, %fd17;
	mov.pred 	%p9, -1;
	bra.uni 	$L__BB22_7;
$L__BB22_4:
	mul.f64 	%fd12, %fd1, 0d3FE45F306DC9C883;
	cvt.rni.s32.f64 	%r16, %fd12;
	cvt.rn.f64.s32 	%fd13, %r16;
	fma.rn.f64 	%fd14, %fd13, 0dBFF921FB54442D18, %fd1;
	fma.rn.f64 	%fd15, %fd13, 0dBC91A62633145C00, %fd14;
	fma.rn.f64 	%fd45, %fd13, 0dB97B839A252049C0, %fd15;
	setp.ltu.f64 	%p5, %fd2, 0d41E0000000000000;
	@%p5 bra 	$L__BB22_6;
	{ // callseq 2, 0
	.param .b64 param0;
	st.param.f64 	[param0], %fd1;
	.param .align 16 .b8 retval0[16];
	call.uni (retval0), 
	__internal_trig_reduction_slowpathd, 
	(
	param0
	);
	ld.param.f64 	%fd45, [retval0];
	ld.param.b32 	%r16, [retval0+8];
	} // callseq 2
$L__BB22_6:
	and.b32  	%r14, %r16, 1;
	setp.eq.b32 	%p6, %r14, 1;
	not.pred 	%p9, %p6;
$L__BB22_7:
	mul.f64 	%fd18, %fd45, %fd45;
	fma.rn.f64 	%fd19, %fd18, 0d3EE48DAC2799BCB9, 0dBEF9757C5B27EBB1;
	fma.rn.f64 	%fd20, %fd19, %fd18, 0d3F0980E90FD91E04;
	fma.rn.f64 	%fd21, %fd20, %fd18, 0dBEFAE2B0417D7E1D;
	fma.rn.f64 	%fd22, %fd21, %fd18, 0d3F119F5341BFBA57;
	fma.rn.f64 	%fd23, %fd22, %fd18, 0d3F15E791A00F6919;
	fma.rn.f64 	%fd24, %fd23, %fd18, 0d3F2FF2E7FADEC73A;
	fma.rn.f64 	%fd25, %fd24, %fd18, 0d3F434BC1B206DA62;
	fma.rn.f64 	%fd26, %fd25, %fd18, 0d3F57DB18EF2F83F9;
	fma.rn.f64 	%fd27, %fd26, %fd18, 0d3F6D6D2E7AE49FBC;
	fma.rn.f64 	%fd28, %fd27, %fd18, 0d3F8226E3A816A776;
	fma.rn.f64 	%fd29, %fd28, %fd18, 0d3F9664F485D25660;
	fma.rn.f64 	%fd30, %fd29, %fd18, 0d3FABA1BA1BABF31D;
	fma.rn.f64 	%fd31, %fd30, %fd18, 0d3FC11111111105D2;
	fma.rn.f64 	%fd32, %fd31, %fd18, 0d3FD555555555555E;
	mul.f64 	%fd8, %fd18, %fd32;
	fma.rn.f64 	%fd46, %fd8, %fd45, %fd45;
	@%p9 bra 	$L__BB22_9;
	sub.f64 	%fd33, %fd46, %fd45;
	neg.f64 	%fd34, %fd33;
	fma.rn.f64 	%fd35, %fd8, %fd45, %fd34;
	rcp.approx.ftz.f64 	%fd36, %fd46;
	neg.f64 	%fd37, %fd46;
	fma.rn.f64 	%fd38, %fd37, %fd36, 0d3FF0000000000000;
	fma.rn.f64 	%fd39, %fd38, %fd38, %fd38;
	fma.rn.f64 	%fd40, %fd39, %fd36, %fd36;
	neg.f64 	%fd41, %fd40;
	fma.rn.f64 	%fd42, %fd46, %fd41, 0d3FF0000000000000;
	fma.rn.f64 	%fd43, %fd41, %fd35, %fd42;
	fma.rn.f64 	%fd46, %fd43, %fd41, %fd41;
$L__BB22_9:
	add.s64 	%rd8, %rd2, %rd5;
	st.global.f64 	[%rd8], %fd46;
	add.s32 	%r15, %r15, %r3;
	setp.lt.s32 	%p8, %r15, %r9;
	@%p8 bra 	$L__BB22_2;
$L__BB22_10:
	ret;

}
	// .globl	_Z18gpuKernelArrayAsinIdEvPT_S1_i
.visible .entry _Z18gpuKernelArrayAsinIdEvPT_S1_i(
	.param .u64 .ptr .align 1 _Z18gpuKernelArrayAsinIdEvPT_S1_i_param_0,
	.param .u64 .ptr .align 1 _Z18gpuKernelArrayAsinIdEvPT_S1_i_param_1,
	.param .u32 _Z18gpuKernelArrayAsinIdEvPT_S1_i_param_2
)
{
	.reg .pred 	%p<6>;
	.reg .b32 	%r<16>;
	.reg .b32 	%f<3>;
	.reg .b64 	%rd<9>;
	.reg .b64 	%fd<53>;

	ld.param.u64 	%rd3, [_Z18gpuKernelArrayAsinIdEvPT_S1_i_param_0];
	ld.param.u64 	%rd4, [_Z18gpuKernelArrayAsinIdEvPT_S1_i_param_1];
	ld.param.u32 	%r6, [_Z18gpuKernelArrayAsinIdEvPT_S1_i_param_2];
	mov.u32 	%r7, %tid.x;
	mov.u32 	%r8, %ctaid.x;
	mov.u32 	%r1, %ntid.x;
	mad.lo.s32 	%r15, %r8, %r1, %r7;
	setp.ge.s32 	%p1, %r15, %r6;
	@%p1 bra 	$L__BB23_6;
	mov.u32 	%r9, %nctaid.x;
	mul.lo.s32 	%r3, %r1, %r9;
	cvta.to.global.u64 	%rd1, %rd4;
	cvta.to.global.u64 	%rd2, %rd3;
$L__BB23_2:
	mul.wide.s32 	%rd5, %r15, 8;
	add.s64 	%rd6, %rd1, %rd5;
	ld.global.f64 	%fd1, [%rd6];
	{
	.reg .b32 %temp; 
	mov.b64 	{%temp, %r10}, %fd1;
	}
	mov.b32 	%f1, %r10;
	abs.f32 	%f2, %f1;
	setp.geu.f32 	%p2, %f2, 0f3FE26666;
	@%p2 bra 	$L__BB23_4;
	mul.f64 	%fd38, %fd1, %fd1;
	fma.rn.f64 	%fd39, %fd38, 0d3FB0066BDC1895E9, 0dBFB3823B180754AF;
	fma.rn.f64 	%fd40, %fd39, %fd38, 0d3FB11E52CC2F79AE;
	fma.rn.f64 	%fd41, %fd40, %fd38, 0dBF924EAF3526861B;
	fma.rn.f64 	%fd42, %fd41, %fd38, 0d3F91DF02A31E6CB7;
	fma.rn.f64 	%fd43, %fd42, %fd38, 0d3F847D18B0EEC6CC;
	fma.rn.f64 	%fd44, %fd43, %fd38, 0d3F8D0AF961BA53B0;
	fma.rn.f64 	%fd45, %fd44, %fd38, 0d3F91BF7734CF1C48;
	fma.rn.f64 	%fd46, %fd45, %fd38, 0d3F96E91483144EF7;
	fma.rn.f64 	%fd47, %fd46, %fd38, 0d3F9F1C6E0A4F9F81;
	fma.rn.f64 	%fd48, %fd47, %fd38, 0d3FA6DB6DC27FA92B;
	fma.rn.f64 	%fd49, %fd48, %fd38, 0d3FB333333320F91B;
	fma.rn.f64 	%fd50, %fd49, %fd38, 0d3FC5555555555F4D;
	mul.f64 	%fd51, %fd38, %fd50;
	fma.rn.f64 	%fd52, %fd51, %fd1, %fd1;
	bra.uni 	$L__BB23_5;
$L__BB23_4:
	abs.f64 	%fd5, %fd1;
	fma.rn.f64 	%fd6, %fd5, 0dBFE0000000000000, 0d3FE0000000000000;
	rsqrt.approx.ftz.f64 	%fd7, %fd6;
	{
	.reg .b32 %temp; 
	mov.b64 	{%r11, %temp}, %fd7;
	}
	{
	.reg .b32 %temp; 
	mov.b64 	{%temp, %r12}, %fd7;
	}
	add.s32 	%r13, %r12, -1048576;
	mov.b64 	%fd8, {%r11, %r13};
	mul.f64 	%fd9, %fd6, %fd7;
	neg.f64 	%fd10, %fd9;
	fma.rn.f64 	%fd11, %fd9, %fd10, %fd6;
	fma.rn.f64 	%fd12, %fd11, %fd8, %fd9;
	neg.f64 	%fd13, %fd12;
	fma.rn.f64 	%fd14, %fd7, %fd13, 0d3FF0000000000000;
	fma.rn.f64 	%fd15, %fd14, %fd8, %fd8;
	fma.rn.f64 	%fd16, %fd12, %fd13, %fd6;
	fma.rn.f64 	%fd17, %fd16, %fd15, %fd12;
	{
	.reg .b32 %temp; 
	mov.b64 	{%temp, %r14}, %fd6;
	}
	setp.lt.s32 	%p3, %r14, 0;
	selp.f64 	%fd18, 0dFFF8000000000000, %fd17, %p3;
	setp.ne.f64 	%p4, %fd6, 0d0000000000000000;
	selp.f64 	%fd19, %fd18, %fd6, %p4;
	fma.rn.f64 	%fd20, %fd6, 0d3FB0066BDC1895E9, 0dBFB3823B180754AF;
	fma.rn.f64 	%fd21, %fd20, %fd6, 0d3FB11E52CC2F79AE;
	fma.rn.f64 	%fd22, %fd21, %fd6, 0dBF924EAF3526861B;
	fma.rn.f64 	%fd23, %fd22, %fd6, 0d3F91DF02A31E6CB7;
	fma.rn.f64 	%fd24, %fd23, %fd6, 0d3F847D18B0EEC6CC;
	fma.rn.f64 	%fd25, %fd24, %fd6, 0d3F8D0AF961BA53B0;
	fma.rn.f64 	%fd26, %fd25, %fd6, 0d3F91BF7734CF1C48;
	fma.rn.f64 	%fd27, %fd26, %fd6, 0d3F96E91483144EF7;
	fma.rn.f64 	%fd28, %fd27, %fd6, 0d3F9F1C6E0A4F9F81;
	fma.rn.f64 	%fd29, %fd28, %fd6, 0d3FA6DB6DC27FA92B;
	fma.rn.f64 	%fd30, %fd29, %fd6, 0d3FB333333320F91B;
	fma.rn.f64 	%fd31, %fd30, %fd6, 0d3FC5555555555F4D;
	mul.f64 	%fd32, %fd6, %fd31;
	mul.f64 	%fd33, %fd19, 0dC000000000000000;
	fma.rn.f64 	%fd34, %fd33, %fd32, 0d3C91A62633145C07;
	add.f64 	%fd35, %fd33, 0d3FE921FB54442D18;
	add.f64 	%fd36, %fd35, %fd34;
	add.f64 	%fd37, %fd36, 0d3FE921FB54442D18;
	copysign.f64 	%fd52, %fd1, %fd37;
$L__BB23_5:
	add.s64 	%rd8, %rd2, %rd5;
	st.global.f64 	[%rd8], %fd52;
	add.s32 	%r15, %r15, %r3;
	setp.lt.s32 	%p5, %r15, %r6;
	@%p5 bra 	$L__BB23_2;
$L__BB23_6:
	ret;

}
	// .globl	_Z18gpuKernelArrayAcosIdEvPT_S1_i
.visible .entry _Z18gpuKernelArrayAcosIdEvPT_S1_i(
	.param .u64 .ptr .align 1 _Z18gpuKernelArrayAcosIdEvPT_S1_i_param_0,
	.param .u64 .ptr .align 1 _Z18gpuKernelArrayAcosIdEvPT_S1_i_param_1,
	.param .u32 _Z18gpuKernelArrayAcosIdEvPT_S1_i_param_2
)
{
	.reg .pred 	%p<8>;
	.reg .b32 	%r<22>;
	.reg .b64 	%rd<9>;
	.reg .b64 	%fd<70>;

	ld.param.u64 	%rd3, [_Z18gpuKernelArrayAcosIdEvPT_S1_i_param_0];
	ld.param.u64 	%rd4, [_Z18gpuKernelArrayAcosIdEvPT_S1_i_param_1];
	ld.param.u32 	%r7, [_Z18gpuKernelArrayAcosIdEvPT_S1_i_param_2];
	mov.u32 	%r8, %tid.x;
	mov.u32 	%r9, %ctaid.x;
	mov.u32 	%r1, %ntid.x;
	mad.lo.s32 	%r21, %r9, %r1, %r8;
	setp.ge.s32 	%p1, %r21, %r7;
	@%p1 bra 	$L__BB24_8;
	mov.u32 	%r10, %nctaid.x;
	mul.lo.s32 	%r3, %r1, %r10;
	cvta.to.global.u64 	%rd1, %rd4;
	cvta.to.global.u64 	%rd2, %rd3;
$L__BB24_2:
	mul.wide.s32 	%rd5, %r21, 8;
	add.s64 	%rd6, %rd1, %rd5;
	ld.global.f64 	%fd1, [%rd6];
	{
	.reg .b32 %temp; 
	mov.b64 	{%temp, %r5}, %fd1;
	}
	abs.f64 	%fd2, %fd1;
	{
	.reg .b32 %temp; 
	mov.b64 	{%temp, %r11}, %fd2;
	}
	setp.gt.s32 	%p2, %r11, 1071801957;
	@%p2 bra 	$L__BB24_6;
	mul.f64 	%fd48, %fd1, %fd1;
	fma.rn.f64 	%fd49, %fd48, 0d3FB0066BDC1895E9, 0dBFB3823B180754AF;
	fma.rn.f64 	%fd50, %fd49, %fd48, 0d3FB11E52CC2F79AE;
	fma.rn.f64 	%fd51, %fd50, %fd48, 0dBF924EAF3526861B;
	fma.rn.f64 	%fd52, %fd51, %fd48, 0d3F91DF02A31E6CB7;
	fma.rn.f64 	%fd53, %fd52, %fd48, 0d3F847D18B0EEC6CC;
	fma.rn.f64 	%fd54, %fd53, %fd48, 0d3F8D0AF961BA53B0;
	fma.rn.f64 	%fd55, %fd54, %fd48, 0d3F91BF7734CF1C48;
	fma.rn.f64 	%fd56, %fd55, %fd48, 0d3F96E91483144EF7;
	fma.rn.f64 	%fd57, %fd56, %fd48, 0d3F9F1C6E0A4F9F81;
	fma.rn.f64 	%fd58, %fd57, %fd48, 0d3FA6DB6DC27FA92B;
	fma.rn.f64 	%fd59, %fd58, %fd48, 0d3FB333333320F91B;
	fma.rn.f64 	%fd60, %fd59, %fd48, 0d3FC5555555555F4D;
	mul.f64 	%fd61, %fd48, %fd60;
	fma.rn.f64 	%fd3, %fd61, %fd2, %fd2;
	setp.gt.s32 	%p6, %r5, -1;
	@%p6 bra 	$L__BB24_5;
	mov.f64 	%fd66, 0d3C91A62633145C07;
	add.rn.f64 	%fd67, %fd3, %fd66;
	mov.f64 	%fd68, 0d3FF921FB54442D18;
	add.rn.f64 	%fd69, %fd68, %fd67;
	bra.uni 	$L__BB24_7;
$L__BB24_5:
	mov.f64 	%fd62, 0dBC91A62633145C07;
	add.rn.f64 	%fd63, %fd3, %fd62;
	neg.f64 	%fd64, %fd63;
	mov.f64 	%fd65, 0d3FF921FB54442D18;
	add.rn.f64 	%fd69, %fd65, %fd64;
	bra.uni 	$L__BB24_7;
$L__BB24_6:
	mov.f64 	%fd8, 0d3FF0000000000000;
	sub.f64 	%fd9, %fd8, %fd2;
	{
	.reg .b32 %temp; 
	mov.b64 	{%r12, %temp}, %fd9;
	}
	{
	.reg .b32 %temp; 
	mov.b64 	{%temp, %r13}, %fd9;
	}
	add.s32 	%r14, %r13, -1048576;
	mov.b64 	%fd10, {%r12, %r14};
	rsqrt.approx.ftz.f64 	%fd11, %fd10;
	{
	.reg .b32 %temp; 
	mov.b64 	{%r15, %temp}, %fd11;
	}
	{
	.reg .b32 %temp; 
	mov.b64 	{%temp, %r16}, %fd11;
	}
	add.s32 	%r17, %r16, -1048576;
	mov.b64 	%fd12, {%r15, %r17};
	mul.f64 	%fd13, %fd10, %fd11;
	neg.f64 	%fd14, %fd13;
	fma.rn.f64 	%fd15, %fd13, %fd14, %fd10;
	fma.rn.f64 	%fd16, %fd15, %fd12, %fd13;
	neg.f64 	%fd17, %fd16;
	fma.rn.f64 	%fd18, %fd11, %fd17, 0d3FF0000000000000;
	fma.rn.f64 	%fd19, %fd18, %fd12, %fd12;
	fma.rn.f64 	%fd20, %fd16, %fd17, %fd10;
	fma.rn.f64 	%fd21, %fd20, %fd19, %fd16;
	{
	.reg .b32 %temp; 
	mov.b64 	{%r18, %temp}, %fd21;
	}
	{
	.reg .b32 %temp; 
	mov.b64 	{%temp, %r19}, %fd21;
	}
	add.s32 	%r20, %r19, 1048576;
	mov.b64 	%fd22, {%r18, %r20};
	fma.rn.f64 	%fd23, %fd9, 0d3EC715B371155F70, 0dBEBAC2FE66FAAC4B;
	fma.rn.f64 	%fd24, %fd23, %fd9, 0d3ED9A9B88EFCD9B8;
	fma.rn.f64 	%fd25, %fd24, %fd9, 0d3EDD0F40A8A0C4C3;
	fma.rn.f64 	%fd26, %fd25, %fd9, 0d3EF46D4CFA9E0E1F;
	fma.rn.f64 	%fd27, %fd26, %fd9, 0d3F079C168D1E2422;
	fma.rn.f64 	%fd28, %fd27, %fd9, 0d3F1C9A88C3BCA540;
	fma.rn.f64 	%fd29, %fd28, %fd9, 0d3F31C4E64BD476DF;
	fma.rn.f64 	%fd30, %fd29, %fd9, 0d3F46E8BA60009C8F;
	fma.rn.f64 	%fd31, %fd30, %fd9, 0d3F5F1C71C62B05A2;
	fma.rn.f64 	%fd32, %fd31, %fd9, 0d3F76DB6DB6DC9F2C;
	fma.rn.f64 	%fd33, %fd32, %fd9, 0d3F9333333333329C;
	fma.rn.f64 	%fd34, %fd33, %fd9, 0d3FB5555555555555;
	setp.lt.s32 	%p3, %r13, 1;
	mov.f64 	%fd35, 0d0000000000000000;
	mul.rn.f64 	%fd36, %fd2, %fd35;
	mul.f64 	%fd37, %fd9, %fd34;
	fma.rn.f64 	%fd38, %fd37, %fd22, %fd22;
	selp.f64 	%fd39, %fd36, %fd38, %p3;
	setp.lt.s32 	%p4, %r13, 0;
	mov.f64 	%fd40, 0d7FF0000000000000;
	mul.rn.f64 	%fd41, %fd39, %fd40;
	selp.f64 	%fd42, %fd41, %fd39, %p4;
	setp.lt.s32 	%p5, %r5, 0;
	mov.f64 	%fd43, 0dBCA1A62633145C07;
	add.rn.f64 	%fd44, %fd42, %fd43;
	neg.f64 	%fd45, %fd44;
	mov.f64 	%fd46, 0d400921FB54442D18;
	add.rn.f64 	%fd47, %fd46, %fd45;
	selp.f64 	%fd69, %fd47, %fd42, %p5;
$L__BB24_7:
	add.s64 	%rd8, %rd2, %rd5;
	st.global.f64 	[%rd8], %fd69;
	add.s32 	%r21, %r21, %r3;
	setp.lt.s32 	%p7, %r21, %r7;
	@%p7 bra 	$L__BB24_2;
$L__BB24_8:
	ret;

}
	// .globl	_Z18gpuKernelArrayAtanIdEvPT_S1_i
.visible .entry _Z18gpuKernelArrayAtanIdEvPT_S1_i(
	.param .u64 .ptr .align 1 _Z18gpuKernelArrayAtanIdEvPT_S1_i_param_0,
	.param .u64 .ptr .align 1 _Z18gpuKernelArrayAtanIdEvPT_S1_i_param_1,
	.param .u32 _Z18gpuKernelArrayAtanIdEvPT_S1_i_param_2
)
{
	.reg .pred 	%p<6>;
	.reg .b32 	%r<11>;
	.reg .b64 	%rd<9>;
	.reg .b64 	%fd<36>;

	ld.param.u64 	%rd3, [_Z18gpuKernelArrayAtanIdEvPT_S1_i_param_0];
	ld.param.u64 	%rd4, [_Z18gpuKernelArrayAtanIdEvPT_S1_i_param_1];
	ld.param.u32 	%r6, [_Z18gpuKernelArrayAtanIdEvPT_S1_i_param_2];
	mov.u32 	%r7, %tid.x;
	mov.u32 	%r8, %ctaid.x;
	mov.u32 	%r1, %ntid.x;
	mad.lo.s32 	%r10, %r8, %r1, %r7;
	setp.ge.s32 	%p1, %r10, %r6;
	@%p1 bra 	$L__BB25_5;
	mov.u32 	%r9, %nctaid.x;
	mul.lo.s32 	%r3, %r1, %r9;
	cvta.to.global.u64 	%rd1, %rd4;
	cvta.to.global.u64 	%rd2, %rd3;
$L__BB25_2:
	mul.wide.s32 	%rd5, %r10, 8;
	add.s64 	%rd6, %rd1, %rd5;
	ld.global.f64 	%fd1, [%rd6];
	abs.f64 	%fd2, %fd1;
	setp.leu.f64 	%p2, %fd2, 0d3FF0000000000000;
	mov.f64 	%fd35, %fd2;
	@%p2 bra 	$L__BB25_4;
	rcp.approx.ftz.f64 	%fd5, %fd2;
	neg.f64 	%fd6, %fd2;
	fma.rn.f64 	%fd7, %fd6, %fd5, 0d3FF0000000000000;
	fma.rn.f64 	%fd8, %fd7, %fd7, %fd7;
	fma.rn.f64 	%fd9, %fd8, %fd5, %fd5;
	setp.eq.f64 	%p3, %fd2, 0d7FF0000000000000;
	selp.f64 	%fd35, 0d0000000000000000, %fd9, %p3;
$L__BB25_4:
	setp.gt.f64 	%p4, %fd2, 0d3FF0000000000000;
	mul.f64 	%fd10, %fd35, %fd35;
	fma.rn.f64 	%fd11, %fd10, 0dBEF53E1D2A25FF7E, 0d3F2D3B63DBB65B49;
	fma.rn.f64 	%fd12, %fd11, %fd10, 0dBF5312788DDE082E;
	fma.rn.f64 	%fd13, %fd12, %fd10, 0d3F6F9690C8249315;
	fma.rn.f64 	%fd14, %fd13, %fd10, 0dBF82CF5AABC7CF0D;
	fma.rn.f64 	%fd15, %fd14, %fd10, 0d3F9162B0B2A3BFDE;
	fma.rn.f64 	%fd16, %fd15, %fd10, 0dBF9A7256FEB6FC6B;
	fma.rn.f64 	%fd17, %fd16, %fd10, 0d3FA171560CE4A489;
	fma.rn.f64 	%fd18, %fd17, %fd10, 0dBFA4F44D841450E4;
	fma.rn.f64 	%fd19, %fd18, %fd10, 0d3FA7EE3D3F36BB95;
	fma.rn.f64 	%fd20, %fd19, %fd10, 0dBFAAD32AE04A9FD1;
	fma.rn.f64 	%fd21, %fd20, %fd10, 0d3FAE17813D66954F;
	fma.rn.f64 	%fd22, %fd21, %fd10, 0dBFB11089CA9A5BCD;
	fma.rn.f64 	%fd23, %fd22, %fd10, 0d3FB3B12B2DB51738;
	fma.rn.f64 	%fd24, %fd23, %fd10, 0dBFB745D022F8DC5C;
	fma.rn.f64 	%fd25, %fd24, %fd10, 0d3FBC71C709DFE927;
	fma.rn.f64 	%fd26, %fd25, %fd10, 0dBFC2492491FA1744;
	fma.rn.f64 	%fd27, %fd26, %fd10, 0d3FC99999999840D2;
	fma.rn.f64 	%fd28, %fd27, %fd10, 0dBFD555555555544C;
	mul.f64 	%fd29, %fd10, %fd28;
	fma.rn.f64 	%fd30, %fd29, %fd35, %fd35;
	mov.f64 	%fd31, 0d3FF921FB54442D18;
	sub.f64 	%fd32, %fd31, %fd30;
	selp.f64 	%fd33, %fd32, %fd30, %p4;
	copysign.f64 	%fd34, %fd1, %fd33;
	add.s64 	%rd8, %rd2, %rd5;
	st.global.f64 	[%rd8], %fd34;
	add.s32 	%r10, %r10, %r3;
	setp.lt.s32 	%p5, %r10, %r6;
	@%p5 bra 	$L__BB25_2;
$L__BB25_5:
	ret;

}
	// .globl	_Z18gpuKernelArraySinhIdEvPT_S1_i
.visible .entry _Z18gpuKernelArraySinhIdEvPT_S1_i(
	.param .u64 .ptr .align 1 _Z18gpuKernelArraySinhIdEvPT_S1_i_param_0,
	.param .u64 .ptr .align 1 _Z18gpuKernelArraySinhIdEvPT_S1_i_param_1,
	.param .u32 _Z18gpuKernelArraySinhIdEvPT_S1_i_param_2
)
{
	.reg .pred 	%p<8>;
	.reg .b32 	%r<25>;
	.reg .b64 	%rd<9>;
	.reg .b64 	%fd<44>;

	ld.param.u64 	%rd3, [_Z18gpuKernelArraySinhIdEvPT_S1_i_param_0];
	ld.param.u64 	%rd4, [_Z18gpuKernelArraySinhIdEvPT_S1_i_param_1];
	ld.param.u32 	%r6, [_Z18gpuKernelArraySinhIdEvPT_S1_i_param_2];
	mov.u32 	%r7, %tid.x;
	mov.u32 	%r8, %ctaid.x;
	mov.u32 	%r1, %ntid.x;
	mad.lo.s32 	%r24, %r8, %r1, %r7;
	setp.ge.s32 	%p1, %r24, %r6;
	@%p1 bra 	$L__BB26_6;
	mov.b32 	%r9, 1071644672;
	mov.b32 	%r10, 0;
	mov.b64 	%fd1, {%r10, %r9};
	mov.u32 	%r11, %nctaid.x;
	mul.lo.s32 	%r3, %r1, %r11;
	cvta.to.global.u64 	%rd1, %rd4;
	cvta.to.global.u64 	%rd2, %rd3;
$L__BB26_2:
	mul.wide.s32 	%rd5, %r24, 8;
	add.s64 	%rd6, %rd1, %rd5;
	ld.global.f64 	%fd2, [%rd6];
	{
	.reg .b32 %temp; 
	mov.b64 	{%temp, %r12}, %fd2;
	}
	and.b32  	%r13, %r12, 2147483647;
	{
	.reg .b32 %temp; 
	mov.b64 	{%r14, %temp}, %fd2;
	}
	mov.b64 	%fd3, {%r14, %r13};
	setp.gt.u32 	%p2, %r13, 1072693247;
	@%p2 bra 	$L__BB26_4;
	mul.f64 	%fd34, %fd3, %fd3;
	fma.rn.f64 	%fd35, %fd34, 0d3D6B4C75AB274C53, 0d3DE611A561D87DEF;
	fma.rn.f64 	%fd36, %fd35, %fd34, 0d3E5AE64671B18F5C;
	fma.rn.f64 	%fd37, %fd36, %fd34, 0d3EC71DE3A465B1E4;
	fma.rn.f64 	%fd38, %fd37, %fd34, 0d3F2A01A01A02899D;
	fma.rn.f64 	%fd39, %fd38, %fd34, 0d3F811111111110A6;
	fma.rn.f64 	%fd40, %fd39, %fd34, 0d3FC5555555555556;
	mul.f64 	%fd41, %fd34, %fd40;
	fma.rn.f64 	%fd43, %fd41, %fd3, %fd3;
	bra.uni 	$L__BB26_5;
$L__BB26_4:
	{
	.reg .b32 %temp; 
	mov.b64 	{%temp, %r15}, %fd3;
	}
	fma.rn.f64 	%fd7, %fd3, 0d3FF71547652B82FE, 0d4338000000000000;
	{
	.reg .b32 %temp; 
	mov.b64 	{%r16, %temp}, %fd7;
	}
	add.s32 	%r17, %r16, -1;
	mov.f64 	%fd8, 0dC338000000000000;
	add.rn.f64 	%fd9, %fd7, %fd8;
	fma.rn.f64 	%fd10, %fd9, 0dBFE62E42FEFA39EF, %fd3;
	fma.rn.f64 	%fd11, %fd9, 0dBC7ABC9E3B39803F, %fd10;
	shl.b32 	%r18, %r15, 1;
	setp.lt.u32 	%p3, %r18, 2142496327;
	selp.f64 	%fd12, %fd3, %fd11, %p3;
	selp.b32 	%r19, 0, %r17, %p3;
	fma.rn.f64 	%fd13, %fd12, 0d3E21F4076ACD15B6, 0d3E5AF86D8EBD13CD;
	fma.rn.f64 	%fd14, %fd13, %fd12, 0d3E927E5092BA033D;
	fma.rn.f64 	%fd15, %fd14, %fd12, 0d3EC71DDE6C5F9DA1;
	fma.rn.f64 	%fd16, %fd15, %fd12, 0d3EFA01A018D034E6;
	fma.rn.f64 	%fd17, %fd16, %fd12, 0d3F2A01A01B3B6940;
	fma.rn.f64 	%fd18, %fd17, %fd12, 0d3F56C16C16C1B5DD;
	fma.rn.f64 	%fd19, %fd18, %fd12, 0d3F8111111110F74D;
	fma.rn.f64 	%fd20, %fd19, %fd12, 0d3FA555555555554D;
	fma.rn.f64 	%fd21, %fd20, %fd12, 0d3FC5555555555557;
	fma.rn.f64 	%fd22, %fd21, %fd12, 0d3FE0000000000000;
	mul.f64 	%fd23, %fd12, %fd22;
	fma.rn.f64 	%fd24, %fd23, %fd12, %fd12;
	setp.eq.s32 	%p4, %r19, 1024;
	shl.b32 	%r20, %r19, 20;
	add.s32 	%r21, %r20, 1072693248;
	selp.b32 	%r22, 2145386496, %r21, %p4;
	mov.b32 	%r23, 0;
	mov.b64 	%fd25, {%r23, %r22};
	sub.f64 	%fd26, %fd25, %fd1;
	fma.rn.f64 	%fd27, %fd24, %fd25, %fd26;
	add.f64 	%fd28, %fd27, %fd27;
	selp.f64 	%fd29, %fd28, %fd27, %p4;
	setp.eq.s32 	%p5, %r18, 0;
	selp.f64 	%fd30, %fd3, %fd29, %p5;
	fma.rn.f64 	%fd31, %fd30, 0d4000000000000000, 0d3FF0000000000000;
	div.rn.f64 	%fd32, %fd30, %fd31;
	add.f64 	%fd33, %fd30, %fd32;
	setp.ge.f64 	%p6, %fd3, 0d408633CE8FB9F87E;
	selp.f64 	%fd43, 0d7FF0000000000000, %fd33, %p6;
$L__BB26_5:
	copysign.f64 	%fd42, %fd2, %fd43;
	add.s64 	%rd8, %rd2, %rd5;
	st.global.f64 	[%rd8], %fd42;
	add.s32 	%r24, %r24, %r3;
	setp.lt.s32 	%p7, %r24, %r6;
	@%p7 bra 	$L__BB26_2;
$L__BB26_6:
	ret;

}
	// .globl	_Z18gpuKernelArrayCoshIdEvPT_S1_i
.visible .entry _Z18gpuKernelArrayCoshIdEvPT_S1_i(
	.param .u64 .ptr .align 1 _Z18gpuKernelArrayCoshIdEvPT_S1_i_param_0,
	.param .u64 .ptr .align 1 _Z18gpuKernelArrayCoshIdEvPT_S1_i_param_1,
	.param .u32 _Z18gpuKernelArrayCoshIdEvPT_S1_i_param_2
)
{
	.reg .pred 	%p<5>;
	.reg .b32 	%r<21>;
	.reg .b64 	%rd<9>;
	.reg .b64 	%fd<30>;

	ld.param.u64 	%rd3, [_Z18gpuKernelArrayCoshIdEvPT_S1_i_param_0];
	ld.param.u64 	%rd4, [_Z18gpuKernelArrayCoshIdEvPT_S1_i_param_1];
	ld.param.u32 	%r6, [_Z18gpuKernelArrayCoshIdEvPT_S1_i_param_2];
	mov.u32 	%r7, %tid.x;
	mov.u32 	%r8, %ctaid.x;
	mov.u32 	%r1, %ntid.x;
	mad.lo.s32 	%r20, %r8, %r1, %r7;
	setp.ge.s32 	%p1, %r20, %r6;
	@%p1 bra 	$L__BB27_6;
	mov.u32 	%r9, %nctaid.x;
	mul.lo.s32 	%r3, %r1, %r9;
	cvta.to.global.u64 	%rd1, %rd4;
	cvta.to.global.u64 	%rd2, %rd3;
$L__BB27_2:
	mul.wide.s32 	%rd5, %r20, 8;
	add.s64 	%rd6, %rd1, %rd5;
	ld.global.f64 	%fd1, [%rd6];
	{
	.reg .b32 %temp; 
	mov.b64 	{%temp, %r10}, %fd1;
	}
	and.b32  	%r11, %r10, 2147483647;
	{
	.reg .b32 %temp; 
	mov.b64 	{%r12, %temp}, %fd1;
	}
	mov.b64 	%fd2, {%r12, %r11};
	{
	.reg .b32 %temp; 
	mov.b64 	{%temp, %r13}, %fd2;
	}
	setp.gt.u32 	%p2, %r13, 1082536910;
	@%p2 bra 	$L__BB27_4;
	fma.rn.f64 	%fd6, %fd2, 0d3FF71547652B82FE, 0d4338000000000000;
	{
	.reg .b32 %temp; 
	mov.b64 	{%r14, %temp}, %fd6;
	}
	mov.f64 	%fd7, 0dC338000000000000;
	add.rn.f64 	%fd8, %fd6, %fd7;
	fma.rn.f64 	%fd9, %fd8, 0dBFE62E42FEFA39EF, %fd2;
	fma.rn.f64 	%fd10, %fd8, 0dBC7ABC9E3B39803F, %fd9;
	fma.rn.f64 	%fd11, %fd10, 0d3E5ADE1569CE2BDF, 0d3E928AF3FCA213EA;
	fma.rn.f64 	%fd12, %fd11, %fd10, 0d3EC71DEE62401315;
	fma.rn.f64 	%fd13, %fd12, %fd10, 0d3EFA01997C89EB71;
	fma.rn.f64 	%fd14, %fd13, %fd10, 0d3F2A01A014761F65;
	fma.rn.f64 	%fd15, %fd14, %fd10, 0d3F56C16C1852B7AF;
	fma.rn.f64 	%fd16, %fd15, %fd10, 0d3F81111111122322;
	fma.rn.f64 	%fd17, %fd16, %fd10, 0d3FA55555555502A1;
	fma.rn.f64 	%fd18, %fd17, %fd10, 0d3FC5555555555511;
	fma.rn.f64 	%fd19, %fd18, %fd10, 0d3FE000000000000B;
	fma.rn.f64 	%fd20, %fd19, %fd10, 0d3FF0000000000000;
	fma.rn.f64 	%fd21, %fd20, %fd10, 0d3FF0000000000000;
	shl.b32 	%r15, %r14, 20;
	{
	.reg .b32 %temp; 
	mov.b64 	{%r16, %temp}, %fd21;
	}
	{
	.reg .b32 %temp; 
	mov.b64 	{%temp, %r17}, %fd21;
	}
	add.s32 	%r18, %r15, %r17;
	add.s32 	%r19, %r18, -2097152;
	mov.b64 	%fd22, {%r16, %r19};
	rcp.approx.ftz.f64 	%fd23, %fd22;
	neg.f64 	%fd24, %fd22;
	fma.rn.f64 	%fd25, %fd24, %fd23, 0d3FF0000000000000;
	fma.rn.f64 	%fd26, %fd25, %fd25, %fd25;
	fma.rn.f64 	%fd27, %fd26, %fd23, %fd23;
	fma.rn.f64 	%fd29, %fd27, 0d3FB0000000000000, %fd22;
	bra.uni 	$L__BB27_5;
$L__BB27_4:
	setp.le.f64 	%p3, %fd1, 0d7FF0000000000000;
	selp.f64 	%fd29, 0d7FF0000000000000, %fd1, %p3;
$L__BB27_5:
	add.f64 	%fd28, %fd29, %fd29;
	add.s64 	%rd8, %rd2, %rd5;
	st.global.f64 	[%rd8], %fd28;
	add.s32 	%r20, %r20, %r3;
	setp.lt.s32 	%p4, %r20, %r6;
	@%p4 bra 	$L__BB27_2;
$L__BB27_6:
	ret;

}
	// .globl	_Z18gpuKernelArrayTanhIdEvPT_S1_i
.visible .entry _Z18gpuKernelArrayTanhIdEvPT_S1_i(
	.param .u64 .ptr .align 1 _Z18gpuKernelArrayTanhIdEvPT_S1_i_param_0,
	.param .u64 .ptr .align 1 _Z18gpuKernelArrayTanhIdEvPT_S1_i_param_1,
	.param .u32 _Z18gpuKernelArrayTanhIdEvPT_S1_i_param_2
)
{
	.reg .pred 	%p<5>;
	.reg .b32 	%r<14>;
	.reg .b32 	%f<5>;
	.reg .b64 	%rd<9>;
	.reg .b64 	%fd<47>;

	ld.param.u64 	%rd3, [_Z18gpuKernelArrayTanhIdEvPT_S1_i_param_0];
	ld.param.u64 	%rd4, [_Z18gpuKernelArrayTanhIdEvPT_S1_i_param_1];
	ld.param.u32 	%r7, [_Z18gpuKernelArrayTanhIdEvPT_S1_i_param_2];
	mov.u32 	%r8, %tid.x;
	mov.u32 	%r9, %ctaid.x;
	mov.u32 	%r1, %ntid.x;
	mad.lo.s32 	%r13, %r9, %r1, %r8;
	setp.ge.s32 	%p1, %r13, %r7;
	@%p1 bra 	$L__BB28_6;
	mov.u32 	%r10, %nctaid.x;
	mul.lo.s32 	%r3, %r1, %r10;
	cvta.to.global.u64 	%rd1, %rd4;
	cvta.to.global.u64 	%rd2, %rd3;
$L__BB28_2:
	mul.wide.s32 	%rd5, %r13, 8;
	add.s64 	%rd6, %rd1, %rd5;
	ld.global.f64 	%fd1, [%rd6];
	{
	.reg .b32 %temp; 
	mov.b64 	{%temp, %r11}, %fd1;
	}
	and.b32  	%r5, %r11, 2147483647;
	{
	.reg .b32 %temp; 
	mov.b64 	{%r12, %temp}, %fd1;
	}
	mov.b64 	%fd2, {%r12, %r5};
	setp.ltu.f64 	%p2, %fd2, 0d3FE4F92224DD2F1A;
	@%p2 bra 	$L__BB28_4;
	add.f64 	%fd6, %fd2, %fd2;
	cvt.rn.f32.f64 	%f1, %fd6;
	mul.f32 	%f2, %f1, 0f3FB8AA3B;
	cvt.rni.f32.f32 	%f3, %f2;
	cvt.f64.f32 	%fd7, %f3;
	fma.rn.f64 	%fd8, %fd7, 0dBFE62E42FEFA39EF, %fd6;
	fma.rn.f64 	%fd9, %fd8, 0d3E5AE904A4741B81, 0d3E928A27F89B6999;
	fma.rn.f64 	%fd10, %fd9, %fd8, 0d3EC71DE715FF7E07;
	fma.rn.f64 	%fd11, %fd10, %fd8, 0d3EFA019A6B0AC45A;
	fma.rn.f64 	%fd12, %fd11, %fd8, 0d3F2A01A017EED94F;
	fma.rn.f64 	%fd13, %fd12, %fd8, 0d3F56C16C17F2A71B;
	fma.rn.f64 	%fd14, %fd13, %fd8, 0d3F811111111173C4;
	fma.rn.f64 	%fd15, %fd14, %fd8, 0d3FA555555555211A;
	fma.rn.f64 	%fd16, %fd15, %fd8, 0d3FC5555555555540;
	fma.rn.f64 	%fd17, %fd16, %fd8, 0d3FE0000000000005;
	mul.f64 	%fd18, %fd8, %fd17;
	fma.rn.f64 	%fd19, %fd18, %fd8, %fd8;
	ex2.approx.ftz.f32 	%f4, %f3;
	cvt.f64.f32 	%fd20, %f4;
	mov.f64 	%fd21, 0d3FF0000000000000;
	sub.f64 	%fd22, %fd21, %fd20;
	neg.f64 	%fd23, %fd19;
	fma.rn.f64 	%fd24, %fd23, %fd20, %fd22;
	mov.f64 	%fd25, 0d4000000000000000;
	sub.f64 	%fd26, %fd25, %fd24;
	rcp.approx.ftz.f64 	%fd27, %fd26;
	neg.f64 	%fd28, %fd26;
	fma.rn.f64 	%fd29, %fd28, %fd27, 0d3FF0000000000000;
	fma.rn.f64 	%fd30, %fd29, %fd29, %fd29;
	fma.rn.f64 	%fd31, %fd30, %fd27, %fd27;
	fma.rn.f64 	%fd32, %fd31, 0dC000000000000000, 0d3FF0000000000000;
	setp.gt.u32 	%p3, %r5, 1077088193;
	selp.f64 	%fd33, 0d3FF0000000000000, %fd32, %p3;
	copysign.f64 	%fd46, %fd1, %fd33;
	bra.uni 	$L__BB28_5;
$L__BB28_4:
	mul.f64 	%fd34, %fd1, %fd1;
	fma.rn.f64 	%fd35, %fd34, 0dBEF0BC46E2F5E964, 0d3F14359F420AFC3D;
	fma.rn.f64 	%fd36, %fd35, %fd34, 0dBF2DF9F0728C5D84;
	fma.rn.f64 	%fd37, %fd36, %fd34, 0d3F4337D1CEC4F033;
	fma.rn.f64 	%fd38, %fd37, %fd34, 0dBF57D6E9674335B3;
	fma.rn.f64 	%fd39, %fd38, %fd34, 0d3F6D6D000D7AAD3D;
	fma.rn.f64 	%fd40, %fd39, %fd34, 0dBF8226E1F3CF1EF5;
	fma.rn.f64 	%fd41, %fd40, %fd34, 0d3F9664F47EC0C8CF;
	fma.rn.f64 	%fd42, %fd41, %fd34, 0dBFABA1BA1B80AB40;
	fma.rn.f64 	%fd43, %fd42, %fd34, 0d3FC111111110FA4A;
	fma.rn.f64 	%fd44, %fd43, %fd34, 0dBFD5555555555550;
	fma.rn.f64 	%fd45, %fd44, %fd34, 0d0000000000000000;
	fma.rn.f64 	%fd46, %fd45, %fd1, %fd1;
$L__BB28_5:
	add.s64 	%rd8, %rd2, %rd5;
	st.global.f64 	[%rd8], %fd46;
	add.s32 	%r13, %r13, %r3;
	setp.lt.s32 	%p4, %r13, %r7;
	@%p4 bra 	$L__BB28_2;
$L__BB28_6:
	ret;

}
	// .globl	_Z19gpuKernelArrayAsinhIdEvPT_S1_i
.visible .entry _Z19gpuKernelArrayAsinhIdEvPT_S1_i(
	.param .u64 .ptr .align 1 _Z19gpuKernelArrayAsinhIdEvPT_S1_i_param_0,
	.param .u64 .ptr .align 1 _Z19gpuKernelArrayAsinhIdEvPT_S1_i_param_1,
	.param .u32 _Z19gpuKernelArrayAsinhIdEvPT_S1_i_param_2
)
{
	.reg .pred 	%p<12>;
	.reg .b32 	%r<44>;
	.reg .b32 	%f<2>;
	.reg .b64 	%rd<9>;
	.reg .b64 	%fd<84>;

	ld.param.u64 	%rd3, [_Z19gpuKernelArrayAsinhIdEvPT_S1_i_param_0];
	ld.param.u64 	%rd4, [_Z19gpuKernelArrayAsinhIdEvPT_S1_i_param_1];
	ld.param.u32 	%r17, [_Z19gpuKernelArrayAsinhIdEvPT_S1_i_param_2];
	mov.u32 	%r18, %tid.x;
	mov.u32 	%r19, %ctaid.x;
	mov.u32 	%r1, %ntid.x;
	mad.lo.s32 	%r39, %r19, %r1, %r18;
	setp.ge.s32 	%p1, %r39, %r17;
	@%p1 bra 	$L__BB29_12;
	mov.b32 	%r20, 1127219200;
	mov.b32 	%r21, -2147483648;
	mov.b64 	%fd1, {%r21, %r20};
	mov.u32 	%r22, %nctaid.x;
	mul.lo.s32 	%r3, %r1, %r22;
	cvta.to.global.u64 	%rd1, %rd4;
	cvta.to.global.u64 	%rd2, %rd3;
$L__BB29_2:
	mul.wide.s32 	%rd5, %r39, 8;
	add.s64 	%rd6, %rd1, %rd5;
	ld.global.f64 	%fd2, [%rd6];
	{
	.reg .b32 %temp; 
	mov.b64 	{%temp, %r23}, %fd2;
	}
	{
	.reg .b32 %temp; 
	mov.b64 	{%r24, %temp}, %fd2;
	}
	and.b32  	%r5, %r23, 2147483647;
	mov.b64 	%fd14, {%r24, %r5};
	fma.rn.f64 	%fd15, %fd2, %fd2, 0d3FF0000000000000;
	rsqrt.approx.ftz.f64 	%fd16, %fd15;
	mul.rn.f64 	%fd17, %fd16, %fd16;
	neg.f64 	%fd18, %fd17;
	fma.rn.f64 	%fd19, %fd15, %fd18, 0d3FF0000000000000;
	fma.rn.f64 	%fd20, %fd19, 0d3FD8000000000000, 0d3FE0000000000000;
	mul.rn.f64 	%fd21, %fd19, %fd16;
	fma.rn.f64 	%fd22, %fd20, %fd21, %fd16;
	fma.rn.f64 	%fd23, %fd15, %fd22, 0d3FF0000000000000;
	rcp.approx.ftz.f64 	%fd24, %fd23;
	neg.f64 	%fd25, %fd23;
	fma.rn.f64 	%fd26, %fd25, %fd24, 0d3FF0000000000000;
	fma.rn.f64 	%fd27, %fd26, %fd26, %fd26;
	fma.rn.f64 	%fd28, %fd27, %fd24, %fd24;
	mul.f64 	%fd29, %fd14, %fd28;
	fma.rn.f64 	%fd30, %fd14, %fd29, %fd14;
	setp.gt.u32 	%p2, %r5, 1138753535;
	selp.f64 	%fd3, %fd14, %fd30, %p2;
	{
	.reg .b32 %temp; 
	mov.b64 	{%temp, %r25}, %fd3;
	}
	mov.b32 	%f1, %r25;
	setp.geu.f32 	%p3, %f1, 0f3FE55555;
	setp.leu.f32 	%p4, %f1, 0fBFD99999;
	or.pred  	%p5, %p3, %p4;
	@%p5 bra 	$L__BB29_4;
	add.f64 	%fd63, %fd3, 0d4000000000000000;
	div.rn.f64 	%fd64, %fd3, %fd63;
	neg.f64 	%fd65, %fd3;
	mul.f64 	%fd66, %fd64, %fd65;
	add.f64 	%fd67, %fd3, %fd66;
	mul.f64 	%fd68, %fd67, %fd67;
	fma.rn.f64 	%fd69, %fd68, 0d3EB372FB2FBE14B5, 0d3ED087FFCEB2DC44;
	fma.rn.f64 	%fd70, %fd69, %fd68, 0d3EF3B9FF890F468C;
	fma.rn.f64 	%fd71, %fd70, %fd68, 0d3F17457EFD51BAF8;
	fma.rn.f64 	%fd72, %fd71, %fd68, 0d3F3C71C8DE3CE825;
	fma.rn.f64 	%fd73, %fd72, %fd68, 0d3F6249248FA4661F;
	fma.rn.f64 	%fd74, %fd73, %fd68, 0d3F899999999D70C4;
	fma.rn.f64 	%fd75, %fd74, %fd68, 0d3FB5555555555462;
	mul.f64 	%fd76, %fd68, %fd75;
	fma.rn.f64 	%fd77, %fd76, %fd67, %fd66;
	add.f64 	%fd83, %fd3, %fd77;
	bra.uni 	$L__BB29_11;
$L__BB29_4:
	add.f64 	%fd81, %fd3, 0d3FF0000000000000;
	{
	.reg .b32 %temp; 
	mov.b64 	{%temp, %r40}, %fd81;
	}
	{
	.reg .b32 %temp; 
	mov.b64 	{%r41, %temp}, %fd81;
	}
	setp.gt.s32 	%p6, %r40, 1048575;
	mov.b32 	%r42, -1023;
	@%p6 bra 	$L__BB29_6;
	mul.f64 	%fd81, %fd81, 0d4350000000000000;
	{
	.reg .b32 %temp; 
	mov.b64 	{%temp, %r40}, %fd81;
	}
	{
	.reg .b32 %temp; 
	mov.b64 	{%r41, %temp}, %fd81;
	}
	mov.b32 	%r42, -1077;
$L__BB29_6:
	add.s32 	%r28, %r40, -1;
	setp.gt.u32 	%p7, %r28, 2146435070;
	@%p7 bra 	$L__BB29_10;
	shr.u32 	%r31, %r40, 20;
	add.s32 	%r43, %r42, %r31;
	and.b32  	%r32, %r40, 1048575;
	or.b32  	%r33, %r32, 1072693248;
	mov.b64 	%fd82, {%r41, %r33};
	setp.lt.u32 	%p9, %r33, 1073127583;
	@%p9 bra 	$L__BB29_9;
	{
	.reg .b32 %temp; 
	mov.b64 	{%r34, %temp}, %fd82;
	}
	{
	.reg .b32 %temp; 
	mov.b64 	{%temp, %r35}, %fd82;
	}
	add.s32 	%r36, %r35, -1048576;
	mov.b64 	%fd82, {%r34, %r36};
	add.s32 	%r43, %r43, 1;
$L__BB29_9:
	add.f64 	%fd32, %fd82, 0dBFF0000000000000;
	add.f64 	%fd33, %fd82, 0d3FF0000000000000;
	rcp.approx.ftz.f64 	%fd34, %fd33;
	neg.f64 	%fd35, %fd33;
	fma.rn.f64 	%fd36, %fd35, %fd34, 0d3FF0000000000000;
	fma.rn.f64 	%fd37, %fd36, %fd36, %fd36;
	fma.rn.f64 	%fd38, %fd37, %fd34, %fd34;
	mul.f64 	%fd39, %fd32, %fd38;
	fma.rn.f64 	%fd40, %fd32, %fd38, %fd39;
	mul.f64 	%fd41, %fd40, %fd40;
	fma.rn.f64 	%fd42, %fd41, 0d3EB1380B3AE80F1E, 0d3ED0EE258B7A8B04;
	fma.rn.f64 	%fd43, %fd42, %fd41, 0d3EF3B2669F02676F;
	fma.rn.f64 	%fd44, %fd43, %fd41, 0d3F1745CBA9AB0956;
	fma.rn.f64 	%fd45, %fd44, %fd41, 0d3F3C71C72D1B5154;
	fma.rn.f64 	%fd46, %fd45, %fd41, 0d3F624924923BE72D;
	fma.rn.f64 	%fd47, %fd46, %fd41, 0d3F8999999999A3C4;
	fma.rn.f64 	%fd48, %fd47, %fd41, 0d3FB5555555555554;
	sub.f64 	%fd49, %fd32, %fd40;
	add.f64 	%fd50, %fd49, %fd49;
	neg.f64 	%fd51, %fd40;
	fma.rn.f64 	%fd52, %fd51, %fd32, %fd50;
	mul.f64 	%fd53, %fd38, %fd52;
	mul.f64 	%fd54, %fd41, %fd48;
	fma.rn.f64 	%fd55, %fd54, %fd40, %fd53;
	xor.b32  	%r37, %r43, -2147483648;
	mov.b32 	%r38, 1127219200;
	mov.b64 	%fd56, {%r37, %r38};
	sub.f64 	%fd57, %fd56, %fd1;
	fma.rn.f64 	%fd58, %fd57, 0d3FE62E42FEFA39EF, %fd40;
	fma.rn.f64 	%fd59, %fd57, 0dBFE62E42FEFA39EF, %fd58;
	sub.f64 	%fd60, %fd59, %fd40;
	sub.f64 	%fd61, %fd55, %fd60;
	fma.rn.f64 	%fd62, %fd57, 0d3C7ABC9E3B39803F, %fd61;
	add.f64 	%fd83, %fd58, %fd62;
	bra.uni 	$L__BB29_11;
$L__BB29_10:
	fma.rn.f64 	%fd31, %fd81, 0d7FF0000000000000, 0d7FF0000000000000;
	{
	.reg .b32 %temp; 
	mov.b64 	{%temp, %r29}, %fd81;
	}
	and.b32  	%r30, %r29, 2147483647;
	setp.eq.s32 	%p8, %r30, 0;
	selp.f64 	%fd83, 0dFFF0000000000000, %fd31, %p8;
$L__BB29_11:
	setp.gt.u32 	%p10, %r5, 1138753535;
	add.f64 	%fd78, %fd83, 0d3FE62E42FEFA39EF;
	selp.f64 	%fd79, %fd78, %fd83, %p10;
	copysign.f64 	%fd80, %fd2, %fd79;
	add.s64 	%rd8, %rd2, %rd5;
	st.global.f64 	[%rd8], %fd80;
	add.s32 	%r39, %r39, %r3;
	setp.lt.s32 	%p11, %r39, %r17;
	@%p11 bra 	$L__BB29_2;
$L__BB29_12:
	ret;

}
	// .globl	_Z19gpuKernelArrayAcoshIdEvPT_S1_i
.visible .entry _Z19gpuKernelArrayAcoshIdEvPT_S1_i(
	.param .u64 .ptr .align 1 _Z19gpuKernelArrayAcoshIdEvPT_S1_i_param_0,
	.param .u64 .ptr .align 1 _Z19gpuKernelArrayAcoshIdEvPT_S1_i_param_1,
	.param .u32 _Z19gpuKernelArrayAcoshIdEvPT_S1_i_param_2
)
{
	.reg .pred 	%p<13>;
	.reg .b32 	%r<45>;
	.reg .b32 	%f<2>;
	.reg .b64 	%rd<9>;
	.reg .b64 	%fd<82>;

	ld.param.u64 	%rd3, [_Z19gpuKernelArrayAcoshIdEvPT_S1_i_param_0];
	ld.param.u64 	%rd4, [_Z19gpuKernelArrayAcoshIdEvPT_S1_i_param_1];
	ld.param.u32 	%r17, [_Z19gpuKernelArrayAcoshIdEvPT_S1_i_param_2];
	mov.u32 	%r18, %tid.x;
	mov.u32 	%r19, %ctaid.x;
	mov.u32 	%r1, %ntid.x;
	mad.lo.s32 	%r40, %r19, %r1, %r18;
	setp.ge.s32 	%p1, %r40, %r17;
	@%p1 bra 	$L__BB30_12;
	mov.b32 	%r20, 1127219200;
	mov.b32 	%r21, -2147483648;
	mov.b64 	%fd1, {%r21, %r20};
	mov.u32 	%r22, %nctaid.x;
	mul.lo.s32 	%r3, %r1, %r22;
	cvta.to.global.u64 	%rd1, %rd4;
	cvta.to.global.u64 	%rd2, %rd3;
$L__BB30_2:
	mul.wide.s32 	%rd5, %r40, 8;
	add.s64 	%rd6, %rd1, %rd5;
	ld.global.f64 	%fd13, [%rd6];
	mov.f64 	%fd14, 0dBFF0000000000000;
	add.rn.f64 	%fd15, %fd13, %fd14;
	{
	.reg .b32 %temp; 
	mov.b64 	{%temp, %r5}, %fd15;
	}
	setp.gt.u32 	%p2, %r5, 1127219199;
	fma.rn.f64 	%fd16, %fd13, %fd13, 0dBFF0000000000000;
	rsqrt.approx.ftz.f64 	%fd17, %fd16;
	{
	.reg .b32 %temp; 
	mov.b64 	{%r23, %temp}, %fd17;
	}
	{
	.reg .b32 %temp; 
	mov.b64 	{%temp, %r24}, %fd17;
	}
	add.s32 	%r25, %r24, -1048576;
	mov.b64 	%fd18, {%r23, %r25};
	mul.f64 	%fd19, %fd16, %fd17;
	neg.f64 	%fd20, %fd19;
	fma.rn.f64 	%fd21, %fd19, %fd20, %fd16;
	fma.rn.f64 	%fd22, %fd21, %fd18, %fd19;
	neg.f64 	%fd23, %fd22;
	fma.rn.f64 	%fd24, %fd17, %fd23, 0d3FF0000000000000;
	fma.rn.f64 	%fd25, %fd24, %fd18, %fd18;
	fma.rn.f64 	%fd26, %fd22, %fd23, %fd16;
	fma.rn.f64 	%fd27, %fd26, %fd25, %fd22;
	setp.eq.s32 	%p3, %r5, 0;
	selp.f64 	%fd28, 0d0000000000000000, %fd27, %p3;
	selp.f64 	%fd29, 0dBFF0000000000001, %fd28, %p2;
	add.f64 	%fd2, %fd15, %fd29;
	{
	.reg .b32 %temp; 
	mov.b64 	{%temp, %r26}, %fd2;
	}
	mov.b32 	%f1, %r26;
	setp.geu.f32 	%p4, %f1, 0f3FE55555;
	setp.leu.f32 	%p5, %f1, 0fBFD99999;
	or.pred  	%p6, %p4, %p5;
	@%p6 bra 	$L__BB30_4;
	add.f64 	%fd62, %fd2, 0d4000000000000000;
	div.rn.f64 	%fd63, %fd2, %fd62;
	neg.f64 	%fd64, %fd2;
	mul.f64 	%fd65, %fd63, %fd64;
	add.f64 	%fd66, %fd2, %fd65;
	mul.f64 	%fd67, %fd66, %fd66;
	fma.rn.f64 	%fd68, %fd67, 0d3EB372FB2FBE14B5, 0d3ED087FFCEB2DC44;
	fma.rn.f64 	%fd69, %fd68, %fd67, 0d3EF3B9FF890F468C;
	fma.rn.f64 	%fd70, %fd69, %fd67, 0d3F17457EFD51BAF8;
	fma.rn.f64 	%fd71, %fd70, %fd67, 0d3F3C71C8DE3CE825;
	fma.rn.f64 	%fd72, %fd71, %fd67, 0d3F6249248FA4661F;
	fma.rn.f64 	%fd73, %fd72, %fd67, 0d3F899999999D70C4;
	fma.rn.f64 	%fd74, %fd73, %fd67, 0d3FB5555555555462;
	mul.f64 	%fd75, %fd67, %fd74;
	fma.rn.f64 	%fd76, %fd75, %fd66, %fd65;
	add.f64 	%fd81, %fd2, %fd76;
	bra.uni 	$L__BB30_11;
$L__BB30_4:
	add.f64 	%fd79, %fd2, 0d3FF0000000000000;
	{
	.reg .b32 %temp; 
	mov.b64 	{%temp, %r41}, %fd79;
	}
	{
	.reg .b32 %temp; 
	mov.b64 	{%r42, %temp}, %fd79;
	}
	setp.gt.s32 	%p7, %r41, 1048575;
	mov.b32 	%r43, -1023;
	@%p7 bra 	$L__BB30_6;
	mul.f64 	%fd79, %fd79, 0d4350000000000000;
	{
	.reg .b32 %temp; 
	mov.b64 	{%temp, %r41}, %fd79;
	}
	{
	.reg .b32 %temp; 
	mov.b64 	{%r42, %temp}, %fd79;
	}
	mov.b32 	%r43, -1077;
$L__BB30_6:
	add.s32 	%r29, %r41, -1;
	setp.gt.u32 	%p8, %r29, 2146435070;
	@%p8 bra 	$L__BB30_10;
	shr.u32 	%r32, %r41, 20;
	add.s32 	%r44, %r43, %r32;
	and.b32  	%r33, %r41, 1048575;
	or.b32  	%r34, %r33, 1072693248;
	mov.b64 	%fd80, {%r42, %r34};
	setp.lt.u32 	%p10, %r34, 1073127583;
	@%p10 bra 	$L__BB30_9;
	{
	.reg .b32 %temp; 
	mov.b64 	{%r35, %temp}, %fd80;
	}
	{
	.reg .b32 %temp; 
	mov.b64 	{%temp, %r36}, %fd80;
	}
	add.s32 	%r37, %r36, -1048576;
	mov.b64 	%fd80, {%r35, %r37};
	add.s32 	%r44, %r44, 1;
$L__BB30_9:
	add.f64 	%fd31, %fd80, 0dBFF0000000000000;
	add.f64 	%fd32, %fd80, 0d3FF0000000000000;
	rcp.approx.ftz.f64 	%fd33, %fd32;
	neg.f64 	%fd34, %fd32;
	fma.rn.f64 	%fd35, %fd34, %fd33, 0d3FF0000000000000;
	fma.rn.f64 	%fd36, %fd35, %fd35, %fd35;
	fma.rn.f64 	%fd37, %fd36, %fd33, %fd33;
	mul.f64 	%fd38, %fd31, %fd37;
	fma.rn.f64 	%fd39, %fd31, %fd37, %fd38;
	mul.f64 	%fd40, %fd39, %fd39;
	fma.rn.f64 	%fd41, %fd40, 0d3EB1380B3AE80F1E, 0d3ED0EE258B7A8B04;
	fma.rn.f64 	%fd42, %fd41, %fd40, 0d3EF3B2669F02676F;
	fma.rn.f64 	%fd43, %fd42, %fd40, 0d3F1745CBA9AB0956;
	fma.rn.f64 	%fd44, %fd43, %fd40, 0d3F3C71C72D1B5154;
	fma.rn.f64 	%fd45, %fd44, %fd40, 0d3F624924923BE72D;
	fma.rn.f64 	%fd46, %fd45, %fd40, 0d3F8999999999A3C4;
	fma.rn.f64 	%fd47, %fd46, %fd40, 0d3FB5555555555554;
	sub.f64 	%fd48, %fd31, %fd39;
	add.f64 	%fd49, %fd48, %fd48;
	neg.f64 	%fd50, %fd39;
	fma.rn.f64 	%fd51, %fd50, %fd31, %fd49;
	mul.f64 	%fd52, %fd37, %fd51;
	mul.f64 	%fd53, %fd40, %fd47;
	fma.rn.f64 	%fd54, %fd53, %fd39, %fd52;
	xor.b32  	%r38, %r44, -2147483648;
	mov.b32 	%r39, 1127219200;
	mov.b64 	%fd55, {%r38, %r39};
	sub.f64 	%fd56, %fd55, %fd1;
	fma.rn.f64 	%fd57, %fd56, 0d3FE62E42FEFA39EF, %fd39;
	fma.rn.f64 	%fd58, %fd56, 0dBFE62E42FEFA39EF, %fd57;
	sub.f64 	%fd59, %fd58, %fd39;
	sub.f64 	%fd60, %fd54, %fd59;
	fma.rn.f64 	%fd61, %fd56, 0d3C7ABC9E3B39803F, %fd60;
	add.f64 	%fd81, %fd57, %fd61;
	bra.uni 	$L__BB30_11;
$L__BB30_10:
	fma.rn.f64 	%fd30, %fd79, 0d7FF0000000000000, 0d7FF0000000000000;
	{
	.reg .b32 %temp; 
	mov.b64 	{%temp, %r30}, %fd79;
	}
	and.b32  	%r31, %r30, 2147483647;
	setp.eq.s32 	%p9, %r31, 0;
	selp.f64 	%fd81, 0dFFF0000000000000, %fd30, %p9;
$L__BB30_11:
	setp.gt.u32 	%p11, %r5, 1127219199;
	add.f64 	%fd77, %fd81, 0d3FE62E42FEFA39EF;
	selp.f64 	%fd78, %fd77, %fd81, %p11;
	add.s64 	%rd8, %rd2, %rd5;
	st.global.f64 	[%rd8], %fd78;
	add.s32 	%r40, %r40, %r3;
	setp.lt.s32 	%p12, %r40, %r17;
	@%p12 bra 	$L__BB30_2;
$L__BB30_12:
	ret;

}
	// .globl	_Z19gpuKernelArrayAtanhIdEvPT_S1_i
.visible .entry _Z19gpuKernelArrayAtanhIdEvPT_S1_i(
	.param .u64 .ptr .align 1 _Z19gpuKernelArrayAtanhIdEvPT_S1_i_param_0,
	.param .u64 .ptr .align 1 _Z19gpuKernelArrayAtanhIdEvPT_S1_i_param_1,
	.param .u32 _Z19gpuKernelArrayAtanhIdEvPT_S1_i_param_2
)
{
	.reg .pred 	%p<10>;
	.reg .b32 	%r<41>;
	.reg .b32 	%f<2>;
	.reg .b64 	%rd<9>;
	.reg .b64 	%fd<70>;

	ld.param.u64 	%rd3, [_Z19gpuKernelArrayAtanhIdEvPT_S1_i_param_0];
	ld.param.u64 	%rd4, [_Z19gpuKernelArrayAtanhIdEvPT_S1_i_param_1];
	ld.param.u32 	%r16, [_Z19gpuKernelArrayAtanhIdEvPT_S1_i_param_2];
	mov.u32 	%r17, %tid.x;
	mov.u32 	%r18, %ctaid.x;
	mov.u32 	%r1, %ntid.x;
	mad.lo.s32 	%r36, %r18, %r1, %r17;
	setp.ge.s32 	%p1, %r36, %r16;
	@%p1 bra 	$L__BB31_12;
	mov.b32 	%r19, 1127219200;
	mov.b32 	%r20, -2147483648;
	mov.b64 	%fd1, {%r20, %r19};
	mov.u32 	%r21, %nctaid.x;
	mul.lo.s32 	%r3, %r1, %r21;
	cvta.to.global.u64 	%rd1, %rd4;
	cvta.to.global.u64 	%rd2, %rd3;
$L__BB31_2:
	mul.wide.s32 	%rd5, %r36, 8;
	add.s64 	%rd6, %rd1, %rd5;
	ld.global.f64 	%fd2, [%rd6];
	abs.f64 	%fd14, %fd2;
	add.f64 	%fd15, %fd14, %fd14;
	mov.f64 	%fd16, 0d3FF0000000000000;
	sub.f64 	%fd17, %fd16, %fd14;
	div.rn.f64 	%fd3, %fd15, %fd17;
	{
	.reg .b32 %temp; 
	mov.b64 	{%temp, %r22}, %fd3;
	}
	mov.b32 	%f1, %r22;
	setp.geu.f32 	%p2, %f1, 0f3FE55555;
	setp.leu.f32 	%p3, %f1, 0fBFD99999;
	or.pred  	%p4, %p2, %p3;
	@%p4 bra 	$L__BB31_4;
	add.f64 	%fd50, %fd3, 0d4000000000000000;
	div.rn.f64 	%fd51, %fd3, %fd50;
	neg.f64 	%fd52, %fd3;
	mul.f64 	%fd53, %fd51, %fd52;
	add.f64 	%fd54, %fd3, %fd53;
	mul.f64 	%fd55, %fd54, %fd54;
	fma.rn.f64 	%fd56, %fd55, 0d3EB372FB2FBE14B5, 0d3ED087FFCEB2DC44;
	fma.rn.f64 	%fd57, %fd56, %fd55, 0d3EF3B9FF890F468C;
	fma.rn.f64 	%fd58, %fd57, %fd55, 0d3F17457EFD51BAF8;
	fma.rn.f64 	%fd59, %fd58, %fd55, 0d3F3C71C8DE3CE825;
	fma.rn.f64 	%fd60, %fd59, %fd55, 0d3F6249248FA4661F;
	fma.rn.f64 	%fd61, %fd60, %fd55, 0d3F899999999D70C4;
	fma.rn.f64 	%fd62, %fd61, %fd55, 0d3FB5555555555462;
	mul.f64 	%fd63, %fd55, %fd62;
	fma.rn.f64 	%fd64, %fd63, %fd54, %fd53;
	add.f64 	%fd69, %fd3, %fd64;
	bra.uni 	$L__BB31_11;
$L__BB31_4:
	add.f64 	%fd67, %fd3, 0d3FF0000000000000;
	{
	.reg .b32 %temp; 
	mov.b64 	{%temp, %r37}, %fd67;
	}
	{
	.reg .b32 %temp; 
	mov.b64 	{%r38, %temp}, %fd67;
	}
	setp.gt.s32 	%p5, %r37, 1048575;
	mov.b32 	%r39, -1023;
	@%p5 bra 	$L__BB31_6;
	mul.f64 	%fd67, %fd67, 0d4350000000000000;
	{
	.reg .b32 %temp; 
	mov.b64 	{%temp, %r37}, %fd67;
	}
	{
	.reg .b32 %temp; 
	mov.b64 	{%r38, %temp}, %fd67;
	}
	mov.b32 	%r39, -1077;
$L__BB31_6:
	add.s32 	%r25, %r37, -1;
	setp.gt.u32 	%p6, %r25, 2146435070;
	@%p6 bra 	$L__BB31_10;
	shr.u32 	%r28, %r37, 20;
	add.s32 	%r40, %r39, %r28;
	and.b32  	%r29, %r37, 1048575;
	or.b32  	%r30, %r29, 1072693248;
	mov.b64 	%fd68, {%r38, %r30};
	setp.lt.u32 	%p8, %r30, 1073127583;
	@%p8 bra 	$L__BB31_9;
	{
	.reg .b32 %temp; 
	mov.b64 	{%r31, %temp}, %fd68;
	}
	{
	.reg .b32 %temp; 
	mov.b64 	{%temp, %r32}, %fd68;
	}
	add.s32 	%r33, %r32, -1048576;
	mov.b64 	%fd68, {%r31, %r33};
	add.s32 	%r40, %r40, 1;
$L__BB31_9:
	add.f64 	%fd19, %fd68, 0dBFF0000000000000;
	add.f64 	%fd20, %fd68, 0d3FF0000000000000;
	rcp.approx.ftz.f64 	%fd21, %fd20;
	neg.f64 	%fd22, %fd20;
	fma.rn.f64 	%fd23, %fd22, %fd21, 0d3FF0000000000000;
	fma.rn.f64 	%fd24, %fd23, %fd23, %fd23;
	fma.rn.f64 	%fd25, %fd24, %fd21, %fd21;
	mul.f64 	%fd26, %fd19, %fd25;
	fma.rn.f64 	%fd27, %fd19, %fd25, %fd26;
	mul.f64 	%fd28, %fd27, %fd27;
	fma.rn.f64 	%fd29, %fd28, 0d3EB1380B3AE80F1E, 0d3ED0EE258B7A8B04;
	fma.rn.f64 	%fd30, %fd29, %fd28, 0d3EF3B2669F02676F;
	fma.rn.f64 	%fd31, %fd30, %fd28, 0d3F1745CBA9AB0956;
	fma.rn.f64 	%fd32, %fd31, %fd28, 0d3F3C71C72D1B5154;
	fma.rn.f64 	%fd33, %fd32, %fd28, 0d3F624924923BE72D;
	fma.rn.f64 	%fd34, %fd33, %fd28, 0d3F8999999999A3C4;
	fma.rn.f64 	%fd35, %fd34, %fd28, 0d3FB5555555555554;
	sub.f64 	%fd36, %fd19, %fd27;
	add.f64 	%fd37, %fd36, %fd36;
	neg.f64 	%fd38, %fd27;
	fma.rn.f64 	%fd39, %fd38, %fd19, %fd37;
	mul.f64 	%fd40, %fd25, %fd39;
	mul.f64 	%fd41, %fd28, %fd35;
	fma.rn.f64 	%fd42, %fd41, %fd27, %fd40;
	xor.b32  	%r34, %r40, -2147483648;
	mov.b32 	%r35, 1127219200;
	mov.b64 	%fd43, {%r34, %r35};
	sub.f64 	%fd44, %fd43, %fd1;
	fma.rn.f64 	%fd45, %fd44, 0d3FE62E42FEFA39EF, %fd27;
	fma.rn.f64 	%fd46, %fd44, 0dBFE62E42FEFA39EF, %fd45;
	sub.f64 	%fd47, %fd46, %fd27;
	sub.f64 	%fd48, %fd42, %fd47;
	fma.rn.f64 	%fd49, %fd44, 0d3C7ABC9E3B39803F, %fd48;
	add.f64 	%fd69, %fd45, %fd49;
	bra.uni 	$L__BB31_11;
$L__BB31_10:
	fma.rn.f64 	%fd18, %fd67, 0d7FF0000000000000, 0d7FF0000000000000;
	{
	.reg .b32 %temp; 
	mov.b64 	{%temp, %r26}, %fd67;
	}
	and.b32  	%r27, %r26, 2147483647;
	setp.eq.s32 	%p7, %r27, 0;
	selp.f64 	%fd69, 0dFFF0000000000000, %fd18, %p7;
$L__BB31_11:
	mul.f64 	%fd65, %fd69, 0d3FE0000000000000;
	copysign.f64 	%fd66, %fd2, %fd65;
	add.s64 	%rd8, %rd2, %rd5;
	st.global.f64 	[%rd8], %fd66;
	add.s32 	%r36, %r36, %r3;
	setp.lt.s32 	%p9, %r36, %r16;
	@%p9 bra 	$L__BB31_2;
$L__BB31_12:
	ret;

}
	// .globl	_Z17gpuKernelArrayExpIdEvPT_S1_i
.visible .entry _Z17gpuKernelArrayExpIdEvPT_S1_i(
	.param .u64 .ptr .align 1 _Z17gpuKernelArrayExpIdEvPT_S1_i_param_0,
	.param .u64 .ptr .align 1 _Z17gpuKernelArrayExpIdEvPT_S1_i_param_1,
	.param .u32 _Z17gpuKernelArrayExpIdEvPT_S1_i_param_2
)
{
	.reg .pred 	%p<6>;
	.reg .b32 	%r<26>;
	.reg .b32 	%f<3>;
	.reg .b64 	%rd<9>;
	.reg .b64 	%fd<26>;

	ld.param.u64 	%rd3, [_Z17gpuKernelArrayExpIdEvPT_S1_i_param_0];
	ld.param.u64 	%rd4, [_Z17gpuKernelArrayExpIdEvPT_S1_i_param_1];
	ld.param.u32 	%r9, [_Z17gpuKernelArrayExpIdEvPT_S1_i_param_2];
	mov.u32 	%r10, %tid.x;
	mov.u32 	%r11, %ctaid.x;
	mov.u32 	%r1, %ntid.x;
	mad.lo.s32 	%r25, %r11, %r1, %r10;
	setp.ge.s32 	%p1, %r25, %r9;
	@%p1 bra 	$L__BB32_6;
	mov.u32 	%r12, %nctaid.x;
	mul.lo.s32 	%r3, %r1, %r12;
	cvta.to.global.u64 	%rd1, %rd4;
	cvta.to.global.u64 	%rd2, %rd3;
$L__BB32_2:
	mul.wide.s32 	%rd5, %r25, 8;
	add.s64 	%rd6, %rd1, %rd5;
	ld.global.f64 	%fd1, [%rd6];
	fma.rn.f64 	%fd6, %fd1, 0d3FF71547652B82FE, 0d4338000000000000;
	{
	.reg .b32 %temp; 
	mov.b64 	{%r5, %temp}, %fd6;
	}
	mov.f64 	%fd7, 0dC338000000000000;
	add.rn.f64 	%fd8, %fd6, %fd7;
	fma.rn.f64 	%fd9, %fd8, 0dBFE62E42FEFA39EF, %fd1;
	fma.rn.f64 	%fd10, %fd8, 0dBC7ABC9E3B39803F, %fd9;
	fma.rn.f64 	%fd11, %fd10, 0d3E5ADE1569CE2BDF, 0d3E928AF3FCA213EA;
	fma.rn.f64 	%fd12, %fd11, %fd10, 0d3EC71DEE62401315;
	fma.rn.f64 	%fd13, %fd12, %fd10, 0d3EFA01997C89EB71;
	fma.rn.f64 	%fd14, %fd13, %fd10, 0d3F2A01A014761F65;
	fma.rn.f64 	%fd15, %fd14, %fd10, 0d3F56C16C1852B7AF;
	fma.rn.f64 	%fd16, %fd15, %fd10, 0d3F81111111122322;
	fma.rn.f64 	%fd17, %fd16, %fd10, 0d3FA55555555502A1;
	fma.rn.f64 	%fd18, %fd17, %fd10, 0d3FC5555555555511;
	fma.rn.f64 	%fd19, %fd18, %fd10, 0d3FE000000000000B;
	fma.rn.f64 	%fd20, %fd19, %fd10, 0d3FF0000000000000;
	fma.rn.f64 	%fd21, %fd20, %fd10, 0d3FF0000000000000;
	{
	.reg .b32 %temp; 
	mov.b64 	{%r6, %temp}, %fd21;
	}
	{
	.reg .b32 %temp; 
	mov.b64 	{%temp, %r7}, %fd21;
	}
	shl.b32 	%r13, %r5, 20;
	add.s32 	%r14, %r13, %r7;
	mov.b64 	%fd25, {%r6, %r14};
	{
	.reg .b32 %temp; 
	mov.b64 	{%temp, %r15}, %fd1;
	}
	mov.b32 	%f2, %r15;
	abs.f32 	%f1, %f2;
	setp.lt.f32 	%p2, %f1, 0f4086232B;
	@%p2 bra 	$L__BB32_5;
	setp.lt.f64 	%p3, %fd1, 0d0000000000000000;
	add.f64 	%fd22, %fd1, 0d7FF0000000000000;
	selp.f64 	%fd25, 0d0000000000000000, %fd22, %p3;
	setp.geu.f32 	%p4, %f1, 0f40874800;
	@%p4 bra 	$L__BB32_5;
	shr.u32 	%r16, %r5, 31;
	add.s32 	%r17, %r5, %r16;
	shr.s32 	%r18, %r17, 1;
	shl.b32 	%r19, %r18, 20;
	add.s32 	%r20, %r7, %r19;
	mov.b64 	%fd23, {%r6, %r20};
	sub.s32 	%r21, %r5, %r18;
	shl.b32 	%r22, %r21, 20;
	add.s32 	%r23, %r22, 1072693248;
	mov.b32 	%r24, 0;
	mov.b64 	%fd24, {%r24, %r23};
	mul.f64 	%fd25, %fd24, %fd23;
$L__BB32_5:
	add.s64 	%rd8, %rd2, %rd5;
	st.global.f64 	[%rd8], %fd25;
	add.s32 	%r25, %r25, %r3;
	setp.lt.s32 	%p5, %r25, %r9;
	@%p5 bra 	$L__BB32_2;
$L__BB32_6:
	ret;

}
	// .globl	_Z17gpuKernelArrayLogIdEvPT_S1_i
.visible .entry _Z17gpuKernelArrayLogIdEvPT_S1_i(
	.param .u64 .ptr .align 1 _Z17gpuKernelArrayLogIdEvPT_S1_i_param_0,
	.param .u64 .ptr .align 1 _Z17gpuKernelArrayLogIdEvPT_S1_i_param_1,
	.param .u32 _Z17gpuKernelArrayLogIdEvPT_S1_i_param_2
)
{
	.reg .pred 	%p<7>;
	.reg .b32 	%r<40>;
	.reg .b64 	%rd<9>;
	.reg .b64 	%fd<46>;

	ld.param.u64 	%rd3, [_Z17gpuKernelArrayLogIdEvPT_S1_i_param_0];
	ld.param.u64 	%rd4, [_Z17gpuKernelArrayLogIdEvPT_S1_i_param_1];
	ld.param.u32 	%r16, [_Z17gpuKernelArrayLogIdEvPT_S1_i_param_2];
	mov.u32 	%r17, %tid.x;
	mov.u32 	%r18, %ctaid.x;
	mov.u32 	%r1, %ntid.x;
	mad.lo.s32 	%r35, %r18, %r1, %r17;
	setp.ge.s32 	%p1, %r35, %r16;
	@%p1 bra 	$L__BB33_10;
	mov.b32 	%r19, 1127219200;
	mov.b32 	%r20, -2147483648;
	mov.b64 	%fd1, {%r20, %r19};
	mov.u32 	%r21, %nctaid.x;
	mul.lo.s32 	%r3, %r1, %r21;
	cvta.to.global.u64 	%rd1, %rd4;
	cvta.to.global.u64 	%rd2, %rd3;
$L__BB33_2:
	mul.wide.s32 	%rd5, %r35, 8;
	add.s64 	%rd6, %rd1, %rd5;
	ld.global.f64 	%fd43, [%rd6];
	{
	.reg .b32 %temp; 
	mov.b64 	{%temp, %r36}, %fd43;
	}
	{
	.reg .b32 %temp; 
	mov.b64 	{%r37, %temp}, %fd43;
	}
	setp.gt.s32 	%p2, %r36, 1048575;
	mov.b32 	%r38, -1023;
	@%p2 bra 	$L__BB33_4;
	mul.f64 	%fd43, %fd43, 0d4350000000000000;
	{
	.reg .b32 %temp; 
	mov.b64 	{%temp, %r36}, %fd43;
	}
	{
	.reg .b32 %temp; 
	mov.b64 	{%r37, %temp}, %fd43;
	}
	mov.b32 	%r38, -1077;
$L__BB33_4:
	add.s32 	%r24, %r36, -1;
	setp.gt.u32 	%p3, %r24, 2146435070;
	@%p3 bra 	$L__BB33_8;
	shr.u32 	%r27, %r36, 20;
	add.s32 	%r39, %r38, %r27;
	and.b32  	%r28, %r36, 1048575;
	or.b32  	%r29, %r28, 1072693248;
	mov.b64 	%fd44, {%r37, %r29};
	setp.lt.u32 	%p5, %r29, 1073127583;
	@%p5 bra 	$L__BB33_7;
	{
	.reg .b32 %temp; 
	mov.b64 	{%r30, %temp}, %fd44;
	}
	{
	.reg .b32 %temp; 
	mov.b64 	{%temp, %r31}, %fd44;
	}
	add.s32 	%r32, %r31, -1048576;
	mov.b64 	%fd44, {%r30, %r32};
	add.s32 	%r39, %r39, 1;
$L__BB33_7:
	add.f64 	%fd12, %fd44, 0dBFF0000000000000;
	add.f64 	%fd13, %fd44, 0d3FF0000000000000;
	rcp.approx.ftz.f64 	%fd14, %fd13;
	neg.f64 	%fd15, %fd13;
	fma.rn.f64 	%fd16, %fd15, %fd14, 0d3FF0000000000000;
	fma.rn.f64 	%fd17, %fd16, %fd16, %fd16;
	fma.rn.f64 	%fd18, %fd17, %fd14, %fd14;
	mul.f64 	%fd19, %fd12, %fd18;
	fma.rn.f64 	%fd20, %fd12, %fd18, %fd19;
	mul.f64 	%fd21, %fd20, %fd20;
	fma.rn.f64 	%fd22, %fd21, 0d3EB1380B3AE80F1E, 0d3ED0EE258B7A8B04;
	fma.rn.f64 	%fd23, %fd22, %fd21, 0d3EF3B2669F02676F;
	fma.rn.f64 	%fd24, %fd23, %fd21, 0d3F1745CBA9AB0956;
	fma.rn.f64 	%fd25, %fd24, %fd21, 0d3F3C71C72D1B5154;
	fma.rn.f64 	%fd26, %fd25, %fd21, 0d3F624924923BE72D;
	fma.rn.f64 	%fd27, %fd26, %fd21, 0d3F8999999999A3C4;
	fma.rn.f64 	%fd28, %fd27, %fd21, 0d3FB5555555555554;
	sub.f64 	%fd29, %fd12, %fd20;
	add.f64 	%fd30, %fd29, %fd29;
	neg.f64 	%fd31, %fd20;
	fma.rn.f64 	%fd32, %fd31, %fd12, %fd30;
	mul.f64 	%fd33, %fd18, %fd32;
	mul.f64 	%fd34, %fd21, %fd28;
	fma.rn.f64 	%fd35, %fd34, %fd20, %fd33;
	xor.b32  	%r33, %r39, -2147483648;
	mov.b32 	%r34, 1127219200;
	mov.b64 	%fd36, {%r33, %r34};
	sub.f64 	%fd37, %fd36, %fd1;
	fma.rn.f64 	%fd38, %fd37, 0d3FE62E42FEFA39EF, %fd20;
	fma.rn.f64 	%fd39, %fd37, 0dBFE62E42FEFA39EF, %fd38;
	sub.f64 	%fd40, %fd39, %fd20;
	sub.f64 	%fd41, %fd35, %fd40;
	fma.rn.f64 	%fd42, %fd37, 0d3C7ABC9E3B39803F, %fd41;
	add.f64 	%fd45, %fd38, %fd42;
	bra.uni 	$L__BB33_9;
$L__BB33_8:
	fma.rn.f64 	%fd11, %fd43, 0d7FF0000000000000, 0d7FF0000000000000;
	{
	.reg .b32 %temp; 
	mov.b64 	{%temp, %r25}, %fd43;
	}
	and.b32  	%r26, %r25, 2147483647;
	setp.eq.s32 	%p4, %r26, 0;
	selp.f64 	%fd45, 0dFFF0000000000000, %fd11, %p4;
$L__BB33_9:
	add.s64 	%rd8, %rd2, %rd5;
	st.global.f64 	[%rd8], %fd45;
	add.s32 	%r35, %r35, %r3;
	setp.lt.s32 	%p6, %r35, %r16;
	@%p6 bra 	$L__BB33_2;
$L__BB33_10:
	ret;

}
	// .globl	_Z18gpuKernelArrayCeilIdEvPT_S1_i
.visible .entry _Z18gpuKernelArrayCeilIdEvPT_S1_i(
	.param .u64 .ptr .align 1 _Z18gpuKernelArrayCeilIdEvPT_S1_i_param_0,
	.param .u64 .ptr .align 1 _Z18gpuKernelArrayCeilIdEvPT_S1_i_param_1,
	.param .u32 _Z18gpuKernelArrayCeilIdEvPT_S1_i_param_2
)
{
	.reg .pred 	%p<3>;
	.reg .b32 	%r<11>;
	.reg .b64 	%rd<8>;
	.reg .b64 	%fd<3>;

	ld.param.u64 	%rd3, [_Z18gpuKernelArrayCeilIdEvPT_S1_i_param_0];
	ld.param.u64 	%rd4, [_Z18gpuKernelArrayCeilIdEvPT_S1_i_param_1];
	ld.param.u32 	%r6, [_Z18gpuKernelArrayCeilIdEvPT_S1_i_param_2];
	mov.u32 	%r7, %tid.x;
	mov.u32 	%r8, %ctaid.x;
	mov.u32 	%r1, %ntid.x;
	mad.lo.s32 	%r10, %r8, %r1, %r7;
	setp.ge.s32 	%p1, %r10, %r6;
	@%p1 bra 	$L__BB34_3;
	mov.u32 	%r9, %nctaid.x;
	mul.lo.s32 	%r3, %r1, %r9;
	cvta.to.global.u64 	%rd1, %rd4;
	cvta.to.global.u64 	%rd2, %rd3;
$L__BB34_2:
	mul.wide.s32 	%rd5, %r10, 8;
	add.s64 	%rd6, %rd1, %rd5;
	ld.global.f64 	%fd1, [%rd6];
	cvt.rpi.f64.f64 	%fd2, %fd1;
	add.s64 	%rd7, %rd2, %rd5;
	st.global.f64 	[%rd7], %fd2;
	add.s32 	%r10, %r10, %r3;
	setp.lt.s32 	%p2, %r10, %r6;
	@%p2 bra 	$L__BB34_2;
$L__BB34_3:
	ret;

}
	// .globl	_Z19gpuKernelArrayFloorIdEvPT_S1_i
.visible .entry _Z19gpuKernelArrayFloorIdEvPT_S1_i(
	.param .u64 .ptr .align 1 _Z19gpuKernelArrayFloorIdEvPT_S1_i_param_0,
	.param .u64 .ptr .align 1 _Z19gpuKernelArrayFloorIdEvPT_S1_i_param_1,
	.param .u32 _Z19gpuKernelArrayFloorIdEvPT_S1_i_param_2
)
{
	.reg .pred 	%p<3>;
	.reg .b32 	%r<11>;
	.reg .b64 	%rd<8>;
	.reg .b64 	%fd<3>;

	ld.param.u64 	%rd3, [_Z19gpuKernelArrayFloorIdEvPT_S1_i_param_0];
	ld.param.u64 	%rd4, [_Z19gpuKernelArrayFloorIdEvPT_S1_i_param_1];
	ld.param.u32 	%r6, [_Z19gpuKernelArrayFloorIdEvPT_S1_i_param_2];
	mov.u32 	%r7, %tid.x;
	mov.u32 	%r8, %ctaid.x;
	mov.u32 	%r1, %ntid.x;
	mad.lo.s32 	%r10, %r8, %r1, %r7;
	setp.ge.s32 	%p1, %r10, %r6;
	@%p1 bra 	$L__BB35_3;
	mov.u32 	%r9, %nctaid.x;
	mul.lo.s32 	%r3, %r1, %r9;
	cvta.to.global.u64 	%rd1, %rd4;
	cvta.to.global.u64 	%rd2, %rd3;
$L__BB35_2:
	mul.wide.s32 	%rd5, %r10, 8;
	add.s64 	%rd6, %rd1, %rd5;
	ld.global.f64 	%fd1, [%rd6];
	cvt.rmi.f64.f64 	%fd2, %fd1;
	add.s64 	%rd7, %rd2, %rd5;
	st.global.f64 	[%rd7], %fd2;
	add.s32 	%r10, %r10, %r3;
	setp.lt.s32 	%p2, %r10, %r6;
	@%p2 bra 	$L__BB35_2;
$L__BB35_3:
	ret;

}
	// .globl	_Z17gpuKernelArrayErfIdEvPT_S1_i
.visible .entry _Z17gpuKernelArrayErfIdEvPT_S1_i(
	.param .u64 .ptr .align 1 _Z17gpuKernelArrayErfIdEvPT_S1_i_param_0,
	.param .u64 .ptr .align 1 _Z17gpuKernelArrayErfIdEvPT_S1_i_param_1,
	.param .u32 _Z17gpuKernelArrayErfIdEvPT_S1_i_param_2
)
{
	.reg .pred 	%p<4>;
	.reg .b32 	%r<11>;
	.reg .b32 	%f<5>;
	.reg .b64 	%rd<8>;
	.reg .b64 	%fd<52>;

	ld.param.u64 	%rd3, [_Z17gpuKernelArrayErfIdEvPT_S1_i_param_0];
	ld.param.u64 	%rd4, [_Z17gpuKernelArrayErfIdEvPT_S1_i_param_1];
	ld.param.u32 	%r6, [_Z17gpuKernelArrayErfIdEvPT_S1_i_param_2];
	mov.u32 	%r7, %tid.x;
	mov.u32 	%r8, %ctaid.x;
	mov.u32 	%r1, %ntid.x;
	mad.lo.s32 	%r10, %r8, %r1, %r7;
	setp.ge.s32 	%p1, %r10, %r6;
	@%p1 bra 	$L__BB36_3;
	mov.u32 	%r9, %nctaid.x;
	mul.lo.s32 	%r3, %r1, %r9;
	cvta.to.global.u64 	%rd1, %rd4;
	cvta.to.global.u64 	%rd2, %rd3;
$L__BB36_2:
	mul.wide.s32 	%rd5, %r10, 8;
	add.s64 	%rd6, %rd1, %rd5;
	ld.global.f64 	%fd1, [%rd6];
	abs.f64 	%fd2, %fd1;
	fma.rn.f64 	%fd3, %fd2, 0dBCF0679AFBA6F279, 0d3D47088FDB46FA5F;
	fma.rn.f64 	%fd4, %fd3, %fd2, 0dBD8DF9F9B976A9B2;
	fma.rn.f64 	%fd5, %fd4, %fd2, 0d3DC7F1F5590CC332;
	fma.rn.f64 	%fd6, %fd5, %fd2, 0dBDFA28A3CD2D56C4;
	fma.rn.f64 	%fd7, %fd6, %fd2, 0d3E2485EE67835925;
	fma.rn.f64 	%fd8, %fd7, %fd2, 0dBE476DB45919F583;
	fma.rn.f64 	%fd9, %fd8, %fd2, 0d3E62D698D98C8D71;
	fma.rn.f64 	%fd10, %fd9, %fd2, 0dBE720A2C7155D5C6;
	fma.rn.f64 	%fd11, %fd10, %fd2, 0dBE41D29B37CA1397;
	fma.rn.f64 	%fd12, %fd11, %fd2, 0d3EA2EF6CC0F67A49;
	fma.rn.f64 	%fd13, %fd12, %fd2, 0dBEC102B892333B6F;
	fma.rn.f64 	%fd14, %fd13, %fd2, 0d3ECA30375BA9A84E;
	fma.rn.f64 	%fd15, %fd14, %fd2, 0d3ECAAD18DEDEA43E;
	fma.rn.f64 	%fd16, %fd15, %fd2, 0dBEFF05355BC5B225;
	fma.rn.f64 	%fd17, %fd16, %fd2, 0d3F10E37A3108BC8B;
	fma.rn.f64 	%fd18, %fd17, %fd2, 0d3EFB292D828E5CB2;
	fma.rn.f64 	%fd19, %fd18, %fd2, 0dBF4356626EBF9BFA;
	fma.rn.f64 	%fd20, %fd19, %fd2, 0d3F5BCA68F73D6AFC;
	fma.rn.f64 	%fd21, %fd20, %fd2, 0dBF2B6B69EBBC280B;
	fma.rn.f64 	%fd22, %fd21, %fd2, 0dBF9396685912A453;
	fma.rn.f64 	%fd23, %fd22, %fd2, 0d3FBA4F4E2A1ABEF8;
	fma.rn.f64 	%fd24, %fd23, %fd2, 0d3FE45F306DC9C8BB;
	fma.rn.f64 	%fd25, %fd24, %fd2, 0d3FC06EBA8214DB69;
	fma.rn.f64 	%fd26, %fd25, %fd2, %fd2;
	sub.f64 	%fd27, %fd2, %fd26;
	fma.rn.f64 	%fd28, %fd25, %fd2, %fd27;
	neg.f64 	%fd29, %fd26;
	neg.f64 	%fd30, %fd28;
	cvt.rn.f32.f64 	%f1, %fd26;
	mul.f32 	%f2, %f1, 0fBFB8AA3B;
	cvt.rni.f32.f32 	%f3, %f2;
	cvt.f64.f32 	%fd31, %f3;
	fma.rn.f64 	%fd32, %fd31, 0dBFE62E42FEFA39EF, %fd29;
	fma.rn.f64 	%fd33, %fd32, 0d3E5AE904A4741B81, 0d3E928A27F89B6999;
	fma.rn.f64 	%fd34, %fd33, %fd32, 0d3EC71DE715FF7E07;
	fma.rn.f64 	%fd35, %fd34, %fd32, 0d3EFA019A6B0AC45A;
	fma.rn.f64 	%fd36, %fd35, %fd32, 0d3F2A01A017EED94F;
	fma.rn.f64 	%fd37, %fd36, %fd32, 0d3F56C16C17F2A71B;
	fma.rn.f64 	%fd38, %fd37, %fd32, 0d3F811111111173C4;
	fma.rn.f64 	%fd39, %fd38, %fd32, 0d3FA555555555211A;
	fma.rn.f64 	%fd40, %fd39, %fd32, 0d3FC5555555555540;
	fma.rn.f64 	%fd41, %fd40, %fd32, 0d3FE0000000000005;
	mul.f64 	%fd42, %fd32, %fd41;
	fma.rn.f64 	%fd43, %fd42, %fd32, %fd30;
	add.f64 	%fd44, %fd32, %fd43;
	ex2.approx.ftz.f32 	%f4, %f3;
	cvt.f64.f32 	%fd45, %f4;
	mov.f64 	%fd46, 0d3FF0000000000000;
	sub.f64 	%fd47, %fd46, %fd45;
	neg.f64 	%fd48, %fd44;
	fma.rn.f64 	%fd49, %fd48, %fd45, %fd47;
	setp.ge.f64 	%p2, %fd2, 0d4017AFB48DC96626;
	selp.f64 	%fd50, 0d3FF0000000000000, %fd49, %p2;
	copysign.f64 	%fd51, %fd1, %fd50;
	add.s64 	%rd7, %rd2, %rd5;
	st.global.f64 	[%rd7], %fd51;
	add.s32 	%r10, %r10, %r3;
	setp.lt.s32 	%p3, %r10, %r6;
	@%p3 bra 	$L__BB36_2;
$L__BB36_3:
	ret;

}
	// .globl	_Z18gpuKernelArrayErfcIdEvPT_S1_i
.visible .entry _Z18gpuKernelArrayErfcIdEvPT_S1_i(
	.param .u64 .ptr .align 1 _Z18gpuKernelArrayErfcIdEvPT_S1_i_param_0,
	.param .u64 .ptr .align 1 _Z18gpuKernelArrayErfcIdEvPT_S1_i_param_1,
	.param .u32 _Z18gpuKernelArrayErfcIdEvPT_S1_i_param_2
)
{
	.reg .pred 	%p<9>;
	.reg .b32 	%r<26>;
	.reg .b64 	%rd<9>;
	.reg .b64 	%fd<86>;

	ld.param.u64 	%rd3, [_Z18gpuKernelArrayErfcIdEvPT_S1_i_param_0];
	ld.param.u64 	%rd4, [_Z18gpuKernelArrayErfcIdEvPT_S1_i_param_1];
	ld.param.u32 	%r9, [_Z18gpuKernelArrayErfcIdEvPT_S1_i_param_2];
	mov.u32 	%r10, %tid.x;
	mov.u32 	%r11, %ctaid.x;
	mov.u32 	%r1, %ntid.x;
	mad.lo.s32 	%r25, %r11, %r1, %r10;
	setp.ge.s32 	%p1, %r25, %r9;
	@%p1 bra 	$L__BB37_6;
	mov.u32 	%r12, %nctaid.x;
	mul.lo.s32 	%r3, %r1, %r12;
	cvta.to.global.u64 	%rd1, %rd4;
	cvta.to.global.u64 	%rd2, %rd3;
$L__BB37_2:
	mul.wide.s32 	%rd5, %r25, 8;
	add.s64 	%rd6, %rd1, %rd5;
	ld.global.f64 	%fd1, [%rd6];
	{
	.reg .b32 %temp; 
	mov.b64 	{%temp, %r5}, %fd1;
	}
	and.b32  	%r6, %r5, 2147483647;
	{
	.reg .b32 %temp; 
	mov.b64 	{%r7, %temp}, %fd1;
	}
	setp.gt.u32 	%p2, %r6, 2146435071;
	@%p2 bra 	$L__BB37_4;
	mov.b64 	%fd8, {%r7, %r6};
	add.f64 	%fd9, %fd8, 0dC010000000000000;
	add.f64 	%fd10, %fd8, 0d4010000000000000;
	rcp.approx.ftz.f64 	%fd11, %fd10;
	neg.f64 	%fd12, %fd10;
	fma.rn.f64 	%fd13, %fd12, %fd11, 0d3FF0000000000000;
	fma.rn.f64 	%fd14, %fd13, %fd13, %fd13;
	fma.rn.f64 	%fd15, %fd14, %fd11, %fd11;
	mul.f64 	%fd16, %fd9, %fd15;
	mov.f64 	%fd17, 0d3FF0000000000000;
	add.rn.f64 	%fd18, %fd16, %fd17;
	fma.rn.f64 	%fd19, %fd18, 0dC010000000000000, %fd8;
	neg.f64 	%fd20, %fd16;
	fma.rn.f64 	%fd21, %fd20, %fd8, %fd19;
	fma.rn.f64 	%fd22, %fd15, %fd21, %fd16;
	fma.rn.f64 	%fd23, %fd22, 0dBDF8774AD4E0BFD7, 0dBE44E1C6FD03D328;
	fma.rn.f64 	%fd24, %fd23, %fd22, 0dBE4330149F7A56B6;
	fma.rn.f64 	%fd25, %fd24, %fd22, 0d3E7BEDDED8376273;
	fma.rn.f64 	%fd26, %fd25, %fd22, 0d3E6F9254C3ABF22B;
	fma.rn.f64 	%fd27, %fd26, %fd22, 0dBEAB9068C2148CF0;
	fma.rn.f64 	%fd28, %fd27, %fd22, 0d3E94C6454DB34009;
	fma.rn.f64 	%fd29, %fd28, %fd22, 0d3ED7F1C378F2311D;
	fma.rn.f64 	%fd30, %fd29, %fd22, 0dBEE78E051C6D5C58;
	fma.rn.f64 	%fd31, %fd30, %fd22, 0dBEF995B4EAD14A90;
	fma.rn.f64 	%fd32, %fd31, %fd22, 0d3F23BE27CF0A29B2;
	fma.rn.f64 	%fd33, %fd32, %fd22, 0dBF2A1DEF3E81672E;
	fma.rn.f64 	%fd34, %fd33, %fd22, 0dBF48D4ABE68C1713;
	fma.rn.f64 	%fd35, %fd34, %fd22, 0d3F749C67210DD6B4;
	fma.rn.f64 	%fd36, %fd35, %fd22, 0dBF9096238568E357;
	fma.rn.f64 	%fd37, %fd36, %fd22, 0d3FA3079EDF8C2DC9;
	fma.rn.f64 	%fd38, %fd37, %fd22, 0dBFB0FB06DFF601FC;
	fma.rn.f64 	%fd39, %fd38, %fd22, 0d3FB7FEE004DFBCDC;
	fma.rn.f64 	%fd40, %fd39, %fd22, 0dBFB9DDB23C3DB8C6;
	fma.rn.f64 	%fd41, %fd40, %fd22, 0d3FB16ECEFCFA5FDA;
	fma.rn.f64 	%fd42, %fd41, %fd22, 0d3F8F7F5DF66FB6D6;
	fma.rn.f64 	%fd43, %fd42, %fd22, 0dBFC1DF1AD154A29D;
	fma.rn.f64 	%fd44, %fd43, %fd22, 0d3FF3BA5916E9FD7F;
	fma.rn.f64 	%fd45, %fd8, 0d4000000000000000, 0d3FF0000000000000;
	rcp.approx.ftz.f64 	%fd46, %fd45;
	neg.f64 	%fd47, %fd45;
	fma.rn.f64 	%fd48, %fd47, %fd46, 0d3FF0000000000000;
	fma.rn.f64 	%fd49, %fd48, %fd48, %fd48;
	fma.rn.f64 	%fd50, %fd49, %fd46, %fd46;
	mul.f64 	%fd51, %fd50, %fd44;
	mul.f64 	%fd52, %fd51, 0dC000000000000000;
	fma.rn.f64 	%fd53, %fd8, %fd52, %fd44;
	neg.f64 	%fd54, %fd51;
	add.rn.f64 	%fd55, %fd53, %fd54;
	fma.rn.f64 	%fd56, %fd55, %fd50, %fd51;
	neg.f64 	%fd57, %fd8;
	mul.f64 	%fd58, %fd8, %fd57;
	fma.rn.f64 	%fd59, %fd58, 0d3FF71547652B82FE, 0d4338000000000000;
	{
	.reg .b32 %temp; 
	mov.b64 	{%r13, %temp}, %fd59;
	}
	mov.f64 	%fd60, 0dC338000000000000;
	add.rn.f64 	%fd61, %fd59, %fd60;
	fma.rn.f64 	%fd62, %fd61, 0dBFE62E42FEFA39EF, %fd58;
	fma.rn.f64 	%fd63, %fd61, 0dBC7ABC9E3B39803F, %fd62;
	fma.rn.f64 	%fd64, %fd63, 0d3E5ADE1569CE2BDF, 0d3E928AF3FCA213EA;
	fma.rn.f64 	%fd65, %fd64, %fd63, 0d3EC71DEE62401315;
	fma.rn.f64 	%fd66, %fd65, %fd63, 0d3EFA01997C89EB71;
	fma.rn.f64 	%fd67, %fd66, %fd63, 0d3F2A01A014761F65;
	fma.rn.f64 	%fd68, %fd67, %fd63, 0d3F56C16C1852B7AF;
	fma.rn.f64 	%fd69, %fd68, %fd63, 0d3F81111111122322;
	fma.rn.f64 	%fd70, %fd69, %fd63, 0d3FA55555555502A1;
	fma.rn.f64 	%fd71, %fd70, %fd63, 0d3FC5555555555511;
	fma.rn.f64 	%fd72, %fd71, %fd63, 0d3FE000000000000B;
	fma.rn.f64 	%fd73, %fd72, %fd63, 0d3FF0000000000000;
	fma.rn.f64 	%fd74, %fd73, %fd63, 0d3FF0000000000000;
	shr.u32 	%r14, %r13, 31;
	add.s32 	%r15, %r13, %r14;
	shr.s32 	%r16, %r15, 1;
	{
	.reg .b32 %temp; 
	mov.b64 	{%r17, %temp}, %fd74;
	}
	{
	.reg .b32 %temp; 
	mov.b64 	{%temp, %r18}, %fd74;
	}
	shl.b32 	%r19, %r16, 20;
	add.s32 	%r20, %r18, %r19;
	mov.b64 	%fd75, {%r17, %r20};
	sub.s32 	%r21, %r13, %r16;
	shl.b32 	%r22, %r21, 20;
	add.s32 	%r23, %r22, 1072693248;
	mov.b32 	%r24, 0;
	mov.b64 	%fd76, {%r24, %r23};
	mul.f64 	%fd77, %fd76, %fd75;
	neg.f64 	%fd78, %fd58;
	fma.rn.f64 	%fd79, %fd57, %fd8, %fd78;
	fma.rn.f64 	%fd80, %fd77, %fd79, %fd77;
	mul.f64 	%fd81, %fd80, %fd56;
	setp.gt.u32 	%p6, %r6, 1077624832;
	selp.f64 	%fd82, 0d0000000000000000, %fd81, %p6;
	setp.lt.s32 	%p7, %r5, 0;
	mov.f64 	%fd83, 0d4000000000000000;
	sub.f64 	%fd84, %fd83, %fd82;
	selp.f64 	%fd85, %fd84, %fd82, %p7;
	bra.uni 	$L__BB37_5;
$L__BB37_4:
	setp.eq.s32 	%p3, %r6, 2146435072;
	setp.eq.s32 	%p4, %r7, 0;
	setp.lt.s32 	%p5, %r5, 0;
	selp.f64 	%fd5, 0d4000000000000000, 0d0000000000000000, %p5;
	add.f64 	%fd6, %fd1, %fd1;
	selp.f64 	%fd7, %fd5, %fd6, %p4;
	selp.f64 	%fd85, %fd7, %fd6, %p3;
$L__BB37_5:
	add.s64 	%rd8, %rd2, %rd5;
	st.global.f64 	[%rd8], %fd85;
	add.s32 	%r25, %r25, %r3;
	setp.lt.s32 	%p8, %r25, %r9;
	@%p8 bra 	$L__BB37_2;
$L__BB37_6:
	ret;

}
	// .globl	_Z20gpuKernelArraySquareIdEvPT_S1_i
.visible .entry _Z20gpuKernelArraySquareIdEvPT_S1_i(
	.param .u64 .ptr .align 1 _Z20gpuKernelArraySquareIdEvPT_S1_i_param_0,
	.param .u64 .ptr .align 1 _Z20gpuKernelArraySquareIdEvPT_S1_i_param_1,
	.param .u32 _Z20gpuKernelArraySquareIdEvPT_S1_i_param_2
)
{
	.reg .pred 	%p<3>;
	.reg .b32 	%r<11>;
	.reg .b64 	%rd<8>;
	.reg .b64 	%fd<3>;

	ld.param.u64 	%rd3, [_Z20gpuKernelArraySquareIdEvPT_S1_i_param_0];
	ld.param.u64 	%rd4, [_Z20gpuKernelArraySquareIdEvPT_S1_i_param_1];
	ld.param.u32 	%r6, [_Z20gpuKernelArraySquareIdEvPT_S1_i_param_2];
	mov.u32 	%r7, %tid.x;
	mov.u32 	%r8, %ctaid.x;
	mov.u32 	%r1, %ntid.x;
	mad.lo.s32 	%r10, %r8, %r1, %r7;
	setp.ge.s32 	%p1, %r10, %r6;
	@%p1 bra 	$L__BB38_3;
	mov.u32 	%r9, %nctaid.x;
	mul.lo.s32 	%r3, %r1, %r9;
	cvta.to.global.u64 	%rd1, %rd4;
	cvta.to.global.u64 	%rd2, %rd3;
$L__BB38_2:
	mul.wide.s32 	%rd5, %r10, 8;
	add.s64 	%rd6, %rd1, %rd5;
	ld.global.f64 	%fd1, [%rd6];
	mul.f64 	%fd2, %fd1, %fd1;
	add.s64 	%rd7, %rd2, %rd5;
	st.global.f64 	[%rd7], %fd2;
	add.s32 	%r10, %r10, %r3;
	setp.lt.s32 	%p2, %r10, %r6;
	@%p2 bra 	$L__BB38_2;
$L__BB38_3:
	ret;

}
	// .globl	_Z19gpuKernelArrayPowerIdEvPT_S1_ii
.visible .entry _Z19gpuKernelArrayPowerIdEvPT_S1_ii(
	.param .u64 .ptr .align 1 _Z19gpuKernelArrayPowerIdEvPT_S1_ii_param_0,
	.param .u64 .ptr .align 1 _Z19gpuKernelArrayPowerIdEvPT_S1_ii_param_1,
	.param .u32 _Z19gpuKernelArrayPowerIdEvPT_S1_ii_param_2,
	.param .u32 _Z19gpuKernelArrayPowerIdEvPT_S1_ii_param_3
)
{
	.reg .pred 	%p<14>;
	.reg .b32 	%r<31>;
	.reg .b64 	%rd<11>;
	.reg .b64 	%fd<73>;

	ld.param.u64 	%rd5, [_Z19gpuKernelArrayPowerIdEvPT_S1_ii_param_0];
	ld.param.u64 	%rd6, [_Z19gpuKernelArrayPowerIdEvPT_S1_ii_param_1];
	ld.param.u32 	%r17, [_Z19gpuKernelArrayPowerIdEvPT_S1_ii_param_2];
	ld.param.u32 	%r18, [_Z19gpuKernelArrayPowerIdEvPT_S1_ii_param_3];
	cvta.to.global.u64 	%rd1, %rd5;
	cvta.to.global.u64 	%rd2, %rd6;
	mov.u32 	%r19, %tid.x;
	mov.u32 	%r20, %ctaid.x;
	mov.u32 	%r1, %ntid.x;
	mad.lo.s32 	%r28, %r20, %r1, %r19;
	setp.ge.s32 	%p1, %r28, %r18;
	@%p1 bra 	$L__BB39_18;
	setp.gt.s32 	%p2, %r17, 1;
	mov.u32 	%r21, %nctaid.x;
	mul.lo.s32 	%r3, %r1, %r21;
	@%p2 bra 	$L__BB39_2;
	bra.uni 	$L__BB39_17;
$L__BB39_2:
	add.s32 	%r22, %r17, -1;
	add.s32 	%r4, %r17, -2;
	add.s32 	%r23, %r17, 15;
	and.b32  	%r24, %r23, 15;
	add.s32 	%r5, %r24, -1;
	add.s32 	%r25, %r17, 7;
	and.b32  	%r26, %r25, 7;
	add.s32 	%r6, %r26, -1;
	and.b32  	%r7, %r22, 15;
	and.b32  	%r8, %r23, 7;
	and.b32  	%r9, %r25, 3;
	and.b32  	%r27, %r22, -16;
	neg.s32 	%r10, %r27;
$L__BB39_3:
	setp.lt.u32 	%p4, %r4, 15;
	mul.wide.s32 	%rd10, %r28, 8;
	add.s64 	%rd3, %rd2, %rd10;
	ld.global.f64 	%fd70, [%rd3];
	add.s64 	%rd4, %rd1, %rd10;
	st.global.f64 	[%rd4], %fd70;
	@%p4 bra 	$L__BB39_6;
	mov.u32 	%r29, %r10;
$L__BB39_5:
	.pragma "nounroll";
	ld.global.f64 	%fd12, [%rd3];
	mul.f64 	%fd13, %fd70, %fd12;
	st.global.f64 	[%rd4], %fd13;
	ld.global.f64 	%fd14, [%rd3];
	mul.f64 	%fd15, %fd13, %fd14;
	st.global.f64 	[%rd4], %fd15;
	ld.global.f64 	%fd16, [%rd3];
	mul.f64 	%fd17, %fd15, %fd16;
	st.global.f64 	[%rd4], %fd17;
	ld.global.f64 	%fd18, [%rd3];
	mul.f64 	%fd19, %fd17, %fd18;
	st.global.f64 	[%rd4], %fd19;
	ld.global.f64 	%fd20, [%rd3];
	mul.f64 	%fd21, %fd19, %fd20;
	st.global.f64 	[%rd4], %fd21;
	ld.global.f64 	%fd22, [%rd3];
	mul.f64 	%fd23, %fd21, %fd22;
	st.global.f64 	[%rd4], %fd23;
	ld.global.f64 	%fd24, [%rd3];
	mul.f64 	%fd25, %fd23, %fd24;
	st.global.f64 	[%rd4], %fd25;
	ld.global.f64 	%fd26, [%rd3];
	mul.f64 	%fd27, %fd25, %fd26;
	st.global.f64 	[%rd4], %fd27;
	ld.global.f64 	%fd28, [%rd3];
	mul.f64 	%fd29, %fd27, %fd28;
	st.global.f64 	[%rd4], %fd29;
	ld.global.f64 	%fd30, [%rd3];
	mul.f64 	%fd31, %fd29, %fd30;
	st.global.f64 	[%rd4], %fd31;
	ld.global.f64 	%fd32, [%rd3];
	mul.f64 	%fd33, %fd31, %fd32;
	st.global.f64 	[%rd4], %fd33;
	ld.global.f64 	%fd34, [%rd3];
	mul.f64 	%fd35, %fd33, %fd34;
	st.global.f64 	[%rd4], %fd35;
	ld.global.f64 	%fd36, [%rd3];
	mul.f64 	%fd37, %fd35, %fd36;
	st.global.f64 	[%rd4], %fd37;
	ld.global.f64 	%fd38, [%rd3];
	mul.f64 	%fd39, %fd37, %fd38;
	st.global.f64 	[%rd4], %fd39;
	ld.global.f64 	%fd40, [%rd3];
	mul.f64 	%fd41, %fd39, %fd40;
	st.global.f64 	[%rd4], %fd41;
	ld.global.f64 	%fd42, [%rd3];
	mul.f64 	%fd70, %fd41, %fd42;
	st.global.f64 	[%rd4], %fd70;
	add.s32 	%r29, %r29, 16;
	setp.ne.s32 	%p5, %r29, 0;
	@%p5 bra 	$L__BB39_5;
$L__BB39_6:
	setp.eq.s32 	%p6, %r7, 0;
	@%p6 bra 	$L__BB39_16;
	setp.lt.u32 	%p7, %r5, 7;
	@%p7 bra 	$L__BB39_9;
	ld.global.f64 	%fd43, [%rd3];
	mul.f64 	%fd44, %fd70, %fd43;
	st.global.f64 	[%rd4], %fd44;
	ld.global.f64 	%fd45, [%rd3];
	mul.f64 	%fd46, %fd44, %fd45;
	st.global.f64 	[%rd4], %fd46;
	ld.global.f64 	%fd47, [%rd3];
	mul.f64 	%fd48, %fd46, %fd47;
	st.global.f64 	[%rd4], %fd48;
	ld.global.f64 	%fd49, [%rd3];
	mul.f64 	%fd50, %fd48, %fd49;
	st.global.f64 	[%rd4], %fd50;
	ld.global.f64 	%fd51, [%rd3];
	mul.f64 	%fd52, %fd50, %fd51;
	st.global.f64 	[%rd4], %fd52;
	ld.global.f64 	%fd53, [%rd3];
	mul.f64 	%fd54, %fd52, %fd53;
	st.global.f64 	[%rd4], %fd54;
	ld.global.f64 	%fd55, [%rd3];
	mul.f64 	%fd56, %fd54, %fd55;
	st.global.f64 	[%rd4], %fd56;
	ld.global.f64 	%fd57, [%rd3];
	mul.f64 	%fd70, %fd56, %fd57;
	st.global.f64 	[%rd4], %fd70;
$L__BB39_9:
	setp.eq.s32 	%p8, %r8, 0;
	@%p8 bra 	$L__BB39_16;
	setp.lt.u32 	%p9, %r6, 3;
	@%p9 bra 	$L__BB39_12;
	ld.global.f64 	%fd58, [%rd3];
	mul.f64 	%fd59, %fd70, %fd58;
	st.global.f64 	[%rd4], %fd59;
	ld.global.f64 	%fd60, [%rd3];
	mul.f64 	%fd61, %fd59, %fd60;
	st.global.f64 	[%rd4], %fd61;
	ld.global.f64 	%fd62, [%rd3];
	mul.f64 	%fd63, %fd61, %fd62;
	st.global.f64 	[%rd4], %fd63;
	ld.global.f64 	%fd64, [%rd3];
	mul.f64 	%fd70, %fd63, %fd64;
	st.global.f64 	[%rd4], %fd70;
$L__BB39_12:
	setp.eq.s32 	%p10, %r9, 0;
	@%p10 bra 	$L__BB39_16;
	setp.eq.s32 	%p11, %r9, 1;
	ld.global.f64 	%fd65, [%rd3];
	mul.f64 	%fd9, %fd70, %fd65;
	st.global.f64 	[%rd4], %fd9;
	@%p11 bra 	$L__BB39_16;
	setp.eq.s32 	%p12, %r9, 2;
	ld.global.f64 	%fd66, [%rd3];
	mul.f64 	%fd10, %fd9, %fd66;
	st.global.f64 	[%rd4], %fd10;
	@%p12 bra 	$L__BB39_16;
	ld.global.f64 	%fd67, [%rd3];
	mul.f64 	%fd68, %fd10, %fd67;
	st.global.f64 	[%rd4], %fd68;
$L__BB39_16:
	add.s32 	%r28, %r28, %r3;
	setp.lt.s32 	%p13, %r28, %r18;
	@%p13 bra 	$L__BB39_3;
	bra.uni 	$L__BB39_18;
$L__BB39_17:
	mul.wide.s32 	%rd7, %r28, 8;
	add.s64 	%rd8, %rd2, %rd7;
	ld.global.f64 	%fd11, [%rd8];
	add.s64 	%rd9, %rd1, %rd7;
	st.global.f64 	[%rd9], %fd11;
	add.s32 	%r28, %r28, %r3;
	setp.lt.s32 	%p3, %r28, %r18;
	@%p3 bra 	$L__BB39_17;
$L__BB39_18:
	ret;

}
	// .globl	_Z36gpuKernelArrayMultiplyScalarDiagonalIdEvPT_S0_i
.visible .entry _Z36gpuKernelArrayMultiplyScalarDiagonalIdEvPT_S0_i(
	.param .u64 .ptr .align 1 _Z36gpuKernelArrayMultiplyScalarDiagonalIdEvPT_S0_i_param_0,
	.param .f64 _Z36gpuKernelArrayMultiplyScalarDiagonalIdEvPT_S0_i_param_1,
	.param .u32 _Z36gpuKernelArrayMultiplyScalarDiagonalIdEvPT_S0_i_param_2
)
{
	.reg .pred 	%p<3>;
	.reg .b32 	%r<12>;
	.reg .b64 	%rd<5>;
	.reg .b64 	%fd<4>;

	ld.param.u64 	%rd2, [_Z36gpuKernelArrayMultiplyScalarDiagonalIdEvPT_S0_i_param_0];
	ld.param.f64 	%fd1, [_Z36gpuKernelArrayMultiplyScalarDiagonalIdEvPT_S0_i_param_1];
	ld.param.u32 	%r6, [_Z36gpuKernelArrayMultiplyScalarDiagonalIdEvPT_S0_i_param_2];
	mov.u32 	%r7, %tid.x;
	mov.u32 	%r8, %ctaid.x;
	mov.u32 	%r1, %ntid.x;
	mad.lo.s32 	%r11, %r8, %r1, %r7;
	setp.ge.s32 	%p1, %r11, %r6;
	@%p1 bra 	$L__BB40_3;
	mov.u32 	%r9, %nctaid.x;
	mul.lo.s32 	%r3, %r1, %r9;
	cvta.to.global.u64 	%rd1, %rd2;
$L__BB40_2:
	mad.lo.s32 	%r10, %r11, %r6, %r11;
	mul.wide.s32 	%rd3, %r10, 8;
	add.s64 	%rd4, %rd1, %rd3;
	ld.global.f64 	%fd2, [%rd4];
	mul.f64 	%fd3, %fd1, %fd2;
	st.global.f64 	[%rd4], %fd3;
	add.s32 	%r11, %r11, %r3;
	setp.lt.s32 	%p2, %r11, %r6;
	@%p2 bra 	$L__BB40_2;
$L__BB40_3:
	ret;

}
	// .globl	_Z33gpuKernelArrayAddVectorToDiagonalIdEvPT_S1_S0_i
.visible .entry _Z33gpuKernelArrayAddVectorToDiagonalIdEvPT_S1_S0_i(
	.param .u64 .ptr .align 1 _Z33gpuKernelArrayAddVectorToDiagonalIdEvPT_S1_S0_i_param_0,
	.param .u64 .ptr .align 1 _Z33gpuKernelArrayAddVectorToDiagonalIdEvPT_S1_S0_i_param_1,
	.param .f64 _Z33gpuKernelArrayAddVectorToDiagonalIdEvPT_S1_S0_i_param_2,
	.param .u32 _Z33gpuKernelArrayAddVectorToDiagonalIdEvPT_S1_S0_i_param_3
)
{
	.reg .pred 	%p<3>;
	.reg .b32 	%r<12>;
	.reg .b64 	%rd<9>;
	.reg .b64 	%fd<5>;

	ld.param.u64 	%rd3, [_Z33gpuKernelArrayAddVectorToDiagonalIdEvPT_S1_S0_i_param_0];
	ld.param.u64 	%rd4, [_Z33gpuKernelArrayAddVectorToDiagonalIdEvPT_S1_S0_i_param_1];
	ld.param.f64 	%fd1, [_Z33gpuKernelArrayAddVectorToDiagonalIdEvPT_S1_S0_i_param_2];
	ld.param.u32 	%r6, [_Z33gpuKernelArrayAddVectorToDiagonalIdEvPT_S1_S0_i_param_3];
	mov.u32 	%r7, %tid.x;
	mov.u32 	%r8, %ctaid.x;
	mov.u32 	%r1, %ntid.x;
	mad.lo.s32 	%r11, %r8, %r1, %r7;
	setp.ge.s32 	%p1, %r11, %r6;
	@%p1 bra 	$L__BB41_3;
	mov.u32 	%r9, %nctaid.x;
	mul.lo.s32 	%r3, %r1, %r9;
	cvta.to.global.u64 	%rd1, %rd4;
	cvta.to.global.u64 	%rd2, %rd3;
$L__BB41_2:
	mul.wide.s32 	%rd5, %r11, 8;
	add.s64 	%rd6, %rd1, %rd5;
	ld.global.f64 	%fd2, [%rd6];
	mad.lo.s32 	%r10, %r11, %r6, %r11;
	mul.wide.s32 	%rd7, %r10, 8;
	add.s64 	%rd8, %rd2, %rd7;
	ld.global.f64 	%fd3, [%rd8];
	fma.rn.f64 	%fd4, %fd1, %fd2, %fd3;
	st.global.f64 	[%rd8], %fd4;
	add.s32 	%r11, %r11, %r3;
	setp.lt.s32 	%p2, %r11, %r6;
	@%p2 bra 	$L__BB41_2;
$L__BB41_3:
	ret;

}
	// .globl	_Z24gpuKernelArrayRowAverageIdEvPT_S1_ii
.visible .entry _Z24gpuKernelArrayRowAverageIdEvPT_S1_ii(
	.param .u64 .ptr .align 1 _Z24gpuKernelArrayRowAverageIdEvPT_S1_ii_param_0,
	.param .u64 .ptr .align 1 _Z24gpuKernelArrayRowAverageIdEvPT_S1_ii_param_1,
	.param .u32 _Z24gpuKernelArrayRowAverageIdEvPT_S1_ii_param_2,
	.param .u32 _Z24gpuKernelArrayRowAverageIdEvPT_S1_ii_param_3
)
{
	.reg .pred 	%p<20>;
	.reg .b32 	%r<57>;
	.reg .b64 	%rd<22>;
	.reg .b64 	%fd<86>;

	ld.param.u64 	%rd5, [_Z24gpuKernelArrayRowAverageIdEvPT_S1_ii_param_0];
	ld.param.u64 	%rd6, [_Z24gpuKernelArrayRowAverageIdEvPT_S1_ii_param_1];
	ld.param.u32 	%r32, [_Z24gpuKernelArrayRowAverageIdEvPT_S1_ii_param_2];
	ld.param.u32 	%r33, [_Z24gpuKernelArrayRowAverageIdEvPT_S1_ii_param_3];
	cvta.to.global.u64 	%rd1, %rd6;
	cvta.to.global.u64 	%rd2, %rd5;
	mov.u32 	%r34, %tid.x;
	mov.u32 	%r35, %ctaid.x;
	mov.u32 	%r1, %ntid.x;
	mad.lo.s32 	%r47, %r35, %r1, %r34;
	setp.ge.s32 	%p1, %r47, %r33;
	@%p1 bra 	$L__BB42_16;
	setp.lt.s32 	%p2, %r32, 1;
	@%p2 bra 	$L__BB42_16;
	and.b32  	%r3, %r32, 15;
	add.s32 	%r4, %r3, -1;
	and.b32  	%r5, %r32, 7;
	add.s32 	%r6, %r5, -1;
	and.b32  	%r7, %r32, 3;
	and.b32  	%r8, %r32, 2147483632;
	and.b32  	%r9, %r32, 2147483640;
	and.b32  	%r10, %r32, 1;
	neg.s32 	%r11, %r8;
	add.s64 	%rd3, %rd1, 64;
	mov.u32 	%r36, %nctaid.x;
	mul.lo.s32 	%r12, %r1, %r36;
	cvt.rn.f64.s32 	%fd1, %r32;
$L__BB42_3:
	setp.lt.u32 	%p3, %r32, 16;
	mul.lo.s32 	%r14, %r47, %r32;
	mov.f64 	%fd85, 0d0000000000000000;
	mov.b32 	%r55, 0;
	@%p3 bra 	$L__BB42_18;
	mov.f64 	%fd85, 0d0000000000000000;
	mov.u32 	%r48, %r14;
	mov.u32 	%r49, %r11;
	bra.uni 	$L__BB42_17;
$L__BB42_5:
	mov.b32 	%r50, 0;
$L__BB42_6:
	.pragma "nounroll";
	add.s32 	%r43, %r50, %r14;
	mul.wide.s32 	%rd14, %r43, 8;
	add.s64 	%rd15, %rd2, %rd14;
	st.global.f64 	[%rd15], %fd16;
	st.global.f64 	[%rd15+8], %fd16;
	st.global.f64 	[%rd15+16], %fd16;
	st.global.f64 	[%rd15+24], %fd16;
	st.global.f64 	[%rd15+32], %fd16;
	st.global.f64 	[%rd15+40], %fd16;
	st.global.f64 	[%rd15+48], %fd16;
	st.global.f64 	[%rd15+56], %fd16;
	add.s32 	%r50, %r50, 8;
	setp.eq.s32 	%p13, %r50, %r9;
	mov.u32 	%r52, %r9;
	@%p13 bra 	$L__BB42_7;
	bra.uni 	$L__BB42_6;
$L__BB42_7:
	setp.eq.s32 	%p14, %r5, 0;
	@%p14 bra 	$L__BB42_15;
	setp.lt.u32 	%p15, %r6, 3;
	@%p15 bra 	$L__BB42_10;
	add.s32 	%r44, %r52, %r14;
	mul.wide.s32 	%rd16, %r44, 8;
	add.s64 	%rd17, %rd2, %rd16;
	st.global.f64 	[%rd17], %fd16;
	st.global.f64 	[%rd17+8], %fd16;
	st.global.f64 	[%rd17+16], %fd16;
	st.global.f64 	[%rd17+24], %fd16;
	add.s32 	%r52, %r52, 4;
$L__BB42_10:
	setp.eq.s32 	%p16, %r7, 0;
	@%p16 bra 	$L__BB42_15;
	setp.eq.s32 	%p17, %r7, 1;
	@%p17 bra 	$L__BB42_13;
	add.s32 	%r45, %r52, %r14;
	mul.wide.s32 	%rd18, %r45, 8;
	add.s64 	%rd19, %rd2, %rd18;
	st.global.f64 	[%rd19], %fd16;
	st.global.f64 	[%rd19+8], %fd16;
	add.s32 	%r52, %r52, 2;
$L__BB42_13:
	setp.eq.s32 	%p18, %r10, 0;
	@%p18 bra 	$L__BB42_15;
	add.s32 	%r46, %r52, %r14;
	mul.wide.s32 	%rd20, %r46, 8;
	add.s64 	%rd21, %rd2, %rd20;
	st.global.f64 	[%rd21], %fd16;
$L__BB42_15:
	add.s32 	%r47, %r47, %r12;
	setp.lt.s32 	%p19, %r47, %r33;
	@%p19 bra 	$L__BB42_3;
$L__BB42_16:
	ret;
$L__BB42_17:
	.pragma "nounroll";
	mul.wide.s32 	%rd7, %r48, 8;
	add.s64 	%rd8, %rd3, %rd7;
	ld.global.f64 	%fd20, [%rd8+-64];
	add.f64 	%fd21, %fd85, %fd20;
	ld.global.f64 	%fd22, [%rd8+-56];
	add.f64 	%fd23, %fd21, %fd22;
	ld.global.f64 	%fd24, [%rd8+-48];
	add.f64 	%fd25, %fd23, %fd24;
	ld.global.f64 	%fd26, [%rd8+-40];
	add.f64 	%fd27, %fd25, %fd26;
	ld.global.f64 	%fd28, [%rd8+-32];
	add.f64 	%fd29, %fd27, %fd28;
	ld.global.f64 	%fd30, [%rd8+-24];
	add.f64 	%fd31, %fd29, %fd30;
	ld.global.f64 	%fd32, [%rd8+-16];
	add.f64 	%fd33, %fd31, %fd32;
	ld.global.f64 	%fd34, [%rd8+-8];
	add.f64 	%fd35, %fd33, %fd34;
	ld.global.f64 	%fd36, [%rd8];
	add.f64 	%fd37, %fd35, %fd36;
	ld.global.f64 	%fd38, [%rd8+8];
	add.f64 	%fd39, %fd37, %fd38;
	ld.global.f64 	%fd40, [%rd8+16];
	add.f64 	%fd41, %fd39, %fd40;
	ld.global.f64 	%fd42, [%rd8+24];
	add.f64 	%fd43, %fd41, %fd42;
	ld.global.f64 	%fd44, [%rd8+32];
	add.f64 	%fd45, %fd43, %fd44;
	ld.global.f64 	%fd46, [%rd8+40];
	add.f64 	%fd47, %fd45, %fd46;
	ld.global.f64 	%fd48, [%rd8+48];
	add.f64 	%fd49, %fd47, %fd48;
	ld.global.f64 	%fd50, [%rd8+56];
	add.f64 	%fd85, %fd49, %fd50;
	add.s32 	%r49, %r49, 16;
	add.s32 	%r48, %r48, 16;
	setp.eq.s32 	%p4, %r49, 0;
	mov.u32 	%r55, %r8;
	@%p4 bra 	$L__BB42_18;
	bra.uni 	$L__BB42_17;
$L__BB42_18:
	setp.eq.s32 	%p5, %r3, 0;
	@%p5 bra 	$L__BB42_28;
	setp.lt.u32 	%p6, %r4, 7;
	@%p6 bra 	$L__BB42_21;
	add.s32 	%r38, %r55, %r14;
	mul.wide.s32 	%rd9, %r38, 8;
	add.s64 	%rd10, %rd1, %rd9;
	ld.global.f64 	%fd52, [%rd10];
	add.f64 	%fd53, %fd85, %fd52;
	ld.global.f64 	%fd54, [%rd10+8];
	add.f64 	%fd55, %fd53, %fd54;
	ld.global.f64 	%fd56, [%rd10+16];
	add.f64 	%fd57, %fd55, %fd56;
	ld.global.f64 	%fd58, [%rd10+24];
	add.f64 	%fd59, %fd57, %fd58;
	ld.global.f64 	%fd60, [%rd10+32];
	add.f64 	%fd61, %fd59, %fd60;
	ld.global.f64 	%fd62, [%rd10+40];
	add.f64 	%fd63, %fd61, %fd62;
	ld.global.f64 	%fd64, [%rd10+48];
	add.f64 	%fd65, %fd63, %fd64;
	ld.global.f64 	%fd66, [%rd10+56];
	add.f64 	%fd85, %fd65, %fd66;
	add.s32 	%r55, %r55, 8;
$L__BB42_21:
	setp.eq.s32 	%p7, %r5, 0;
	@%p7 bra 	$L__BB42_28;
	setp.lt.u32 	%p8, %r6, 3;
	@%p8 bra 	$L__BB42_24;
	add.s32 	%r39, %r55, %r14;
	mul.wide.s32 	%rd11, %r39, 8;
	add.s64 	%rd12, %rd1, %rd11;
	ld.global.f64 	%fd68, [%rd12];
	add.f64 	%fd69, %fd85, %fd68;
	ld.global.f64 	%fd70, [%rd12+8];
	add.f64 	%fd71, %fd69, %fd70;
	ld.global.f64 	%fd72, [%rd12+16];
	add.f64 	%fd73, %fd71, %fd72;
	ld.global.f64 	%fd74, [%rd12+24];
	add.f64 	%fd85, %fd73, %fd74;
	add.s32 	%r55, %r55, 4;
$L__BB42_24:
	setp.eq.s32 	%p9, %r7, 0;
	@%p9 bra 	$L__BB42_28;
	setp.eq.s32 	%p10, %r7, 1;
	add.s32 	%r40, %r55, %r14;
	mul.wide.s32 	%rd13, %r40, 8;
	add.s64 	%rd4, %rd1, %rd13;
	ld.global.f64 	%fd75, [%rd4];
	add.f64 	%fd85, %fd85, %fd75;
	@%p10 bra 	$L__BB42_28;
	setp.eq.s32 	%p11, %r7, 2;
	ld.global.f64 	%fd76, [%rd4+8];
	add.f64 	%fd85, %fd85, %fd76;
	@%p11 bra 	$L__BB42_28;
	ld.global.f64 	%fd77, [%rd4+16];
	add.f64 	%fd85, %fd85, %fd77;
$L__BB42_28:
	setp.lt.u32 	%p12, %r32, 8;
	div.rn.f64 	%fd16, %fd85, %fd1;
	mov.b32 	%r52, 0;
	@%p12 bra 	$L__BB42_7;
	bra.uni 	$L__BB42_5;

}
	// .globl	_Z20gpuKernelArrayRowSumIdEvPT_S1_ii
.visible .entry _Z20gpuKernelArrayRowSumIdEvPT_S1_ii(
	.param .u64 .ptr .align 1 _Z20gpuKernelArrayRowSumIdEvPT_S1_ii_param_0,
	.param .u64 .ptr .align 1 _Z20gpuKernelArrayRowSumIdEvPT_S1_ii_param_1,
	.param .u32 _Z20gpuKernelArrayRowSumIdEvPT_S1_ii_param_2,
	.param .u32 _Z20gpuKernelArrayRowSumIdEvPT_S1_ii_param_3
)
{
	.reg .pred 	%p<14>;
	.reg .b32 	%r<41>;
	.reg .b64 	%rd<20>;
	.reg .b64 	%fd<73>;

	ld.param.u64 	%rd6, [_Z20gpuKernelArrayRowSumIdEvPT_S1_ii_param_0];
	ld.param.u64 	%rd7, [_Z20gpuKernelArrayRowSumIdEvPT_S1_ii_param_1];
	ld.param.u32 	%r25, [_Z20gpuKernelArrayRowSumIdEvPT_S1_ii_param_2];
	ld.param.u32 	%r26, [_Z20gpuKernelArrayRowSumIdEvPT_S1_ii_param_3];
	cvta.to.global.u64 	%rd1, %rd7;
	cvta.to.global.u64 	%rd2, %rd6;
	mov.u32 	%r27, %tid.x;
	mov.u32 	%r28, %ctaid.x;
	mov.u32 	%r1, %ntid.x;
	mad.lo.s32 	%r34, %r28, %r1, %r27;
	setp.ge.s32 	%p1, %r34, %r26;
	@%p1 bra 	$L__BB43_18;
	setp.gt.s32 	%p2, %r25, 0;
	mov.u32 	%r29, %nctaid.x;
	mul.lo.s32 	%r3, %r1, %r29;
	@%p2 bra 	$L__BB43_2;
	bra.uni 	$L__BB43_17;
$L__BB43_2:
	and.b32  	%r4, %r25, 15;
	add.s32 	%r5, %r4, -1;
	and.b32  	%r6, %r25, 7;
	add.s32 	%r7, %r6, -1;
	and.b32  	%r8, %r25, 2147483632;
	and.b32  	%r9, %r25, 3;
	neg.s32 	%r10, %r8;
	add.s64 	%rd3, %rd1, 64;
$L__BB43_3:
	setp.lt.u32 	%p4, %r25, 16;
	mul.wide.s32 	%rd11, %r34, 8;
	add.s64 	%rd4, %rd2, %rd11;
	mov.b64 	%rd12, 0;
	st.global.u64 	[%rd4], %rd12;
	mul.lo.s32 	%r12, %r34, %r25;
	mov.b32 	%r38, 0;
	mov.f64 	%fd70, 0d0000000000000000;
	@%p4 bra 	$L__BB43_6;
	mov.f64 	%fd70, 0d0000000000000000;
	mov.u32 	%r35, %r12;
	mov.u32 	%r36, %r10;
$L__BB43_5:
	.pragma "nounroll";
	mul.wide.s32 	%rd13, %r35, 8;
	add.s64 	%rd14, %rd3, %rd13;
	ld.global.f64 	%fd12, [%rd14+-64];
	add.f64 	%fd13, %fd12, %fd70;
	st.global.f64 	[%rd4], %fd13;
	ld.global.f64 	%fd14, [%rd14+-56];
	add.f64 	%fd15, %fd14, %fd13;
	st.global.f64 	[%rd4], %fd15;
	ld.global.f64 	%fd16, [%rd14+-48];
	add.f64 	%fd17, %fd16, %fd15;
	st.global.f64 	[%rd4], %fd17;
	ld.global.f64 	%fd18, [%rd14+-40];
	add.f64 	%fd19, %fd18, %fd17;
	st.global.f64 	[%rd4], %fd19;
	ld.global.f64 	%fd20, [%rd14+-32];
	add.f64 	%fd21, %fd20, %fd19;
	st.global.f64 	[%rd4], %fd21;
	ld.global.f64 	%fd22, [%rd14+-24];
	add.f64 	%fd23, %fd22, %fd21;
	st.global.f64 	[%rd4], %fd23;
	ld.global.f64 	%fd24, [%rd14+-16];
	add.f64 	%fd25, %fd24, %fd23;
	st.global.f64 	[%rd4], %fd25;
	ld.global.f64 	%fd26, [%rd14+-8];
	add.f64 	%fd27, %fd26, %fd25;
	st.global.f64 	[%rd4], %fd27;
	ld.global.f64 	%fd28, [%rd14];
	add.f64 	%fd29, %fd28, %fd27;
	st.global.f64 	[%rd4], %fd29;
	ld.global.f64 	%fd30, [%rd14+8];
	add.f64 	%fd31, %fd30, %fd29;
	st.global.f64 	[%rd4], %fd31;
	ld.global.f64 	%fd32, [%rd14+16];
	add.f64 	%fd33, %fd32, %fd31;
	st.global.f64 	[%rd4], %fd33;
	ld.global.f64 	%fd34, [%rd14+24];
	add.f64 	%fd35, %fd34, %fd33;
	st.global.f64 	[%rd4], %fd35;
	ld.global.f64 	%fd36, [%rd14+32];
	add.f64 	%fd37, %fd36, %fd35;
	st.global.f64 	[%rd4], %fd37;
	ld.global.f64 	%fd38, [%rd14+40];
	add.f64 	%fd39, %fd38, %fd37;
	st.global.f64 	[%rd4], %fd39;
	ld.global.f64 	%fd40, [%rd14+48];
	add.f64 	%fd41, %fd40, %fd39;
	st.global.f64 	[%rd4], %fd41;
	ld.global.f64 	%fd42, [%rd14+56];
	add.f64 	%fd70, %fd42, %fd41;
	st.global.f64 	[%rd4], %fd70;
	add.s32 	%r36, %r36, 16;
	add.s32 	%r35, %r35, 16;
	setp.eq.s32 	%p5, %r36, 0;
	mov.u32 	%r38, %r8;
	@%p5 bra 	$L__BB43_6;
	bra.uni 	$L__BB43_5;
$L__BB43_6:
	setp.eq.s32 	%p6, %r4, 0;
	@%p6 bra 	$L__BB43_16;
	setp.lt.u32 	%p7, %r5, 7;
	@%p7 bra 	$L__BB43_9;
	add.s32 	%r31, %r38, %r12;
	mul.wide.s32 	%rd15, %r31, 8;
	add.s64 	%rd16, %rd1, %rd15;
	ld.global.f64 	%fd43, [%rd16];
	add.f64 	%fd44, %fd43, %fd70;
	st.global.f64 	[%rd4], %fd44;
	ld.global.f64 	%fd45, [%rd16+8];
	add.f64 	%fd46, %fd45, %fd44;
	st.global.f64 	[%rd4], %fd46;
	ld.global.f64 	%fd47, [%rd16+16];
	add.f64 	%fd48, %fd47, %fd46;
	st.global.f64 	[%rd4], %fd48;
	ld.global.f64 	%fd49, [%rd16+24];
	add.f64 	%fd50, %fd49, %fd48;
	st.global.f64 	[%rd4], %fd50;
	ld.global.f64 	%fd51, [%rd16+32];
	add.f64 	%fd52, %fd51, %fd50;
	st.global.f64 	[%rd4], %fd52;
	ld.global.f64 	%fd53, [%rd16+40];
	add.f64 	%fd54, %fd53, %fd52;
	st.global.f64 	[%rd4], %fd54;
	ld.global.f64 	%fd55, [%rd16+48];
	add.f64 	%fd56, %fd55, %fd54;
	st.global.f64 	[%rd4], %fd56;
	ld.global.f64 	%fd57, [%rd16+56];
	add.f64 	%fd70, %fd57, %fd56;
	st.global.f64 	[%rd4], %fd70;
	add.s32 	%r38, %r38, 8;
$L__BB43_9:
	setp.eq.s32 	%p8, %r6, 0;
	@%p8 bra 	$L__BB43_16;
	setp.lt.u32 	%p9, %r7, 3;
	@%p9 bra 	$L__BB43_12;
	add.s32 	%r32, %r38, %r12;
	mul.wide.s32 	%rd17, %r32, 8;
	add.s64 	%rd18, %rd1, %rd17;
	ld.global.f64 	%fd58, [%rd18];
	add.f64 	%fd59, %fd58, %fd70;
	st.global.f64 	[%rd4], %fd59;
	ld.global.f64 	%fd60, [%rd18+8];
	add.f64 	%fd61, %fd60, %fd59;
	st.global.f64 	[%rd4], %fd61;
	ld.global.f64 	%fd62, [%rd18+16];
	add.f64 	%fd63, %fd62, %fd61;
	st.global.f64 	[%rd4], %fd63;
	ld.global.f64 	%fd64, [%rd18+24];
	add.f64 	%fd70, %fd64, %fd63;
	st.global.f64 	[%rd4], %fd70;
	add.s32 	%r38, %r38, 4;
$L__BB43_12:
	setp.eq.s32 	%p10, %r9, 0;
	@%p10 bra 	$L__BB43_16;
	setp.eq.s32 	%p11, %r9, 1;
	add.s32 	%r33, %r38, %r12;
	mul.wide.s32 	%rd19, %r33, 8;
	add.s64 	%rd5, %rd1, %rd19;
	ld.global.f64 	%fd65, [%rd5];
	add.f64 	%fd8, %fd65, %fd70;
	st.global.f64 	[%rd4], %fd8;
	@%p11 bra 	$L__BB43_16;
	setp.eq.s32 	%p12, %r9, 2;
	ld.global.f64 	%fd66, [%rd5+8];
	add.f64 	%fd9, %fd66, %fd8;
	st.global.f64 	[%rd4], %fd9;
	@%p12 bra 	$L__BB43_16;
	ld.global.f64 	%fd67, [%rd5+16];
	add.f64 	%fd68, %fd67, %fd9;
	st.global.f64 	[%rd4], %fd68;
$L__BB43_16:
	add.s32 	%r34, %r34, %r3;
	setp.lt.s32 	%p13, %r34, %r26;
	@%p13 bra 	$L__BB43_3;
	bra.uni 	$L__BB43_18;
$L__BB43_17:
	mul.wide.s32 	%rd8, %r34, 8;
	add.s64 	%rd9, %rd2, %rd8;
	mov.b64 	%rd10, 0;
	st.global.u64 	[%rd9], %rd10;
	add.s32 	%r34, %r34, %r3;
	setp.lt.s32 	%p3, %r34, %r26;
	@%p3 bra 	$L__BB43_17;
$L__BB43_18:
	ret;

}
	// .globl	_Z26gpuKernelArrayRowSquareSumIdEvPT_S1_ii
.visible .entry _Z26gpuKernelArrayRowSquareSumIdEvPT_S1_ii(
	.param .u64 .ptr .align 1 _Z26gpuKernelArrayRowSquareSumIdEvPT_S1_ii_param_0,
	.param .u64 .ptr .align 1 _Z26gpuKernelArrayRowSquareSumIdEvPT_S1_ii_param_1,
	.param .u32 _Z26gpuKernelArrayRowSquareSumIdEvPT_S1_ii_param_2,
	.param .u32 _Z26gpuKernelArrayRowSquareSumIdEvPT_S1_ii_param_3
)
{
	.reg .pred 	%p<14>;
	.reg .b32 	%r<41>;
	.reg .b64 	%rd<20>;
	.reg .b64 	%fd<73>;

	ld.param.u64 	%rd6, [_Z26gpuKernelArrayRowSquareSumIdEvPT_S1_ii_param_0];
	ld.param.u64 	%rd7, [_Z26gpuKernelArrayRowSquareSumIdEvPT_S1_ii_param_1];
	ld.param.u32 	%r25, [_Z26gpuKernelArrayRowSquareSumIdEvPT_S1_ii_param_2];
	ld.param.u32 	%r26, [_Z26gpuKernelArrayRowSquareSumIdEvPT_S1_ii_param_3];
	cvta.to.global.u64 	%rd1, %rd7;
	cvta.to.global.u64 	%rd2, %rd6;
	mov.u32 	%r27, %tid.x;
	mov.u32 	%r28, %ctaid.x;
	mov.u32 	%r1, %ntid.x;
	mad.lo.s32 	%r34, %r28, %r1, %r27;
	setp.ge.s32 	%p1, %r34, %r26;
	@%p1 bra 	$L__BB44_18;
	setp.gt.s32 	%p2, %r25, 0;
	mov.u32 	%r29, %nctaid.x;
	mul.lo.s32 	%r3, %r1, %r29;
	@%p2 bra 	$L__BB44_2;
	bra.uni 	$L__BB44_17;
$L__BB44_2:
	and.b32  	%r4, %r25, 15;
	add.s32 	%r5, %r4, -1;
	and.b32  	%r6, %r25, 7;
	add.s32 	%r7, %r6, -1;
	and.b32  	%r8, %r25, 2147483632;
	and.b32  	%r9, %r25, 3;
	neg.s32 	%r10, %r8;
	add.s64 	%rd3, %rd1, 64;
$L__BB44_3:
	setp.lt.u32 	%p4, %r25, 16;
	mul.wide.s32 	%rd11, %r34, 8;
	add.s64 	%rd4, %rd2, %rd11;
	mov.b64 	%rd12, 0;
	st.global.u64 	[%rd4], %rd12;
	mul.lo.s32 	%r12, %r34, %r25;
	mov.b32 	%r38, 0;
	mov.f64 	%fd70, 0d0000000000000000;
	@%p4 bra 	$L__BB44_6;
	mov.f64 	%fd70, 0d0000000000000000;
	mov.u32 	%r35, %r12;
	mov.u32 	%r36, %r10;
$L__BB44_5:
	.pragma "nounroll";
	mul.wide.s32 	%rd13, %r35, 8;
	add.s64 	%rd14, %rd3, %rd13;
	ld.global.f64 	%fd12, [%rd14+-64];
	fma.rn.f64 	%fd13, %fd12, %fd12, %fd70;
	st.global.f64 	[%rd4], %fd13;
	ld.global.f64 	%fd14, [%rd14+-56];
	fma.rn.f64 	%fd15, %fd14, %fd14, %fd13;
	st.global.f64 	[%rd4], %fd15;
	ld.global.f64 	%fd16, [%rd14+-48];
	fma.rn.f64 	%fd17, %fd16, %fd16, %fd15;
	st.global.f64 	[%rd4], %fd17;
	ld.global.f64 	%fd18, [%rd14+-40];
	fma.rn.f64 	%fd19, %fd18, %fd18, %fd17;
	st.global.f64 	[%rd4], %fd19;
	ld.global.f64 	%fd20, [%rd14+-32];
	fma.rn.f64 	%fd21, %fd20, %fd20, %fd19;
	st.global.f64 	[%rd4], %fd21;
	ld.global.f64 	%fd22, [%rd14+-24];
	fma.rn.f64 	%fd23, %fd22, %fd22, %fd21;
	st.global.f64 	[%rd4], %fd23;
	ld.global.f64 	%fd24, [%rd14+-16];
	fma.rn.f64 	%fd25, %fd24, %fd24, %fd23;
	st.global.f64 	[%rd4], %fd25;
	ld.global.f64 	%fd26, [%rd14+-8];
	fma.rn.f64 	%fd27, %fd26, %fd26, %fd25;
	st.global.f64 	[%rd4], %fd27;
	ld.global.f64 	%fd28, [%rd14];
	fma.rn.f64 	%fd29, %fd28, %fd28, %fd27;
	st.global.f64 	[%rd4], %fd29;
	ld.global.f64 	%fd30, [%rd14+8];
	fma.rn.f64 	%fd31, %fd30, %fd30, %fd29;
	st.global.f64 	[%rd4], %fd31;
	ld.global.f64 	%fd32, [%rd14+16];
	fma.rn.f64 	%fd33, %fd32, %fd32, %fd31;
	st.global.f64 	[%rd4], %fd33;
	ld.global.f64 	%fd34, [%rd14+24];
	fma.rn.f64 	%fd35, %fd34, %fd34, %fd33;
	st.global.f64 	[%rd4], %fd35;
	ld.global.f64 	%fd36, [%rd14+32];
	fma.rn.f64 	%fd37, %fd36, %fd36, %fd35;
	st.global.f64 	[%rd4], %fd37;
	ld.global.f64 	%fd38, [%rd14+40];
	fma.rn.f64 	%fd39, %fd38, %fd38, %fd37;
	st.global.f64 	[%rd4], %fd39;
	ld.global.f64 	%fd40, [%rd14+48];
	fma.rn.f64 	%fd41, %fd40, %fd40, %fd39;
	st.global.f64 	[%rd4], %fd41;
	ld.global.f64 	%fd42, [%rd14+56];
	fma.rn.f64 	%fd70, %fd42, %fd42, %fd41;
	st.global.f64 	[%rd4], %fd70;
	add.s32 	%r36, %r36, 16;
	add.s32 	%r35, %r35, 16;
	setp.eq.s32 	%p5, %r36, 0;
	mov.u32 	%r38, %r8;
	@%p5 bra 	$L__BB44_6;
	bra.uni 	$L__BB44_5;
$L__BB44_6:
	setp.eq.s32 	%p6, %r4, 0;
	@%p6 bra 	$L__BB44_16;
	setp.lt.u32 	%p7, %r5, 7;
	@%p7 bra 	$L__BB44_9;
	add.s32 	%r31, %r38, %r12;
	mul.wide.s32 	%rd15, %r31, 8;
	add.s64 	%rd16, %rd1, %rd15;
	ld.global.f64 	%fd43, [%rd16];
	fma.rn.f64 	%fd44, %fd43, %fd43, %fd70;
	st.global.f64 	[%rd4], %fd44;
	ld.global.f64 	%fd45, [%rd16+8];
	fma.rn.f64 	%fd46, %fd45, %fd45, %fd44;
	st.global.f64 	[%rd4], %fd46;
	ld.global.f64 	%fd47, [%rd16+16];
	fma.rn.f64 	%fd48, %fd47, %fd47, %fd46;
	st.global.f64 	[%rd4], %fd48;
	ld.global.f64 	%fd49, [%rd16+24];
	fma.rn.f64 	%fd50, %fd49, %fd49, %fd48;
	st.global.f64 	[%rd4], %fd50;
	ld.global.f64 	%fd51, [%rd16+32];
	fma.rn.f64 	%fd52, %fd51, %fd51, %fd50;
	st.global.f64 	[%rd4], %fd52;
	ld.global.f64 	%fd53, [%rd16+40];
	fma.rn.f64 	%fd54, %fd53, %fd53, %fd52;
	st.global.f64 	[%rd4], %fd54;
	ld.global.f64 	%fd55, [%rd16+48];
	fma.rn.f64 	%fd56, %fd55, %fd55, %fd54;
	st.global.f64 	[%rd4], %fd56;
	ld.global.f64 	%fd57, [%rd16+56];
	fma.rn.f64 	%fd70, %fd57, %fd57, %fd56;
	st.global.f64 	[%rd4], %fd70;
	add.s32 	%r38, %r38, 8;
$L__BB44_9:
	setp.eq.s32 	%p8, %r6, 0;
	@%p8 bra 	$L__BB44_16;
	setp.lt.u32 	%p9, %r7, 3;
	@%p9 bra 	$L__BB44_12;
	add.s32 	%r32, %r38, %r12;
	mul.wide.s32 	%rd17, %r32, 8;
	add.s64 	%rd18, %rd1, %rd17;
	ld.global.f64 	%fd58, [%rd18];
	fma.rn.f64 	%fd59, %fd58, %fd58, %fd70;
	st.global.f64 	[%rd4], %fd59;
	ld.global.f64 	%fd60, [%rd18+8];
	fma.rn.f64 	%fd61, %fd60, %fd60, %fd59;
	st.global.f64 	[%rd4], %fd61;
	ld.global.f64 	%fd62, [%rd18+16];
	fma.rn.f64 	%fd63, %fd62, %fd62, %fd61;
	st.global.f64 	[%rd4], %fd63;
	ld.global.f64 	%fd64, [%rd18+24];
	fma.rn.f64 	%fd70, %fd64, %fd64, %fd63;
	st.global.f64 	[%rd4], %fd70;
	add.s32 	%r38, %r38, 4;
$L__BB44_12:
	setp.eq.s32 	%p10, %r9, 0;
	@%p10 bra 	$L__BB44_16;
	setp.eq.s32 	%p11, %r9, 1;
	add.s32 	%r33, %r38, %r12;
	mul.wide.s32 	%rd19, %r33, 8;
	add.s64 	%rd5, %rd1, %rd19;
	ld.global.f64 	%fd65, [%rd5];
	fma.rn.f64 	%fd8, %fd65, %fd65, %fd70;
	st.global.f64 	[%rd4], %fd8;
	@%p11 bra 	$L__BB44_16;
	setp.eq.s32 	%p12, %r9, 2;
	ld.global.f64 	%fd66, [%rd5+8];
	fma.rn.f64 	%fd9, %fd66, %fd66, %fd8;
	st.global.f64 	[%rd4], %fd9;
	@%p12 bra 	$L__BB44_16;
	ld.global.f64 	%fd67, [%rd5+16];
	fma.rn.f64 	%fd68, %fd67, %fd67, %fd9;
	st.global.f64 	[%rd4], %fd68;
$L__BB44_16:
	add.s32 	%r34, %r34, %r3;
	setp.lt.s32 	%p13, %r34, %r26;
	@%p13 bra 	$L__BB44_3;
	bra.uni 	$L__BB44_18;
$L__BB44_17:
	mul.wide.s32 	%rd8, %r34, 8;
	add.s64 	%rd9, %rd2, %rd8;
	mov.b64 	%rd10, 0;
	st.global.u64 	[%rd9], %rd10;
	add.s32 	%r34, %r34, %r3;
	setp.lt.s32 	%p3, %r34, %r26;
	@%p3 bra 	$L__BB44_17;
$L__BB44_18:
	ret;

}
	// .globl	_Z27gpuKernelArrayDistSquareSumIdEvPT_S1_S1_ii
.visible .entry _Z27gpuKernelArrayDistSquareSumIdEvPT_S1_S1_ii(
	.param .u64 .ptr .align 1 _Z27gpuKernelArrayDistSquareSumIdEvPT_S1_S1_ii_param_0,
	.param .u64 .ptr .align 1 _Z27gpuKernelArrayDistSquareSumIdEvPT_S1_S1_ii_param_1,
	.param .u64 .ptr .align 1 _Z27gpuKernelArrayDistSquareSumIdEvPT_S1_S1_ii_param_2,
	.param .u32 _Z27gpuKernelArrayDistSquareSumIdEvPT_S1_S1_ii_param_3,
	.param .u32 _Z27gpuKernelArrayDistSquareSumIdEvPT_S1_S1_ii_param_4
)
{
	.reg .pred 	%p<12>;
	.reg .b32 	%r<40>;
	.reg .b64 	%rd<25>;
	.reg .b64 	%fd<71>;

	ld.param.u64 	%rd5, [_Z27gpuKernelArrayDistSquareSumIdEvPT_S1_S1_ii_param_0];
	ld.param.u64 	%rd6, [_Z27gpuKernelArrayDistSquareSumIdEvPT_S1_S1_ii_param_1];
	ld.param.u64 	%rd7, [_Z27gpuKernelArrayDistSquareSumIdEvPT_S1_S1_ii_param_2];
	ld.param.u32 	%r23, [_Z27gpuKernelArrayDistSquareSumIdEvPT_S1_S1_ii_param_3];
	ld.param.u32 	%r24, [_Z27gpuKernelArrayDistSquareSumIdEvPT_S1_S1_ii_param_4];
	cvta.to.global.u64 	%rd1, %rd6;
	cvta.to.global.u64 	%rd2, %rd7;
	cvta.to.global.u64 	%rd3, %rd5;
	mov.u32 	%r25, %tid.x;
	mov.u32 	%r26, %ctaid.x;
	mov.u32 	%r1, %ntid.x;
	mad.lo.s32 	%r33, %r26, %r1, %r25;
	setp.ge.s32 	%p1, %r33, %r24;
	@%p1 bra 	$L__BB45_16;
	setp.gt.s32 	%p2, %r23, 0;
	mov.u32 	%r27, %nctaid.x;
	mul.lo.s32 	%r3, %r1, %r27;
	@%p2 bra 	$L__BB45_2;
	bra.uni 	$L__BB45_15;
$L__BB45_2:
	and.b32  	%r4, %r23, 7;
	and.b32  	%r5, %r23, 3;
	and.b32  	%r6, %r23, 2147483640;
	and.b32  	%r7, %r23, 1;
	neg.s32 	%r8, %r6;
$L__BB45_3:
	setp.lt.u32 	%p4, %r23, 8;
	mul.wide.s32 	%rd11, %r33, 8;
	add.s64 	%rd4, %rd3, %rd11;
	mov.b64 	%rd12, 0;
	st.global.u64 	[%rd4], %rd12;
	mul.lo.s32 	%r10, %r33, %r23;
	mov.b32 	%r37, 0;
	mov.f64 	%fd68, 0d0000000000000000;
	@%p4 bra 	$L__BB45_6;
	mov.f64 	%fd68, 0d0000000000000000;
	mov.u32 	%r34, %r10;
	mov.u32 	%r35, %r8;
$L__BB45_5:
	.pragma "nounroll";
	mul.wide.s32 	%rd13, %r34, 8;
	add.s64 	%rd14, %rd2, %rd13;
	add.s64 	%rd15, %rd1, %rd13;
	ld.global.f64 	%fd10, [%rd14];
	ld.global.f64 	%fd11, [%rd15];
	sub.f64 	%fd12, %fd10, %fd11;
	fma.rn.f64 	%fd13, %fd12, %fd12, %fd68;
	st.global.f64 	[%rd4], %fd13;
	ld.global.f64 	%fd14, [%rd14+8];
	ld.global.f64 	%fd15, [%rd15+8];
	sub.f64 	%fd16, %fd14, %fd15;
	fma.rn.f64 	%fd17, %fd16, %fd16, %fd13;
	st.global.f64 	[%rd4], %fd17;
	ld.global.f64 	%fd18, [%rd14+16];
	ld.global.f64 	%fd19, [%rd15+16];
	sub.f64 	%fd20, %fd18, %fd19;
	fma.rn.f64 	%fd21, %fd20, %fd20, %fd17;
	st.global.f64 	[%rd4], %fd21;
	ld.global.f64 	%fd22, [%rd14+24];
	ld.global.f64 	%fd23, [%rd15+24];
	sub.f64 	%fd24, %fd22, %fd23;
	fma.rn.f64 	%fd25, %fd24, %fd24, %fd21;
	st.global.f64 	[%rd4], %fd25;
	ld.global.f64 	%fd26, [%rd14+32];
	ld.global.f64 	%fd27, [%rd15+32];
	sub.f64 	%fd28, %fd26, %fd27;
	fma.rn.f64 	%fd29, %fd28, %fd28, %fd25;
	st.global.f64 	[%rd4], %fd29;
	ld.global.f64 	%fd30, [%rd14+40];
	ld.global.f64 	%fd31, [%rd15+40];
	sub.f64 	%fd32, %fd30, %fd31;
	fma.rn.f64 	%fd33, %fd32, %fd32, %fd29;
	st.global.f64 	[%rd4], %fd33;
	ld.global.f64 	%fd34, [%rd14+48];
	ld.global.f64 	%fd35, [%rd15+48];
	sub.f64 	%fd36, %fd34, %fd35;
	fma.rn.f64 	%fd37, %fd36, %fd36, %fd33;
	st.global.f64 	[%rd4], %fd37;
	ld.global.f64 	%fd38, [%rd14+56];
	ld.global.f64 	%fd39, [%rd15+56];
	sub.f64 	%fd40, %fd38, %fd39;
	fma.rn.f64 	%fd68, %fd40, %fd40, %fd37;
	st.global.f64 	[%rd4], %fd68;
	add.s32 	%r35, %r35, 8;
	add.s32 	%r34, %r34, 8;
	setp.eq.s32 	%p5, %r35, 0;
	mov.u32 	%r37, %r6;
	@%p5 bra 	$L__BB45_6;
	bra.uni 	$L__BB45_5;
$L__BB45_6:
	setp.eq.s32 	%p6, %r4, 0;
	@%p6 bra 	$L__BB45_14;
	add.s32 	%r29, %r4, -1;
	setp.lt.u32 	%p7, %r29, 3;
	@%p7 bra 	$L__BB45_9;
	add.s32 	%r30, %r37, %r10;
	mul.wide.s32 	%rd16, %r30, 8;
	add.s64 	%rd17, %rd2, %rd16;
	ld.global.f64 	%fd41, [%rd17];
	add.s64 	%rd18, %rd1, %rd16;
	ld.global.f64 	%fd42, [%rd18];
	sub.f64 	%fd43, %fd41, %fd42;
	fma.rn.f64 	%fd44, %fd43, %fd43, %fd68;
	st.global.f64 	[%rd4], %fd44;
	ld.global.f64 	%fd45, [%rd17+8];
	ld.global.f64 	%fd46, [%rd18+8];
	sub.f64 	%fd47, %fd45, %fd46;
	fma.rn.f64 	%fd48, %fd47, %fd47, %fd44;
	st.global.f64 	[%rd4], %fd48;
	ld.global.f64 	%fd49, [%rd17+16];
	ld.global.f64 	%fd50, [%rd18+16];
	sub.f64 	%fd51, %fd49, %fd50;
	fma.rn.f64 	%fd52, %fd51, %fd51, %fd48;
	st.global.f64 	[%rd4], %fd52;
	ld.global.f64 	%fd53, [%rd17+24];
	ld.global.f64 	%fd54, [%rd18+24];
	sub.f64 	%fd55, %fd53, %fd54;
	fma.rn.f64 	%fd68, %fd55, %fd55, %fd52;
	st.global.f64 	[%rd4], %fd68;
	add.s32 	%r37, %r37, 4;
$L__BB45_9:
	setp.eq.s32 	%p8, %r5, 0;
	@%p8 bra 	$L__BB45_14;
	setp.eq.s32 	%p9, %r5, 1;
	@%p9 bra 	$L__BB45_12;
	add.s32 	%r31, %r37, %r10;
	mul.wide.s32 	%rd19, %r31, 8;
	add.s64 	%rd20, %rd2, %rd19;
	ld.global.f64 	%fd56, [%rd20];
	add.s64 	%rd21, %rd1, %rd19;
	ld.global.f64 	%fd57, [%rd21];
	sub.f64 	%fd58, %fd56, %fd57;
	fma.rn.f64 	%fd59, %fd58, %fd58, %fd68;
	st.global.f64 	[%rd4], %fd59;
	ld.global.f64 	%fd60, [%rd20+8];
	ld.global.f64 	%fd61, [%rd21+8];
	sub.f64 	%fd62, %fd60, %fd61;
	fma.rn.f64 	%fd68, %fd62, %fd62, %fd59;
	st.global.f64 	[%rd4], %fd68;
	add.s32 	%r37, %r37, 2;
$L__BB45_12:
	setp.eq.s32 	%p10, %r7, 0;
	@%p10 bra 	$L__BB45_14;
	add.s32 	%r32, %r37, %r10;
	mul.wide.s32 	%rd22, %r32, 8;
	add.s64 	%rd23, %rd2, %rd22;
	ld.global.f64 	%fd63, [%rd23];
	add.s64 	%rd24, %rd1, %rd22;
	ld.global.f64 	%fd64, [%rd24];
	sub.f64 	%fd65, %fd63, %fd64;
	fma.rn.f64 	%fd66, %fd65, %fd65, %fd68;
	st.global.f64 	[%rd4], %fd66;
$L__BB45_14:
	add.s32 	%r33, %r33, %r3;
	setp.lt.s32 	%p11, %r33, %r24;
	@%p11 bra 	$L__BB45_3;
	bra.uni 	$L__BB45_16;
$L__BB45_15:
	mul.wide.s32 	%rd8, %r33, 8;
	add.s64 	%rd9, %rd3, %rd8;
	mov.b64 	%rd10, 0;
	st.global.u64 	[%rd9], %rd10;
	add.s32 	%r33, %r33, %r3;
	setp.lt.s32 	%p3, %r33, %r24;
	@%p3 bra 	$L__BB45_15;
$L__BB45_16:
	ret;

}
	// .globl	_Z18gpuKernelArrayAXPBIdEvPT_S1_S0_S0_i
.visible .entry _Z18gpuKernelArrayAXPBIdEvPT_S1_S0_S0_i(
	.param .u64 .ptr .align 1 _Z18gpuKernelArrayAXPBIdEvPT_S1_S0_S0_i_param_0,
	.param .u64 .ptr .align 1 _Z18gpuKernelArrayAXPBIdEvPT_S1_S0_S0_i_param_1,
	.param .f64 _Z18gpuKernelArrayAXPBIdEvPT_S1_S0_S0_i_param_2,
	.param .f64 _Z18gpuKernelArrayAXPBIdEvPT_S1_S0_S0_i_param_3,
	.param .u32 _Z18gpuKernelArrayAXPBIdEvPT_S1_S0_S0_i_param_4
)
{
	.reg .pred 	%p<3>;
	.reg .b32 	%r<11>;
	.reg .b64 	%rd<8>;
	.reg .b64 	%fd<5>;

	ld.param.u64 	%rd3, [_Z18gpuKernelArrayAXPBIdEvPT_S1_S0_S0_i_param_0];
	ld.param.u64 	%rd4, [_Z18gpuKernelArrayAXPBIdEvPT_S1_S0_S0_i_param_1];
	ld.param.f64 	%fd1, [_Z18gpuKernelArrayAXPBIdEvPT_S1_S0_S0_i_param_2];
	ld.param.f64 	%fd2, [_Z18gpuKernelArrayAXPBIdEvPT_S1_S0_S0_i_param_3];
	ld.param.u32 	%r6, [_Z18gpuKernelArrayAXPBIdEvPT_S1_S0_S0_i_param_4];
	mov.u32 	%r7, %tid.x;
	mov.u32 	%r8, %ctaid.x;
	mov.u32 	%r1, %ntid.x;
	mad.lo.s32 	%r10, %r8, %r1, %r7;
	setp.ge.s32 	%p1, %r10, %r6;
	@%p1 bra 	$L__BB46_3;
	mov.u32 	%r9, %nctaid.x;
	mul.lo.s32 	%r3, %r1, %r9;
	cvta.to.global.u64 	%rd1, %rd4;
	cvta.to.global.u64 	%rd2, %rd3;
$L__BB46_2:
	mul.wide.s32 	%rd5, %r10, 8;
	add.s64 	%rd6, %rd1, %rd5;
	ld.global.f64 	%fd3, [%rd6];
	fma.rn.f64 	%fd4, %fd1, %fd3, %fd2;
	add.s64 	%rd7, %rd2, %rd5;
	st.global.f64 	[%rd7], %fd4;
	add.s32 	%r10, %r10, %r3;
	setp.lt.s32 	%p2, %r10, %r6;
	@%p2 bra 	$L__BB46_2;
$L__BB46_3:
	ret;

}
	// .globl	_Z19gpuKernelArrayAXPBYIdEvPT_S1_S1_S0_S0_i
.visible .entry _Z19gpuKernelArrayAXPBYIdEvPT_S1_S1_S0_S0_i(
	.param .u64 .ptr .align 1 _Z19gpuKernelArrayAXPBYIdEvPT_S1_S1_S0_S0_i_param_0,
	.param .u64 .ptr .align 1 _Z19gpuKernelArrayAXPBYIdEvPT_S1_S1_S0_S0_i_param_1,
	.param .u64 .ptr .align 1 _Z19gpuKernelArrayAXPBYIdEvPT_S1_S1_S0_S0_i_param_2,
	.param .f64 _Z19gpuKernelArrayAXPBYIdEvPT_S1_S1_S0_S0_i_param_3,
	.param .f64 _Z19gpuKernelArrayAXPBYIdEvPT_S1_S1_S0_S0_i_param_4,
	.param .u32 _Z19gpuKernelArrayAXPBYIdEvPT_S1_S1_S0_S0_i_param_5
)
{
	.reg .pred 	%p<3>;
	.reg .b32 	%r<11>;
	.reg .b64 	%rd<11>;
	.reg .b64 	%fd<7>;

	ld.param.u64 	%rd4, [_Z19gpuKernelArrayAXPBYIdEvPT_S1_S1_S0_S0_i_param_0];
	ld.param.u64 	%rd5, [_Z19gpuKernelArrayAXPBYIdEvPT_S1_S1_S0_S0_i_param_1];
	ld.param.u64 	%rd6, [_Z19gpuKernelArrayAXPBYIdEvPT_S1_S1_S0_S0_i_param_2];
	ld.param.f64 	%fd1, [_Z19gpuKernelArrayAXPBYIdEvPT_S1_S1_S0_S0_i_param_3];
	ld.param.f64 	%fd2, [_Z19gpuKernelArrayAXPBYIdEvPT_S1_S1_S0_S0_i_param_4];
	ld.param.u32 	%r6, [_Z19gpuKernelArrayAXPBYIdEvPT_S1_S1_S0_S0_i_param_5];
	mov.u32 	%r7, %tid.x;
	mov.u32 	%r8, %ctaid.x;
	mov.u32 	%r1, %ntid.x;
	mad.lo.s32 	%r10, %r8, %r1, %r7;
	setp.ge.s32 	%p1, %r10, %r6;
	@%p1 bra 	$L__BB47_3;
	mov.u32 	%r9, %nctaid.x;
	mul.lo.s32 	%r3, %r1, %r9;
	cvta.to.global.u64 	%rd1, %rd5;
	cvta.to.global.u64 	%rd2, %rd6;
	cvta.to.global.u64 	%rd3, %rd4;
$L__BB47_2:
	mul.wide.s32 	%rd7, %r10, 8;
	add.s64 	%rd8, %rd1, %rd7;
	ld.global.f64 	%fd3, [%rd8];
	add.s64 	%rd9, %rd2, %rd7;
	ld.global.f64 	%fd4, [%rd9];
	mul.f64 	%fd5, %fd2, %fd4;
	fma.rn.f64 	%fd6, %fd1, %fd3, %fd5;
	add.s64 	%rd10, %rd3, %rd7;
	st.global.f64 	[%rd10], %fd6;
	add.s32 	%r10, %r10, %r3;
	setp.lt.s32 	%p2, %r10, %r6;
	@%p2 bra 	$L__BB47_2;
$L__BB47_3:
	ret;

}
	// .globl	_Z17gpuKernelArrayAXYIdEvPT_S1_S1_S0_i
.visible .entry _Z17gpuKernelArrayAXYIdEvPT_S1_S1_S0_i(
	.param .u64 .ptr .align 1 _Z17gpuKernelArrayAXYIdEvPT_S1_S1_S0_i_param_0,
	.param .u64 .ptr .align 1 _Z17gpuKernelArrayAXYIdEvPT_S1_S1_S0_i_param_1,
	.param .u64 .ptr .align 1 _Z17gpuKernelArrayAXYIdEvPT_S1_S1_S0_i_param_2,
	.param .f64 _Z17gpuKernelArrayAXYIdEvPT_S1_S1_S0_i_param_3,
	.param .u32 _Z17gpuKernelArrayAXYIdEvPT_S1_S1_S0_i_param_4
)
{
	.reg .pred 	%p<3>;
	.reg .b32 	%r<11>;
	.reg .b64 	%rd<11>;
	.reg .b64 	%fd<6>;

	ld.param.u64 	%rd4, [_Z17gpuKernelArrayAXYIdEvPT_S1_S1_S0_i_param_0];
	ld.param.u64 	%rd5, [_Z17gpuKernelArrayAXYIdEvPT_S1_S1_S0_i_param_1];
	ld.param.u64 	%rd6, [_Z17gpuKernelArrayAXYIdEvPT_S1_S1_S0_i_param_2];
	ld.param.f64 	%fd1, [_Z17gpuKernelArrayAXYIdEvPT_S1_S1_S0_i_param_3];
	ld.param.u32 	%r6, [_Z17gpuKernelArrayAXYIdEvPT_S1_S1_S0_i_param_4];
	mov.u32 	%r7, %tid.x;
	mov.u32 	%r8, %ctaid.x;
	mov.u32 	%r1, %ntid.x;
	mad.lo.s32 	%r10, %r8, %r1, %r7;
	setp.ge.s32 	%p1, %r10, %r6;
	@%p1 bra 	$L__BB48_3;
	mov.u32 	%r9, %nctaid.x;
	mul.lo.s32 	%r3, %r1, %r9;
	cvta.to.global.u64 	%rd1, %rd5;
	cvta.to.global.u64 	%rd2, %rd6;
	cvta.to.global.u64 	%rd3, %rd4;
$L__BB48_2:
	mul.wide.s32 	%rd7, %r10, 8;
	add.s64 	%rd8, %rd1, %rd7;
	ld.global.f64 	%fd2, [%rd8];
	mul.f64 	%fd3, %fd1, %fd2;
	add.s64 	%rd9, %rd2, %rd7;
	ld.global.f64 	%fd4, [%rd9];
	mul.f64 	%fd5, %fd3, %fd4;
	add.s64 	%rd10, %rd3, %rd7;
	st.global.f64 	[%rd10], %fd5;
	add.s32 	%r10, %r10, %r3;
	setp.lt.s32 	%p2, %r10, %r6;
	@%p2 bra 	$L__BB48_2;
$L__BB48_3:
	ret;

}
	// .globl	_Z18gpuKernelArrayAXYZIdEvPT_S1_S1_S1_S0_i
.visible .entry _Z18gpuKernelArrayAXYZIdEvPT_S1_S1_S1_S0_i(
	.param .u64 .ptr .align 1 _Z18gpuKernelArrayAXYZIdEvPT_S1_S1_S1_S0_i_param_0,
	.param .u64 .ptr .align 1 _Z18gpuKernelArrayAXYZIdEvPT_S1_S1_S1_S0_i_param_1,
	.param .u64 .ptr .align 1 _Z18gpuKernelArrayAXYZIdEvPT_S1_S1_S1_S0_i_param_2,
	.param .u64 .ptr .align 1 _Z18gpuKernelArrayAXYZIdEvPT_S1_S1_S1_S0_i_param_3,
	.param .f64 _Z18gpuKernelArrayAXYZIdEvPT_S1_S1_S1_S0_i_param_4,
	.param .u32 _Z18gpuKernelArrayAXYZIdEvPT_S1_S1_S1_S0_i_param_5
)
{
	.reg .pred 	%p<3>;
	.reg .b32 	%r<11>;
	.reg .b64 	%rd<14>;
	.reg .b64 	%fd<8>;

	ld.param.u64 	%rd5, [_Z18gpuKernelArrayAXYZIdEvPT_S1_S1_S1_S0_i_param_0];
	ld.param.u64 	%rd6, [_Z18gpuKernelArrayAXYZIdEvPT_S1_S1_S1_S0_i_param_1];
	ld.param.u64 	%rd7, [_Z18gpuKernelArrayAXYZIdEvPT_S1_S1_S1_S0_i_param_2];
	ld.param.u64 	%rd8, [_Z18gpuKernelArrayAXYZIdEvPT_S1_S1_S1_S0_i_param_3];
	ld.param.f64 	%fd1, [_Z18gpuKernelArrayAXYZIdEvPT_S1_S1_S1_S0_i_param_4];
	ld.param.u32 	%r6, [_Z18gpuKernelArrayAXYZIdEvPT_S1_S1_S1_S0_i_param_5];
	mov.u32 	%r7, %tid.x;
	mov.u32 	%r8, %ctaid.x;
	mov.u32 	%r1, %ntid.x;
	mad.lo.s32 	%r10, %r8, %r1, %r7;
	setp.ge.s32 	%p1, %r10, %r6;
	@%p1 bra 	$L__BB49_3;
	mov.u32 	%r9, %nctaid.x;
	mul.lo.s32 	%r3, %r1, %r9;
	cvta.to.global.u64 	%rd1, %rd6;
	cvta.to.global.u64 	%rd2, %rd7;
	cvta.to.global.u64 	%rd3, %rd8;
	cvta.to.global.u64 	%rd4, %rd5;
$L__BB49_2:
	mul.wide.s32 	%rd9, %r10, 8;
	add.s64 	%rd10, %rd1, %rd9;
	ld.global.f64 	%fd2, [%rd10];
	mul.f64 	%fd3, %fd1, %fd2;
	add.s64 	%rd11, %rd2, %rd9;
	ld.global.f64 	%fd4, [%rd11];
	mul.f64 	%fd5, %fd3, %fd4;
	add.s64 	%rd12, %rd3, %rd9;
	ld.global.f64 	%fd6, [%rd12];
	mul.f64 	%fd7, %fd5, %fd6;
	add.s64 	%rd13, %rd4, %rd9;
	st.global.f64 	[%rd13], %fd7;
	add.s32 	%r10, %r10, %r3;
	setp.lt.s32 	%p2, %r10, %r6;
	@%p2 bra 	$L__BB49_2;
$L__BB49_3:
	ret;

}
	// .globl	_Z20gpuKernelArrayAXYPBZIdEvPT_S1_S1_S1_S0_S0_i
.visible .entry _Z20gpuKernelArrayAXYPBZIdEvPT_S1_S1_S1_S0_S0_i(
	.param .u64 .ptr .align 1 _Z20gpuKernelArrayAXYPBZIdEvPT_S1_S1_S1_S0_S0_i_param_0,
	.param .u64 .ptr .align 1 _Z20gpuKernelArrayAXYPBZIdEvPT_S1_S1_S1_S0_S0_i_param_1,
	.param .u64 .ptr .align 1 _Z20gpuKernelArrayAXYPBZIdEvPT_S1_S1_S1_S0_S0_i_param_2,
	.param .u64 .ptr .align 1 _Z20gpuKernelArrayAXYPBZIdEvPT_S1_S1_S1_S0_S0_i_param_3,
	.param .f64 _Z20gpuKernelArrayAXYPBZIdEvPT_S1_S1_S1_S0_S0_i_param_4,
	.param .f64 _Z20gpuKernelArrayAXYPBZIdEvPT_S1_S1_S1_S0_S0_i_param_5,
	.param .u32 _Z20gpuKernelArrayAXYPBZIdEvPT_S1_S1_S1_S0_S0_i_param_6
)
{
	.reg .pred 	%p<3>;
	.reg .b32 	%r<11>;
	.reg .b64 	%rd<14>;
	.reg .b64 	%fd<9>;

	ld.param.u64 	%rd5, [_Z20gpuKernelArrayAXYPBZIdEvPT_S1_S1_S1_S0_S0_i_param_0];
	ld.param.u64 	%rd6, [_Z20gpuKernelArrayAXYPBZIdEvPT_S1_S1_S1_S0_S0_i_param_1];
	ld.param.u64 	%rd7, [_Z20gpuKernelArrayAXYPBZIdEvPT_S1_S1_S1_S0_S0_i_param_2];
	ld.param.u64 	%rd8, [_Z20gpuKernelArrayAXYPBZIdEvPT_S1_S1_S1_S0_S0_i_param_3];
	ld.param.f64 	%fd1, [_Z20gpuKernelArrayAXYPBZIdEvPT_S1_S1_S1_S0_S0_i_param_4];
	ld.param.f64 	%fd2, [_Z20gpuKernelArrayAXYPBZIdEvPT_S1_S1_S1_S0_S0_i_param_5];
	ld.param.u32 	%r6, [_Z20gpuKernelArrayAXYPBZIdEvPT_S1_S1_S1_S0_S0_i_param_6];
	mov.u32 	%r7, %tid.x;
	mov.u32 	%r8, %ctaid.x;
	mov.u32 	%r1, %ntid.x;
	mad.lo.s32 	%r10, %r8, %r1, %r7;
	setp.ge.s32 	%p1, %r10, %r6;
	@%p1 bra 	$L__BB50_3;
	mov.u32 	%r9, %nctaid.x;
	mul.lo.s32 	%r3, %r1, %r9;
	cvta.to.global.u64 	%rd1, %rd6;
	cvta.to.global.u64 	%rd2, %rd7;
	cvta.to.global.u64 	%rd3, %rd8;
	cvta.to.global.u64 	%rd4, %rd5;
$L__BB50_2:
	mul.wide.s32 	%rd9, %r10, 8;
	add.s64 	%rd10, %rd1, %rd9;
	ld.global.f64 	%fd3, [%rd10];
	mul.f64 	%fd4, %fd1, %fd3;
	add.s64 	%rd11, %rd2, %rd9;
	ld.global.f64 	%fd5, [%rd11];
	add.s64 	%rd12, %rd3, %rd9;
	ld.global.f64 	%fd6, [%rd12];
	mul.f64 	%fd7, %fd2, %fd6;
	fma.rn.f64 	%fd8, %fd4, %fd5, %fd7;
	add.s64 	%rd13, %rd4, %rd9;
	st.global.f64 	[%rd13], %fd8;
	add.s32 	%r10, %r10, %r3;
	setp.lt.s32 	%p2, %r10, %r6;
	@%p2 bra 	$L__BB50_2;
$L__BB50_3:
	ret;

}
	// .globl	_Z25gpuKernelArrayAdd3VectorsIdEvPT_S1_S1_S1_S0_S0_S0_i
.visible .entry _Z25gpuKernelArrayAdd3VectorsIdEvPT_S1_S1_S1_S0_S0_S0_i(
	.param .u64 .ptr .align 1 _Z25gpuKernelArrayAdd3VectorsIdEvPT_S1_S1_S1_S0_S0_S0_i_param_0,
	.param .u64 .ptr .align 1 _Z25gpuKernelArrayAdd3VectorsIdEvPT_S1_S1_S1_S0_S0_S0_i_param_1,
	.param .u64 .ptr .align 1 _Z25gpuKernelArrayAdd3VectorsIdEvPT_S1_S1_S1_S0_S0_S0_i_param_2,
	.param .u64 .ptr .align 1 _Z25gpuKernelArrayAdd3VectorsIdEvPT_S1_S1_S1_S0_S0_S0_i_param_3,
	.param .f64 _Z25gpuKernelArrayAdd3VectorsIdEvPT_S1_S1_S1_S0_S0_S0_i_param_4,
	.param .f64 _Z25gpuKernelArrayAdd3VectorsIdEvPT_S1_S1_S1_S0_S0_S0_i_param_5,
	.param .f64 _Z25gpuKernelArrayAdd3VectorsIdEvPT_S1_S1_S1_S0_S0_S0_i_param_6,
	.param .u32 _Z25gpuKernelArrayAdd3VectorsIdEvPT_S1_S1_S1_S0_S0_S0_i_param_7
)
{
	.reg .pred 	%p<3>;
	.reg .b32 	%r<11>;
	.reg .b64 	%rd<14>;
	.reg .b64 	%fd<10>;

	ld.param.u64 	%rd5, [_Z25gpuKernelArrayAdd3VectorsIdEvPT_S1_S1_S1_S0_S0_S0_i_param_0];
	ld.param.u64 	%rd6, [_Z25gpuKernelArrayAdd3VectorsIdEvPT_S1_S1_S1_S0_S0_S0_i_param_1];
	ld.param.u64 	%rd7, [_Z25gpuKernelArrayAdd3VectorsIdEvPT_S1_S1_S1_S0_S0_S0_i_param_2];
	ld.param.u64 	%rd8, [_Z25gpuKernelArrayAdd3VectorsIdEvPT_S1_S1_S1_S0_S0_S0_i_param_3];
	ld.param.f64 	%fd1, [_Z25gpuKernelArrayAdd3VectorsIdEvPT_S1_S1_S1_S0_S0_S0_i_param_4];
	ld.param.f64 	%fd2, [_Z25gpuKernelArrayAdd3VectorsIdEvPT_S1_S1_S1_S0_S0_S0_i_param_5];
	ld.param.f64 	%fd3, [_Z25gpuKernelArrayAdd3VectorsIdEvPT_S1_S1_S1_S0_S0_S0_i_param_6];
	ld.param.u32 	%r6, [_Z25gpuKernelArrayAdd3VectorsIdEvPT_S1_S1_S1_S0_S0_S0_i_param_7];
	mov.u32 	%r7, %tid.x;
	mov.u32 	%r8, %ctaid.x;
	mov.u32 	%r1, %ntid.x;
	mad.lo.s32 	%r10, %r8, %r1, %r7;
	setp.ge.s32 	%p1, %r10, %r6;
	@%p1 bra 	$L__BB51_3;
	mov.u32 	%r9, %nctaid.x;
	mul.lo.s32 	%r3, %r1, %r9;
	cvta.to.global.u64 	%rd1, %rd6;
	cvta.to.global.u64 	%rd2, %rd7;
	cvta.to.global.u64 	%rd3, %rd8;
	cvta.to.global.u64 	%rd4, %rd5;
$L__BB51_2:
	mul.wide.s32 	%rd9, %r10, 8;
	add.s64 	%rd10, %rd1, %rd9;
	ld.global.f64 	%fd4, [%rd10];
	add.s64 	%rd11, %rd2, %rd9;
	ld.global.f64 	%fd5, [%rd11];
	mul.f64 	%fd6, %fd2, %fd5;
	fma.rn.f64 	%fd7, %fd1, %fd4, %fd6;
	add.s64 	%rd12, %rd3, %rd9;
	ld.global.f64 	%fd8, [%rd12];
	fma.rn.f64 	%fd9, %fd3, %fd8, %fd7;
	add.s64 	%rd13, %rd4, %rd9;
	st.global.f64 	[%rd13], %fd9;
	add.s32 	%r10, %r10, %r3;
	setp.lt.s32 	%p2, %r10, %r6;
	@%p2 bra 	$L__BB51_2;
$L__BB51_3:
	ret;

}
	// .globl	_Z24gpuKernelArrayAdd3VectorIdEvPT_S1_S1_S1_i
.visible .entry _Z24gpuKernelArrayAdd3VectorIdEvPT_S1_S1_S1_i(
	.param .u64 .ptr .align 1 _Z24gpuKernelArrayAdd3VectorIdEvPT_S1_S1_S1_i_param_0,
	.param .u64 .ptr .align 1 _Z24gpuKernelArrayAdd3VectorIdEvPT_S1_S1_S1_i_param_1,
	.param .u64 .ptr .align 1 _Z24gpuKernelArrayAdd3VectorIdEvPT_S1_S1_S1_i_param_2,
	.param .u64 .ptr .align 1 _Z24gpuKernelArrayAdd3VectorIdEvPT_S1_S1_S1_i_param_3,
	.param .u32 _Z24gpuKernelArrayAdd3VectorIdEvPT_S1_S1_S1_i_param_4
)
{
	.reg .pred 	%p<3>;
	.reg .b32 	%r<11>;
	.reg .b64 	%rd<14>;
	.reg .b64 	%fd<6>;

	ld.param.u64 	%rd5, [_Z24gpuKernelArrayAdd3VectorIdEvPT_S1_S1_S1_i_param_0];
	ld.param.u64 	%rd6, [_Z24gpuKernelArrayAdd3VectorIdEvPT_S1_S1_S1_i_param_1];
	ld.param.u64 	%rd7, [_Z24gpuKernelArrayAdd3VectorIdEvPT_S1_S1_S1_i_param_2];
	ld.param.u64 	%rd8, [_Z24gpuKernelArrayAdd3VectorIdEvPT_S1_S1_S1_i_param_3];
	ld.param.u32 	%r6, [_Z24gpuKernelArrayAdd3VectorIdEvPT_S1_S1_S1_i_param_4];
	mov.u32 	%r7, %tid.x;
	mov.u32 	%r8, %ctaid.x;
	mov.u32 	%r1, %ntid.x;
	mad.lo.s32 	%r10, %r8, %r1, %r7;
	setp.ge.s32 	%p1, %r10, %r6;
	@%p1 bra 	$L__BB52_3;
	mov.u32 	%r9, %nctaid.x;
	mul.lo.s32 	%r3, %r1, %r9;
	cvta.to.global.u64 	%rd1, %rd6;
	cvta.to.global.u64 	%rd2, %rd7;
	cvta.to.global.u64 	%rd3, %rd8;
	cvta.to.global.u64 	%rd4, %rd5;
$L__BB52_2:
	mul.wide.s32 	%rd9, %r10, 8;
	add.s64 	%rd10, %rd1, %rd9;
	ld.global.f64 	%fd1, [%rd10];
	add.s64 	%rd11, %rd2, %rd9;
	ld.global.f64 	%fd2, [%rd11];
	add.f64 	%fd3, %fd1, %fd2;
	add.s64 	%rd12, %rd3, %rd9;
	ld.global.f64 	%fd4, [%rd12];
	add.f64 	%fd5, %fd3, %fd4;
	add.s64 	%rd13, %rd4, %rd9;
	st.global.f64 	[%rd13], %fd5;
	add.s32 	%r10, %r10, %r3;
	setp.lt.s32 	%p2, %r10, %r6;
	@%p2 bra 	$L__BB52_2;
$L__BB52_3:
	ret;

}
	// .globl	_Z21gpuKernelArrayExtractIdEvPT_S1_iiiiiiii
.visible .entry _Z21gpuKernelArrayExtractIdEvPT_S1_iiiiiiii(
	.param .u64 .ptr .align 1 _Z21gpuKernelArrayExtractIdEvPT_S1_iiiiiiii_param_0,
	.param .u64 .ptr .align 1 _Z21gpuKernelArrayExtractIdEvPT_S1_iiiiiiii_param_1,
	.param .u32 _Z21gpuKernelArrayExtractIdEvPT_S1_iiiiiiii_param_2,
	.param .u32 _Z21gpuKernelArrayExtractIdEvPT_S1_iiiiiiii_param_3,
	.param .u32 _Z21gpuKernelArrayExtractIdEvPT_S1_iiiiiiii_param_4,
	.param .u32 _Z21gpuKernelArrayExtractIdEvPT_S1_iiiiiiii_param_5,
	.param .u32 _Z21gpuKernelArrayExtractIdEvPT_S1_iiiiiiii_param_6,
	.param .u32 _Z21gpuKernelArrayExtractIdEvPT_S1_iiiiiiii_param_7,
	.param .u32 _Z21gpuKernelArrayExtractIdEvPT_S1_iiiiiiii_param_8,
	.param .u32 _Z21gpuKernelArrayExtractIdEvPT_S1_iiiiiiii_param_9
)
{
	.reg .pred 	%p<3>;
	.reg .b32 	%r<29>;
	.reg .b64 	%rd<9>;
	.reg .b64 	%fd<2>;

	ld.param.u64 	%rd3, [_Z21gpuKernelArrayExtractIdEvPT_S1_iiiiiiii_param_0];
	ld.param.u64 	%rd4, [_Z21gpuKernelArrayExtractIdEvPT_S1_iiiiiiii_param_1];
	ld.param.u32 	%r6, [_Z21gpuKernelArrayExtractIdEvPT_S1_iiiiiiii_param_2];
	ld.param.u32 	%r7, [_Z21gpuKernelArrayExtractIdEvPT_S1_iiiiiiii_param_3];
	ld.param.u32 	%r8, [_Z21gpuKernelArrayExtractIdEvPT_S1_iiiiiiii_param_4];
	ld.param.u32 	%r9, [_Z21gpuKernelArrayExtractIdEvPT_S1_iiiiiiii_param_5];
	ld.param.u32 	%r10, [_Z21gpuKernelArrayExtractIdEvPT_S1_iiiiiiii_param_6];
	ld.param.u32 	%r11, [_Z21gpuKernelArrayExtractIdEvPT_S1_iiiiiiii_param_7];
	ld.param.u32 	%r12, [_Z21gpuKernelArrayExtractIdEvPT_S1_iiiiiiii_param_8];
	ld.param.u32 	%r13, [_Z21gpuKernelArrayExtractIdEvPT_S1_iiiiiiii_param_9];
	mov.u32 	%r14, %tid.x;
	mov.u32 	%r15, %ctaid.x;
	mov.u32 	%r1, %ntid.x;
	mad.lo.s32 	%r28, %r15, %r1, %r14;
	setp.ge.s32 	%p1, %r28, %r9;
	@%p1 bra 	$L__BB53_3;
	mov.u32 	%r16, %nctaid.x;
	mul.lo.s32 	%r3, %r1, %r16;
	cvta.to.global.u64 	%rd1, %rd4;
	cvta.to.global.u64 	%rd2, %rd3;
$L__BB53_2:
	div.s32 	%r17, %r28, %r8;
	mul.lo.s32 	%r18, %r17, %r8;
	sub.s32 	%r19, %r28, %r18;
	rem.s32 	%r20, %r19, %r13;
	add.s32 	%r21, %r20, %r10;
	sub.s32 	%r22, %r19, %r21;
	div.s32 	%r23, %r22, %r13;
	add.s32 	%r24, %r23, %r11;
	add.s32 	%r25, %r17, %r12;
	mad.lo.s32 	%r26, %r25, %r7, %r24;
	mad.lo.s32 	%r27, %r26, %r6, %r21;
	mul.wide.s32 	%rd5, %r27, 8;
	add.s64 	%rd6, %rd1, %rd5;
	ld.global.f64 	%fd1, [%rd6];
	mul.wide.s32 	%rd7, %r28, 8;
	add.s64 	%rd8, %rd2, %rd7;
	st.global.f64 	[%rd8], %fd1;
	add.s32 	%r28, %r28, %r3;
	setp.lt.s32 	%p2, %r28, %r9;
	@%p2 bra 	$L__BB53_2;
$L__BB53_3:
	ret;

}
	// .globl	_Z20gpuKernelArrayInsertIdEvPT_S1_iiiiiiii
.visible .entry _Z20gpuKernelArrayInsertIdEvPT_S1_iiiiiiii(
	.param .u64 .ptr .align 1 _Z20gpuKernelArrayInsertIdEvPT_S1_iiiiiiii_param_0,
	.param .u64 .ptr .align 1 _Z20gpuKernelArrayInsertIdEvPT_S1_iiiiiiii_param_1,
	.param .u32 _Z20gpuKernelArrayInsertIdEvPT_S1_iiiiiiii_param_2,
	.param .u32 _Z20gpuKernelArrayInsertIdEvPT_S1_iiiiiiii_param_3,
	.param .u32 _Z20gpuKernelArrayInsertIdEvPT_S1_iiiiiiii_param_4,
	.param .u32 _Z20gpuKernelArrayInsertIdEvPT_S1_iiiiiiii_param_5,
	.param .u32 _Z20gpuKernelArrayInsertIdEvPT_S1_iiiiiiii_param_6,
	.param .u32 _Z20gpuKernelArrayInsertIdEvPT_S1_iiiiiiii_param_7,
	.param .u32 _Z20gpuKernelArrayInsertIdEvPT_S1_iiiiiiii_param_8,
	.param .u32 _Z20gpuKernelArrayInsertIdEvPT_S1_iiiiiiii_param_9
)
{
	.reg .pred 	%p<3>;
	.reg .b32 	%r<29>;
	.reg .b64 	%rd<9>;
	.reg .b64 	%fd<2>;

	ld.param.u64 	%rd3, [_Z20gpuKernelArrayInsertIdEvPT_S1_iiiiiiii_param_0];
	ld.param.u64 	%rd4, [_Z20gpuKernelArrayInsertIdEvPT_S1_iiiiiiii_param_1];
	ld.param.u32 	%r6, [_Z20gpuKernelArrayInsertIdEvPT_S1_iiiiiiii_param_2];
	ld.param.u32 	%r7, [_Z20gpuKernelArrayInsertIdEvPT_S1_iiiiiiii_param_3];
	ld.param.u32 	%r8, [_Z20gpuKernelArrayInsertIdEvPT_S1_iiiiiiii_param_4];
	ld.param.u32 	%r9, [_Z20gpuKernelArrayInsertIdEvPT_S1_iiiiiiii_param_5];
	ld.param.u32 	%r10, [_Z20gpuKernelArrayInsertIdEvPT_S1_iiiiiiii_param_6];
	ld.param.u32 	%r11, [_Z20gpuKernelArrayInsertIdEvPT_S1_iiiiiiii_param_7];
	ld.param.u32 	%r12, [_Z20gpuKernelArrayInsertIdEvPT_S1_iiiiiiii_param_8];
	ld.param.u32 	%r13, [_Z20gpuKernelArrayInsertIdEvPT_S1_iiiiiiii_param_9];
	mov.u32 	%r14, %tid.x;
	mov.u32 	%r15, %ctaid.x;
	mov.u32 	%r1, %ntid.x;
	mad.lo.s32 	%r28, %r15, %r1, %r14;
	setp.ge.s32 	%p1, %r28, %r9;
	@%p1 bra 	$L__BB54_3;
	mov.u32 	%r16, %nctaid.x;
	mul.lo.s32 	%r3, %r1, %r16;
	cvta.to.global.u64 	%rd1, %rd4;
	cvta.to.global.u64 	%rd2, %rd3;
$L__BB54_2:
	div.s32 	%r17, %r28, %r8;
	mul.lo.s32 	%r18, %r17, %r8;
	sub.s32 	%r19, %r28, %r18;
	rem.s32 	%r20, %r19, %r13;
	add.s32 	%r21, %r20, %r10;
	sub.s32 	%r22, %r19, %r21;
	div.s32 	%r23, %r22, %r13;
	add.s32 	%r24, %r23, %r11;
	add.s32 	%r25, %r17, %r12;
	mul.wide.s32 	%rd5, %r28, 8;
	add.s64 	%rd6, %rd1, %rd5;
	ld.global.f64 	%fd1, [%rd6];
	mad.lo.s32 	%r26, %r25, %r7, %r24;
	mad.lo.s32 	%r27, %r26, %r6, %r21;
	mul.wide.s32 	%rd7, %r27, 8;
	add.s64 	%rd8, %rd2, %rd7;
	st.global.f64 	[%rd8], %fd1;
	add.s32 	%r28, %r28, %r3;
	setp.lt.s32 	%p2, %r28, %r9;
	@%p2 bra 	$L__BB54_2;
$L__BB54_3:
	ret;

}
	// .globl	_Z27gpuKernelArrayGemmSharedMemIdEvPT_S1_S1_iiiii
.visible .entry _Z27gpuKernelArrayGemmSharedMemIdEvPT_S1_S1_iiiii(
	.param .u64 .ptr .align 1 _Z27gpuKernelArrayGemmSharedMemIdEvPT_S1_S1_iiiii_param_0,
	.param .u64 .ptr .align 1 _Z27gpuKernelArrayGemmSharedMemIdEvPT_S1_S1_iiiii_param_1,
	.param .u64 .ptr .align 1 _Z27gpuKernelArrayGemmSharedMemIdEvPT_S1_S1_iiiii_param_2,
	.param .u32 _Z27gpuKernelArrayGemmSharedMemIdEvPT_S1_S1_iiiii_param_3,
	.param .u32 _Z27gpuKernelArrayGemmSharedMemIdEvPT_S1_S1_iiiii_param_4,
	.param .u32 _Z27gpuKernelArrayGemmSharedMemIdEvPT_S1_S1_iiiii_param_5,
	.param .u32 _Z27gpuKernelArrayGemmSharedMemIdEvPT_S1_S1_iiiii_param_6,
	.param .u32 _Z27gpuKernelArrayGemmSharedMemIdEvPT_S1_S1_iiiii_param_7
)
{
	.reg .pred 	%p<14>;
	.reg .b32 	%r<79>;
	.reg .b64 	%rd<23>;
	.reg .b64 	%fd<57>;
	// demoted variable
	.shared .align 8 .b8 _ZZ27gpuKernelArrayGemmSharedMemIdEvPT_S1_S1_iiiiiE7Ashared[2048];
	ld.param.u64 	%rd5, [_Z27gpuKernelArrayGemmSharedMemIdEvPT_S1_S1_iiiii_param_0];
	ld.param.u64 	%rd4, [_Z27gpuKernelArrayGemmSharedMemIdEvPT_S1_S1_iiiii_param_1];
	ld.param.u64 	%rd6, [_Z27gpuKernelArrayGemmSharedMemIdEvPT_S1_S1_iiiii_param_2];
	ld.param.u32 	%r28, [_Z27gpuKernelArrayGemmSharedMemIdEvPT_S1_S1_iiiii_param_3];
	ld.param.u32 	%r29, [_Z27gpuKernelArrayGemmSharedMemIdEvPT_S1_S1_iiiii_param_5];
	ld.param.u32 	%r30, [_Z27gpuKernelArrayGemmSharedMemIdEvPT_S1_S1_iiiii_param_6];
	ld.param.u32 	%r31, [_Z27gpuKernelArrayGemmSharedMemIdEvPT_S1_S1_iiiii_param_7];
	cvta.to.global.u64 	%rd1, %rd6;
	cvta.to.global.u64 	%rd2, %rd5;
	mov.u32 	%r1, %tid.x;
	setp.ge.u32 	%p1, %r1, %r31;
	@%p1 bra 	$L__BB55_2;
	cvta.to.global.u64 	%rd7, %rd4;
	mul.wide.u32 	%rd8, %r1, 8;
	add.s64 	%rd9, %rd7, %rd8;
	ld.global.f64 	%fd8, [%rd9];
	shl.b32 	%r32, %r1, 3;
	mov.u32 	%r33, _ZZ27gpuKernelArrayGemmSharedMemIdEvPT_S1_S1_iiiiiE7Ashared;
	add.s32 	%r34, %r33, %r32;
	st.shared.f64 	[%r34], %fd8;
$L__BB55_2:
	bar.sync 	0;
	mov.u32 	%r35, %ctaid.x;
	mov.u32 	%r2, %ntid.x;
	mad.lo.s32 	%r71, %r35, %r2, %r1;
	setp.ge.s32 	%p2, %r71, %r30;
	@%p2 bra 	$L__BB55_18;
	setp.gt.s32 	%p3, %r29, 0;
	mov.u32 	%r36, %nctaid.x;
	mul.lo.s32 	%r4, %r2, %r36;
	@%p3 bra 	$L__BB55_4;
	bra.uni 	$L__BB55_17;
$L__BB55_4:
	and.b32  	%r5, %r29, 7;
	and.b32  	%r6, %r29, 2147483640;
	neg.s32 	%r7, %r6;
	shl.b32 	%r8, %r28, 6;
	shl.b32 	%r9, %r28, 3;
$L__BB55_5:
	setp.lt.u32 	%p5, %r29, 8;
	div.s32 	%r38, %r71, %r28;
	mul.lo.s32 	%r39, %r38, %r28;
	sub.s32 	%r11, %r71, %r39;
	mul.lo.s32 	%r12, %r38, %r29;
	mul.wide.s32 	%rd13, %r71, 8;
	add.s64 	%rd3, %rd2, %rd13;
	mov.b64 	%rd14, 0;
	st.global.u64 	[%rd3], %rd14;
	mov.b32 	%r76, 0;
	mov.f64 	%fd54, 0d0000000000000000;
	@%p5 bra 	$L__BB55_8;
	shl.b32 	%r40, %r11, 3;
	mov.u32 	%r41, _ZZ27gpuKernelArrayGemmSharedMemIdEvPT_S1_S1_iiiiiE7Ashared;
	add.s32 	%r73, %r41, %r40;
	mov.f64 	%fd54, 0d0000000000000000;
	mov.u32 	%r72, %r12;
	mov.u32 	%r74, %r7;
$L__BB55_7:
	.pragma "nounroll";
	mul.wide.s32 	%rd15, %r72, 8;
	add.s64 	%rd16, %rd1, %rd15;
	ld.shared.f64 	%fd11, [%r73];
	ld.global.f64 	%fd12, [%rd16];
	fma.rn.f64 	%fd13, %fd11, %fd12, %fd54;
	st.global.f64 	[%rd3], %fd13;
	add.s32 	%r42, %r73, %r9;
	ld.shared.f64 	%fd14, [%r42];
	ld.global.f64 	%fd15, [%rd16+8];
	fma.rn.f64 	%fd16, %fd14, %fd15, %fd13;
	st.global.f64 	[%rd3], %fd16;
	add.s32 	%r43, %r42, %r9;
	ld.shared.f64 	%fd17, [%r43];
	ld.global.f64 	%fd18, [%rd16+16];
	fma.rn.f64 	%fd19, %fd17, %fd18, %fd16;
	st.global.f64 	[%rd3], %fd19;
	add.s32 	%r44, %r43, %r9;
	ld.shared.f64 	%fd20, [%r44];
	ld.global.f64 	%fd21, [%rd16+24];
	fma.rn.f64 	%fd22, %fd20, %fd21, %fd19;
	st.global.f64 	[%rd3], %fd22;
	add.s32 	%r45, %r44, %r9;
	ld.shared.f64 	%fd23, [%r45];
	ld.global.f64 	%fd24, [%rd16+32];
	fma.rn.f64 	%fd25, %fd23, %fd24, %fd22;
	st.global.f64 	[%rd3], %fd25;
	add.s32 	%r46, %r45, %r9;
	ld.shared.f64 	%fd26, [%r46];
	ld.global.f64 	%fd27, [%rd16+40];
	fma.rn.f64 	%fd28, %fd26, %fd27, %fd25;
	st.global.f64 	[%rd3], %fd28;
	add.s32 	%r47, %r46, %r9;
	ld.shared.f64 	%fd29, [%r47];
	ld.global.f64 	%fd30, [%rd16+48];
	fma.rn.f64 	%fd31, %fd29, %fd30, %fd28;
	st.global.f64 	[%rd3], %fd31;
	add.s32 	%r48, %r47, %r9;
	ld.shared.f64 	%fd32, [%r48];
	ld.global.f64 	%fd33, [%rd16+56];
	fma.rn.f64 	%fd54, %fd32, %fd33, %fd31;
	st.global.f64 	[%rd3], %fd54;
	add.s32 	%r74, %r74, 8;
	add.s32 	%r73, %r73, %r8;
	add.s32 	%r72, %r72, 8;
	setp.ne.s32 	%p6, %r74, 0;
	mov.u32 	%r76, %r6;
	@%p6 bra 	$L__BB55_7;
$L__BB55_8:
	setp.eq.s32 	%p7, %r5, 0;
	@%p7 bra 	$L__BB55_16;
	add.s32 	%r49, %r5, -1;
	setp.lt.u32 	%p8, %r49, 3;
	@%p8 bra 	$L__BB55_11;
	mad.lo.s32 	%r50, %r76, %r28, %r11;
	shl.b32 	%r51, %r50, 3;
	mov.u32 	%r52, _ZZ27gpuKernelArrayGemmSharedMemIdEvPT_S1_S1_iiiiiE7Ashared;
	add.s32 	%r53, %r52, %r51;
	ld.shared.f64 	%fd34, [%r53];
	add.s32 	%r54, %r76, %r12;
	mul.wide.s32 	%rd17, %r54, 8;
	add.s64 	%rd18, %rd1, %rd17;
	ld.global.f64 	%fd35, [%rd18];
	fma.rn.f64 	%fd36, %fd34, %fd35, %fd54;
	st.global.f64 	[%rd3], %fd36;
	add.s32 	%r55, %r53, %r9;
	ld.shared.f64 	%fd37, [%r55];
	ld.global.f64 	%fd38, [%rd18+8];
	fma.rn.f64 	%fd39, %fd37, %fd38, %fd36;
	st.global.f64 	[%rd3], %fd39;
	add.s32 	%r56, %r55, %r9;
	ld.shared.f64 	%fd40, [%r56];
	ld.global.f64 	%fd41, [%rd18+16];
	fma.rn.f64 	%fd42, %fd40, %fd41, %fd39;
	st.global.f64 	[%rd3], %fd42;
	add.s32 	%r57, %r56, %r9;
	ld.shared.f64 	%fd43, [%r57];
	ld.global.f64 	%fd44, [%rd18+24];
	fma.rn.f64 	%fd54, %fd43, %fd44, %fd42;
	st.global.f64 	[%rd3], %fd54;
	add.s32 	%r76, %r76, 4;
$L__BB55_11:
	and.b32  	%r58, %r29, 3;
	setp.eq.s32 	%p9, %r58, 0;
	@%p9 bra 	$L__BB55_16;
	setp.eq.s32 	%p10, %r58, 1;
	@%p10 bra 	$L__BB55_14;
	mad.lo.s32 	%r59, %r76, %r28, %r11;
	shl.b32 	%r60, %r59, 3;
	mov.u32 	%r61, _ZZ27gpuKernelArrayGemmSharedMemIdEvPT_S1_S1_iiiiiE7Ashared;
	add.s32 	%r62, %r61, %r60;
	ld.shared.f64 	%fd45, [%r62];
	add.s32 	%r63, %r76, %r12;
	mul.wide.s32 	%rd19, %r63, 8;
	add.s64 	%rd20, %rd1, %rd19;
	ld.global.f64 	%fd46, [%rd20];
	fma.rn.f64 	%fd47, %fd45, %fd46, %fd54;
	st.global.f64 	[%rd3], %fd47;
	add.s32 	%r64, %r62, %r9;
	ld.shared.f64 	%fd48, [%r64];
	ld.global.f64 	%fd49, [%rd20+8];
	fma.rn.f64 	%fd54, %fd48, %fd49, %fd47;
	st.global.f64 	[%rd3], %fd54;
	add.s32 	%r76, %r76, 2;
$L__BB55_14:
	and.b32  	%r65, %r29, 1;
	setp.eq.b32 	%p11, %r65, 1;
	not.pred 	%p12, %p11;
	@%p12 bra 	$L__BB55_16;
	mad.lo.s32 	%r66, %r76, %r28, %r11;
	shl.b32 	%r67, %r66, 3;
	mov.u32 	%r68, _ZZ27gpuKernelArrayGemmSharedMemIdEvPT_S1_S1_iiiiiE7Ashared;
	add.s32 	%r69, %r68, %r67;
	ld.shared.f64 	%fd50, [%r69];
	add.s32 	%r70, %r76, %r12;
	mul.wide.s32 	%rd21, %r70, 8;
	add.s64 	%rd22, %rd1, %rd21;
	ld.global.f64 	%fd51, [%rd22];
	fma.rn.f64 	%fd52, %fd50, %fd51, %fd54;
	st.global.f64 	[%rd3], %fd52;
$L__BB55_16:
	add.s32 	%r71, %r71, %r4;
	setp.lt.s32 	%p13, %r71, %r30;
	@%p13 bra 	$L__BB55_5;
	bra.uni 	$L__BB55_18;
$L__BB55_17:
	mul.wide.s32 	%rd10, %r71, 8;
	add.s64 	%rd11, %rd2, %rd10;
	mov.b64 	%rd12, 0;
	st.global.u64 	[%rd11], %rd12;
	add.s32 	%r71, %r71, %r4;
	setp.lt.s32 	%p4, %r71, %r30;
	@%p4 bra 	$L__BB55_17;
$L__BB55_18:
	ret;

}
	// .globl	_Z23gpuKernelArrayGemmBatchIdEvPT_S1_S1_iiiiiiii
.visible .entry _Z23gpuKernelArrayGemmBatchIdEvPT_S1_S1_iiiiiiii(
	.param .u64 .ptr .align 1 _Z23gpuKernelArrayGemmBatchIdEvPT_S1_S1_iiiiiiii_param_0,
	.param .u64 .ptr .align 1 _Z23gpuKernelArrayGemmBatchIdEvPT_S1_S1_iiiiiiii_param_1,
	.param .u64 .ptr .align 1 _Z23gpuKernelArrayGemmBatchIdEvPT_S1_S1_iiiiiiii_param_2,
	.param .u32 _Z23gpuKernelArrayGemmBatchIdEvPT_S1_S1_iiiiiiii_param_3,
	.param .u32 _Z23gpuKernelArrayGemmBatchIdEvPT_S1_S1_iiiiiiii_param_4,
	.param .u32 _Z23gpuKernelArrayGemmBatchIdEvPT_S1_S1_iiiiiiii_param_5,
	.param .u32 _Z23gpuKernelArrayGemmBatchIdEvPT_S1_S1_iiiiiiii_param_6,
	.param .u32 _Z23gpuKernelArrayGemmBatchIdEvPT_S1_S1_iiiiiiii_param_7,
	.param .u32 _Z23gpuKernelArrayGemmBatchIdEvPT_S1_S1_iiiiiiii_param_8,
	.param .u32 _Z23gpuKernelArrayGemmBatchIdEvPT_S1_S1_iiiiiiii_param_9,
	.param .u32 _Z23gpuKernelArrayGemmBatchIdEvPT_S1_S1_iiiiiiii_param_10
)
{
	.reg .pred 	%p<12>;
	.reg .b32 	%r<60>;
	.reg .b64 	%rd<43>;
	.reg .b64 	%fd<56>;

	ld.param.u64 	%rd5, [_Z23gpuKernelArrayGemmBatchIdEvPT_S1_S1_iiiiiiii_param_0];
	ld.param.u64 	%rd6, [_Z23gpuKernelArrayGemmBatchIdEvPT_S1_S1_iiiiiiii_param_1];
	ld.param.u64 	%rd7, [_Z23gpuKernelArrayGemmBatchIdEvPT_S1_S1_iiiiiiii_param_2];
	ld.param.u32 	%r27, [_Z23gpuKernelArrayGemmBatchIdEvPT_S1_S1_iiiiiiii_param_3];
	ld.param.u32 	%r28, [_Z23gpuKernelArrayGemmBatchIdEvPT_S1_S1_iiiiiiii_param_5];
	ld.param.u32 	%r30, [_Z23gpuKernelArrayGemmBatchIdEvPT_S1_S1_iiiiiiii_param_8];
	ld.param.u32 	%r31, [_Z23gpuKernelArrayGemmBatchIdEvPT_S1_S1_iiiiiiii_param_9];
	ld.param.u32 	%r32, [_Z23gpuKernelArrayGemmBatchIdEvPT_S1_S1_iiiiiiii_param_10];
	cvta.to.global.u64 	%rd1, %rd7;
	cvta.to.global.u64 	%rd2, %rd6;
	cvta.to.global.u64 	%rd3, %rd5;
	mov.u32 	%r33, %tid.x;
	mov.u32 	%r34, %ctaid.x;
	mov.u32 	%r1, %ntid.x;
	mad.lo.s32 	%r52, %r34, %r1, %r33;
	setp.ge.s32 	%p1, %r52, %r30;
	@%p1 bra 	$L__BB56_16;
	setp.gt.s32 	%p2, %r28, 0;
	mov.u32 	%r35, %nctaid.x;
	mul.lo.s32 	%r3, %r1, %r35;
	@%p2 bra 	$L__BB56_2;
	bra.uni 	$L__BB56_15;
$L__BB56_2:
	and.b32  	%r4, %r28, 7;
	and.b32  	%r5, %r28, 3;
	and.b32  	%r6, %r28, 2147483640;
	and.b32  	%r7, %r28, 1;
	neg.s32 	%r8, %r6;
	shl.b32 	%r9, %r27, 3;
	mul.wide.s32 	%rd37, %r27, 8;
$L__BB56_3:
	ld.param.u32 	%r51, [_Z23gpuKernelArrayGemmBatchIdEvPT_S1_S1_iiiiiiii_param_7];
	setp.lt.u32 	%p4, %r28, 8;
	div.s32 	%r37, %r52, %r51;
	mul.lo.s32 	%r38, %r37, %r51;
	sub.s32 	%r39, %r52, %r38;
	div.s32 	%r40, %r39, %r27;
	mul.lo.s32 	%r41, %r40, %r27;
	sub.s32 	%r42, %r39, %r41;
	mad.lo.s32 	%r11, %r37, %r32, %r42;
	mul.lo.s32 	%r43, %r40, %r28;
	mad.lo.s32 	%r12, %r37, %r31, %r43;
	mul.wide.s32 	%rd11, %r52, 8;
	add.s64 	%rd4, %rd3, %rd11;
	mov.b64 	%rd12, 0;
	st.global.u64 	[%rd4], %rd12;
	mov.b32 	%r57, 0;
	mov.f64 	%fd53, 0d0000000000000000;
	@%p4 bra 	$L__BB56_6;
	mov.f64 	%fd53, 0d0000000000000000;
	mov.u32 	%r53, %r12;
	mov.u32 	%r54, %r11;
	mov.u32 	%r55, %r8;
$L__BB56_5:
	.pragma "nounroll";
	mul.wide.s32 	%rd13, %r53, 8;
	add.s64 	%rd14, %rd1, %rd13;
	mul.wide.s32 	%rd15, %r54, 8;
	add.s64 	%rd16, %rd2, %rd15;
	ld.global.f64 	%fd10, [%rd16];
	ld.global.f64 	%fd11, [%rd14];
	fma.rn.f64 	%fd12, %fd10, %fd11, %fd53;
	st.global.f64 	[%rd4], %fd12;
	mul.wide.s32 	%rd17, %r27, 8;
	add.s64 	%rd18, %rd16, %rd17;
	ld.global.f64 	%fd13, [%rd18];
	ld.global.f64 	%fd14, [%rd14+8];
	fma.rn.f64 	%fd15, %fd13, %fd14, %fd12;
	st.global.f64 	[%rd4], %fd15;
	add.s64 	%rd19, %rd18, %rd17;
	ld.global.f64 	%fd16, [%rd19];
	ld.global.f64 	%fd17, [%rd14+16];
	fma.rn.f64 	%fd18, %fd16, %fd17, %fd15;
	st.global.f64 	[%rd4], %fd18;
	add.s64 	%rd20, %rd19, %rd17;
	ld.global.f64 	%fd19, [%rd20];
	ld.global.f64 	%fd20, [%rd14+24];
	fma.rn.f64 	%fd21, %fd19, %fd20, %fd18;
	st.global.f64 	[%rd4], %fd21;
	add.s64 	%rd21, %rd20, %rd17;
	ld.global.f64 	%fd22, [%rd21];
	ld.global.f64 	%fd23, [%rd14+32];
	fma.rn.f64 	%fd24, %fd22, %fd23, %fd21;
	st.global.f64 	[%rd4], %fd24;
	add.s64 	%rd22, %rd21, %rd17;
	ld.global.f64 	%fd25, [%rd22];
	ld.global.f64 	%fd26, [%rd14+40];
	fma.rn.f64 	%fd27, %fd25, %fd26, %fd24;
	st.global.f64 	[%rd4], %fd27;
	add.s64 	%rd23, %rd22, %rd17;
	ld.global.f64 	%fd28, [%rd23];
	ld.global.f64 	%fd29, [%rd14+48];
	fma.rn.f64 	%fd30, %fd28, %fd29, %fd27;
	st.global.f64 	[%rd4], %fd30;
	add.s64 	%rd24, %rd23, %rd17;
	ld.global.f64 	%fd31, [%rd24];
	ld.global.f64 	%fd32, [%rd14+56];
	fma.rn.f64 	%fd53, %fd31, %fd32, %fd30;
	st.global.f64 	[%rd4], %fd53;
	add.s32 	%r55, %r55, 8;
	add.s32 	%r54, %r54, %r9;
	add.s32 	%r53, %r53, 8;
	setp.ne.s32 	%p5, %r55, 0;
	mov.u32 	%r57, %r6;
	@%p5 bra 	$L__BB56_5;
$L__BB56_6:
	setp.eq.s32 	%p6, %r4, 0;
	@%p6 bra 	$L__BB56_14;
	add.s32 	%r44, %r4, -1;
	setp.lt.u32 	%p7, %r44, 3;
	@%p7 bra 	$L__BB56_9;
	mad.lo.s32 	%r45, %r57, %r27, %r11;
	mul.wide.s32 	%rd25, %r45, 8;
	add.s64 	%rd26, %rd2, %rd25;
	ld.global.f64 	%fd33, [%rd26];
	add.s32 	%r46, %r12, %r57;
	mul.wide.s32 	%rd27, %r46, 8;
	add.s64 	%rd28, %rd1, %rd27;
	ld.global.f64 	%fd34, [%rd28];
	fma.rn.f64 	%fd35, %fd33, %fd34, %fd53;
	st.global.f64 	[%rd4], %fd35;
	add.s64 	%rd30, %rd26, %rd37;
	ld.global.f64 	%fd36, [%rd30];
	ld.global.f64 	%fd37, [%rd28+8];
	fma.rn.f64 	%fd38, %fd36, %fd37, %fd35;
	st.global.f64 	[%rd4], %fd38;
	add.s64 	%rd31, %rd30, %rd37;
	ld.global.f64 	%fd39, [%rd31];
	ld.global.f64 	%fd40, [%rd28+16];
	fma.rn.f64 	%fd41, %fd39, %fd40, %fd38;
	st.global.f64 	[%rd4], %fd41;
	add.s64 	%rd32, %rd31, %rd37;
	ld.global.f64 	%fd42, [%rd32];
	ld.global.f64 	%fd43, [%rd28+24];
	fma.rn.f64 	%fd53, %fd42, %fd43, %fd41;
	st.global.f64 	[%rd4], %fd53;
	add.s32 	%r57, %r57, 4;
$L__BB56_9:
	setp.eq.s32 	%p8, %r5, 0;
	@%p8 bra 	$L__BB56_14;
	setp.eq.s32 	%p9, %r5, 1;
	@%p9 bra 	$L__BB56_12;
	mad.lo.s32 	%r47, %r57, %r27, %r11;
	mul.wide.s32 	%rd33, %r47, 8;
	add.s64 	%rd34, %rd2, %rd33;
	ld.global.f64 	%fd44, [%rd34];
	add.s32 	%r48, %r12, %r57;
	mul.wide.s32 	%rd35, %r48, 8;
	add.s64 	%rd36, %rd1, %rd35;
	ld.global.f64 	%fd45, [%rd36];
	fma.rn.f64 	%fd46, %fd44, %fd45, %fd53;
	st.global.f64 	[%rd4], %fd46;
	add.s64 	%rd38, %rd34, %rd37;
	ld.global.f64 	%fd47, [%rd38];
	ld.global.f64 	%fd48, [%rd36+8];
	fma.rn.f64 	%fd53, %fd47, %fd48, %fd46;
	st.global.f64 	[%rd4], %fd53;
	add.s32 	%r57, %r57, 2;
$L__BB56_12:
	setp.eq.s32 	%p10, %r7, 0;
	@%p10 bra 	$L__BB56_14;
	mad.lo.s32 	%r49, %r57, %r27, %r11;
	mul.wide.s32 	%rd39, %r49, 8;
	add.s64 	%rd40, %rd2, %rd39;
	ld.global.f64 	%fd49, [%rd40];
	add.s32 	%r50, %r12, %r57;
	mul.wide.s32 	%rd41, %r50, 8;
	add.s64 	%rd42, %rd1, %rd41;
	ld.global.f64 	%fd50, [%rd42];
	fma.rn.f64 	%fd51, %fd49, %fd50, %fd53;
	st.global.f64 	[%rd4], %fd51;
$L__BB56_14:
	add.s32 	%r52, %r52, %r3;
	setp.lt.s32 	%p11, %r52, %r30;
	@%p11 bra 	$L__BB56_3;
	bra.uni 	$L__BB56_16;
$L__BB56_15:
	mul.wide.s32 	%rd8, %r52, 8;
	add.s64 	%rd9, %rd3, %rd8;
	mov.b64 	%rd10, 0;
	st.global.u64 	[%rd9], %rd10;
	add.s32 	%r52, %r52, %r3;
	setp.lt.s32 	%p3, %r52, %r30;
	@%p3 bra 	$L__BB56_15;
$L__BB56_16:
	ret;

}
	// .globl	_Z24gpuKernelArrayGemmBatch1IdEvPT_S1_S1_iiiiiiii
.visible .entry _Z24gpuKernelArrayGemmBatch1IdEvPT_S1_S1_iiiiiiii(
	.param .u64 .ptr .align 1 _Z24gpuKernelArrayGemmBatch1IdEvPT_S1_S1_iiiiiiii_param_0,
	.param .u64 .ptr .align 1 _Z24gpuKernelArrayGemmBatch1IdEvPT_S1_S1_iiiiiiii_param_1,
	.param .u64 .ptr .align 1 _Z24gpuKernelArrayGemmBatch1IdEvPT_S1_S1_iiiiiiii_param_2,
	.param .u32 _Z24gpuKernelArrayGemmBatch1IdEvPT_S1_S1_iiiiiiii_param_3,
	.param .u32 _Z24gpuKernelArrayGemmBatch1IdEvPT_S1_S1_iiiiiiii_param_4,
	.param .u32 _Z24gpuKernelArrayGemmBatch1IdEvPT_S1_S1_iiiiiiii_param_5,
	.param .u32 _Z24gpuKernelArrayGemmBatch1IdEvPT_S1_S1_iiiiiiii_param_6,
	.param .u32 _Z24gpuKernelArrayGemmBatch1IdEvPT_S1_S1_iiiiiiii_param_7,
	.param .u32 _Z24gpuKernelArrayGemmBatch1IdEvPT_S1_S1_iiiiiiii_param_8,
	.param .u32 _Z24gpuKernelArrayGemmBatch1IdEvPT_S1_S1_iiiiiiii_param_9,
	.param .u32 _Z24gpuKernelArrayGemmBatch1IdEvPT_S1_S1_iiiiiiii_param_10
)
{
	.reg .pred 	%p<11>;
	.reg .b32 	%r<57>;
	.reg .b64 	%rd<39>;
	.reg .b64 	%fd<55>;

	ld.param.u64 	%rd5, [_Z24gpuKernelArrayGemmBatch1IdEvPT_S1_S1_iiiiiiii_param_0];
	ld.param.u64 	%rd6, [_Z24gpuKernelArrayGemmBatch1IdEvPT_S1_S1_iiiiiiii_param_1];
	ld.param.u64 	%rd7, [_Z24gpuKernelArrayGemmBatch1IdEvPT_S1_S1_iiiiiiii_param_2];
	ld.param.u32 	%r25, [_Z24gpuKernelArrayGemmBatch1IdEvPT_S1_S1_iiiiiiii_param_3];
	ld.param.u32 	%r26, [_Z24gpuKernelArrayGemmBatch1IdEvPT_S1_S1_iiiiiiii_param_5];
	ld.param.u32 	%r28, [_Z24gpuKernelArrayGemmBatch1IdEvPT_S1_S1_iiiiiiii_param_8];
	ld.param.u32 	%r29, [_Z24gpuKernelArrayGemmBatch1IdEvPT_S1_S1_iiiiiiii_param_9];
	ld.param.u32 	%r30, [_Z24gpuKernelArrayGemmBatch1IdEvPT_S1_S1_iiiiiiii_param_10];
	cvta.to.global.u64 	%rd1, %rd7;
	cvta.to.global.u64 	%rd2, %rd6;
	mov.u32 	%r31, %tid.x;
	mov.u32 	%r32, %ctaid.x;
	mov.u32 	%r1, %ntid.x;
	mad.lo.s32 	%r50, %r32, %r1, %r31;
	setp.ge.s32 	%p1, %r50, %r28;
	@%p1 bra 	$L__BB57_15;
	setp.lt.s32 	%p2, %r26, 1;
	@%p2 bra 	$L__BB57_15;
	and.b32  	%r3, %r26, 7;
	and.b32  	%r4, %r26, 3;
	and.b32  	%r5, %r26, 2147483640;
	and.b32  	%r6, %r26, 1;
	neg.s32 	%r7, %r5;
	shl.b32 	%r8, %r25, 3;
	cvta.to.global.u64 	%rd3, %rd5;
	mov.u32 	%r33, %nctaid.x;
	mul.lo.s32 	%r9, %r1, %r33;
	mul.wide.s32 	%rd33, %r25, 8;
$L__BB57_3:
	ld.param.u32 	%r49, [_Z24gpuKernelArrayGemmBatch1IdEvPT_S1_S1_iiiiiiii_param_7];
	setp.lt.u32 	%p3, %r26, 8;
	div.s32 	%r35, %r50, %r49;
	mul.lo.s32 	%r36, %r35, %r49;
	sub.s32 	%r37, %r50, %r36;
	div.s32 	%r38, %r37, %r25;
	mul.lo.s32 	%r39, %r38, %r25;
	sub.s32 	%r40, %r37, %r39;
	mad.lo.s32 	%r11, %r35, %r30, %r40;
	mul.lo.s32 	%r41, %r38, %r26;
	mad.lo.s32 	%r12, %r35, %r29, %r41;
	mul.wide.s32 	%rd8, %r50, 8;
	add.s64 	%rd4, %rd3, %rd8;
	ld.global.f64 	%fd52, [%rd4];
	mov.b32 	%r55, 0;
	@%p3 bra 	$L__BB57_6;
	mov.u32 	%r51, %r12;
	mov.u32 	%r52, %r11;
	mov.u32 	%r53, %r7;
$L__BB57_5:
	.pragma "nounroll";
	mul.wide.s32 	%rd9, %r51, 8;
	add.s64 	%rd10, %rd1, %rd9;
	mul.wide.s32 	%rd11, %r52, 8;
	add.s64 	%rd12, %rd2, %rd11;
	ld.global.f64 	%fd9, [%rd12];
	ld.global.f64 	%fd10, [%rd10];
	fma.rn.f64 	%fd11, %fd9, %fd10, %fd52;
	st.global.f64 	[%rd4], %fd11;
	mul.wide.s32 	%rd13, %r25, 8;
	add.s64 	%rd14, %rd12, %rd13;
	ld.global.f64 	%fd12, [%rd14];
	ld.global.f64 	%fd13, [%rd10+8];
	fma.rn.f64 	%fd14, %fd12, %fd13, %fd11;
	st.global.f64 	[%rd4], %fd14;
	add.s64 	%rd15, %rd14, %rd13;
	ld.global.f64 	%fd15, [%rd15];
	ld.global.f64 	%fd16, [%rd10+16];
	fma.rn.f64 	%fd17, %fd15, %fd16, %fd14;
	st.global.f64 	[%rd4], %fd17;
	add.s64 	%rd16, %rd15, %rd13;
	ld.global.f64 	%fd18, [%rd16];
	ld.global.f64 	%fd19, [%rd10+24];
	fma.rn.f64 	%fd20, %fd18, %fd19, %fd17;
	st.global.f64 	[%rd4], %fd20;
	add.s64 	%rd17, %rd16, %rd13;
	ld.global.f64 	%fd21, [%rd17];
	ld.global.f64 	%fd22, [%rd10+32];
	fma.rn.f64 	%fd23, %fd21, %fd22, %fd20;
	st.global.f64 	[%rd4], %fd23;
	add.s64 	%rd18, %rd17, %rd13;
	ld.global.f64 	%fd24, [%rd18];
	ld.global.f64 	%fd25, [%rd10+40];
	fma.rn.f64 	%fd26, %fd24, %fd25, %fd23;
	st.global.f64 	[%rd4], %fd26;
	add.s64 	%rd19, %rd18, %rd13;
	ld.global.f64 	%fd27, [%rd19];
	ld.global.f64 	%fd28, [%rd10+48];
	fma.rn.f64 	%fd29, %fd27, %fd28, %fd26;
	st.global.f64 	[%rd4], %fd29;
	add.s64 	%rd20, %rd19, %rd13;
	ld.global.f64 	%fd30, [%rd20];
	ld.global.f64 	%fd31, [%rd10+56];
	fma.rn.f64 	%fd52, %fd30, %fd31, %fd29;
	st.global.f64 	[%rd4], %fd52;
	add.s32 	%r53, %r53, 8;
	add.s32 	%r52, %r52, %r8;
	add.s32 	%r51, %r51, 8;
	setp.ne.s32 	%p4, %r53, 0;
	mov.u32 	%r55, %r5;
	@%p4 bra 	$L__BB57_5;
$L__BB57_6:
	setp.eq.s32 	%p5, %r3, 0;
	@%p5 bra 	$L__BB57_14;
	add.s32 	%r42, %r3, -1;
	setp.lt.u32 	%p6, %r42, 3;
	@%p6 bra 	$L__BB57_9;
	mad.lo.s32 	%r43, %r55, %r25, %r11;
	mul.wide.s32 	%rd21, %r43, 8;
	add.s64 	%rd22, %rd2, %rd21;
	ld.global.f64 	%fd32, [%rd22];
	add.s32 	%r44, %r12, %r55;
	mul.wide.s32 	%rd23, %r44, 8;
	add.s64 	%rd24, %rd1, %rd23;
	ld.global.f64 	%fd33, [%rd24];
	fma.rn.f64 	%fd34, %fd32, %fd33, %fd52;
	st.global.f64 	[%rd4], %fd34;
	add.s64 	%rd26, %rd22, %rd33;
	ld.global.f64 	%fd35, [%rd26];
	ld.global.f64 	%fd36, [%rd24+8];
	fma.rn.f64 	%fd37, %fd35, %fd36, %fd34;
	st.global.f64 	[%rd4], %fd37;
	add.s64 	%rd27, %rd26, %rd33;
	ld.global.f64 	%fd38, [%rd27];
	ld.global.f64 	%fd39, [%rd24+16];
	fma.rn.f64 	%fd40, %fd38, %fd39, %fd37;
	st.global.f64 	[%rd4], %fd40;
	add.s64 	%rd28, %rd27, %rd33;
	ld.global.f64 	%fd41, [%rd28];
	ld.global.f64 	%fd42, [%rd24+24];
	fma.rn.f64 	%fd52, %fd41, %fd42, %fd40;
	st.global.f64 	[%rd4], %fd52;
	add.s32 	%r55, %r55, 4;
$L__BB57_9:
	setp.eq.s32 	%p7, %r4, 0;
	@%p7 bra 	$L__BB57_14;
	setp.eq.s32 	%p8, %r4, 1;
	@%p8 bra 	$L__BB57_12;
	mad.lo.s32 	%r45, %r55, %r25, %r11;
	mul.wide.s32 	%rd29, %r45, 8;
	add.s64 	%rd30, %rd2, %rd29;
	ld.global.f64 	%fd43, [%rd30];
	add.s32 	%r46, %r12, %r55;
	mul.wide.s32 	%rd31, %r46, 8;
	add.s64 	%rd32, %rd1, %rd31;
	ld.global.f64 	%fd44, [%rd32];
	fma.rn.f64 	%fd45, %fd43, %fd44, %fd52;
	st.global.f64 	[%rd4], %fd45;
	add.s64 	%rd34, %rd30, %rd33;
	ld.global.f64 	%fd46, [%rd34];
	ld.global.f64 	%fd47, [%rd32+8];
	fma.rn.f64 	%fd52, %fd46, %fd47, %fd45;
	st.global.f64 	[%rd4], %fd52;
	add.s32 	%r55, %r55, 2;
$L__BB57_12:
	setp.eq.s32 	%p9, %r6, 0;
	@%p9 bra 	$L__BB57_14;
	mad.lo.s32 	%r47, %r55, %r25, %r11;
	mul.wide.s32 	%rd35, %r47, 8;
	add.s64 	%rd36, %rd2, %rd35;
	ld.global.f64 	%fd48, [%rd36];
	add.s32 	%r48, %r12, %r55;
	mul.wide.s32 	%rd37, %r48, 8;
	add.s64 	%rd38, %rd1, %rd37;
	ld.global.f64 	%fd49, [%rd38];
	fma.rn.f64 	%fd50, %fd48, %fd49, %fd52;
	st.global.f64 	[%rd4], %fd50;
$L__BB57_14:
	add.s32 	%r50, %r50, %r9;
	setp.lt.s32 	%p10, %r50, %r28;
	@%p10 bra 	$L__BB57_3;
$L__BB57_15:
	ret;

}
	// .globl	_Z19gpuKernelArrayDG2CGIdEvPT_S1_PiS2_i
.visible .entry _Z19gpuKernelArrayDG2CGIdEvPT_S1_PiS2_i(
	.param .u64 .ptr .align 1 _Z19gpuKernelArrayDG2CGIdEvPT_S1_PiS2_i_param_0,
	.param .u64 .ptr .align 1 _Z19gpuKernelArrayDG2CGIdEvPT_S1_PiS2_i_param_1,
	.param .u64 .ptr .align 1 _Z19gpuKernelArrayDG2CGIdEvPT_S1_PiS2_i_param_2,
	.param .u64 .ptr .align 1 _Z19gpuKernelArrayDG2CGIdEvPT_S1_PiS2_i_param_3,
	.param .u32 _Z19gpuKernelArrayDG2CGIdEvPT_S1_PiS2_i_param_4
)
{
	.reg .pred 	%p<9>;
	.reg .b32 	%r<36>;
	.reg .b64 	%rd<57>;
	.reg .b64 	%fd<26>;

	ld.param.u64 	%rd10, [_Z19gpuKernelArrayDG2CGIdEvPT_S1_PiS2_i_param_0];
	ld.param.u64 	%rd12, [_Z19gpuKernelArrayDG2CGIdEvPT_S1_PiS2_i_param_1];
	ld.param.u64 	%rd13, [_Z19gpuKernelArrayDG2CGIdEvPT_S1_PiS2_i_param_2];
	ld.param.u64 	%rd11, [_Z19gpuKernelArrayDG2CGIdEvPT_S1_PiS2_i_param_3];
	ld.param.u32 	%r15, [_Z19gpuKernelArrayDG2CGIdEvPT_S1_PiS2_i_param_4];
	cvta.to.global.u64 	%rd1, %rd12;
	cvta.to.global.u64 	%rd2, %rd13;
	mov.u32 	%r16, %tid.x;
	mov.u32 	%r17, %ctaid.x;
	mov.u32 	%r1, %ntid.x;
	mad.lo.s32 	%r33, %r17, %r1, %r16;
	setp.ge.s32 	%p1, %r33, %r15;
	@%p1 bra 	$L__BB58_11;
	mov.u32 	%r18, %nctaid.x;
	mul.lo.s32 	%r3, %r1, %r18;
	cvta.to.global.u64 	%rd3, %rd10;
	cvta.to.global.u64 	%rd4, %rd11;
$L__BB58_2:
	mul.wide.s32 	%rd14, %r33, 8;
	add.s64 	%rd5, %rd3, %rd14;
	mov.b64 	%rd15, 0;
	st.global.u64 	[%rd5], %rd15;
	mul.wide.s32 	%rd16, %r33, 4;
	add.s64 	%rd6, %rd4, %rd16;
	ld.global.u32 	%r5, [%rd6+4];
	ld.global.u32 	%r6, [%rd6];
	sub.s32 	%r7, %r5, %r6;
	setp.lt.s32 	%p2, %r7, 1;
	mov.f64 	%fd25, 0d0000000000000000;
	@%p2 bra 	$L__BB58_10;
	and.b32  	%r8, %r7, 3;
	sub.s32 	%r20, %r6, %r5;
	setp.gt.u32 	%p3, %r20, -4;
	mov.b32 	%r35, 0;
	mov.f64 	%fd25, 0d0000000000000000;
	@%p3 bra 	$L__BB58_6;
	and.b32  	%r35, %r7, 2147483644;
	neg.s32 	%r34, %r35;
	mov.f64 	%fd25, 0d0000000000000000;
	mov.b64 	%rd56, 0;
$L__BB58_5:
	cvt.u32.u64 	%r21, %rd56;
	ld.global.u32 	%r22, [%rd6];
	add.s32 	%r23, %r22, %r21;
	mul.wide.s32 	%rd18, %r23, 4;
	add.s64 	%rd19, %rd2, %rd18;
	ld.global.u32 	%r24, [%rd19];
	mul.wide.s32 	%rd20, %r24, 8;
	add.s64 	%rd21, %rd1, %rd20;
	ld.global.f64 	%fd11, [%rd21];
	add.f64 	%fd12, %fd11, %fd25;
	st.global.f64 	[%rd5], %fd12;
	ld.global.s32 	%rd22, [%rd6];
	add.s64 	%rd23, %rd56, %rd22;
	shl.b64 	%rd24, %rd23, 2;
	add.s64 	%rd25, %rd2, %rd24;
	ld.global.u32 	%r25, [%rd25+4];
	mul.wide.s32 	%rd26, %r25, 8;
	add.s64 	%rd27, %rd1, %rd26;
	ld.global.f64 	%fd13, [%rd27];
	add.f64 	%fd14, %fd13, %fd12;
	st.global.f64 	[%rd5], %fd14;
	ld.global.s32 	%rd28, [%rd6];
	add.s64 	%rd29, %rd56, %rd28;
	shl.b64 	%rd30, %rd29, 2;
	add.s64 	%rd31, %rd2, %rd30;
	ld.global.u32 	%r26, [%rd31+8];
	mul.wide.s32 	%rd32, %r26, 8;
	add.s64 	%rd33, %rd1, %rd32;
	ld.global.f64 	%fd15, [%rd33];
	add.f64 	%fd16, %fd15, %fd14;
	st.global.f64 	[%rd5], %fd16;
	ld.global.s32 	%rd34, [%rd6];
	add.s64 	%rd35, %rd56, %rd34;
	shl.b64 	%rd36, %rd35, 2;
	add.s64 	%rd37, %rd2, %rd36;
	ld.global.u32 	%r27, [%rd37+12];
	mul.wide.s32 	%rd38, %r27, 8;
	add.s64 	%rd39, %rd1, %rd38;
	ld.global.f64 	%fd17, [%rd39];
	add.f64 	%fd25, %fd17, %fd16;
	st.global.f64 	[%rd5], %fd25;
	add.s64 	%rd56, %rd56, 4;
	add.s32 	%r34, %r34, 4;
	setp.ne.s32 	%p4, %r34, 0;
	@%p4 bra 	$L__BB58_5;
$L__BB58_6:
	setp.eq.s32 	%p5, %r8, 0;
	@%p5 bra 	$L__BB58_10;
	ld.global.u32 	%r28, [%rd6];
	add.s32 	%r29, %r28, %r35;
	mul.wide.s32 	%rd40, %r29, 4;
	add.s64 	%rd41, %rd2, %rd40;
	ld.global.u32 	%r30, [%rd41];
	mul.wide.s32 	%rd42, %r30, 8;
	add.s64 	%rd43, %rd1, %rd42;
	ld.global.f64 	%fd18, [%rd43];
	add.f64 	%fd25, %fd18, %fd25;
	st.global.f64 	[%rd5], %fd25;
	setp.eq.s32 	%p6, %r8, 1;
	@%p6 bra 	$L__BB58_10;
	ld.global.s32 	%rd44, [%rd6];
	cvt.u64.u32 	%rd9, %r35;
	add.s64 	%rd45, %rd44, %rd9;
	shl.b64 	%rd46, %rd45, 2;
	add.s64 	%rd47, %rd2, %rd46;
	ld.global.u32 	%r31, [%rd47+4];
	mul.wide.s32 	%rd48, %r31, 8;
	add.s64 	%rd49, %rd1, %rd48;
	ld.global.f64 	%fd19, [%rd49];
	add.f64 	%fd25, %fd19, %fd25;
	st.global.f64 	[%rd5], %fd25;
	setp.eq.s32 	%p7, %r8, 2;
	@%p7 bra 	$L__BB58_10;
	ld.global.s32 	%rd50, [%rd6];
	add.s64 	%rd51, %rd50, %rd9;
	shl.b64 	%rd52, %rd51, 2;
	add.s64 	%rd53, %rd2, %rd52;
	ld.global.u32 	%r32, [%rd53+8];
	mul.wide.s32 	%rd54, %r32, 8;
	add.s64 	%rd55, %rd1, %rd54;
	ld.global.f64 	%fd20, [%rd55];
	add.f64 	%fd25, %fd20, %fd25;
$L__BB58_10:
	cvt.rn.f64.s32 	%fd21, %r7;
	div.rn.f64 	%fd22, %fd25, %fd21;
	st.global.f64 	[%rd5], %fd22;
	add.s32 	%r33, %r33, %r3;
	setp.lt.s32 	%p8, %r33, %r15;
	@%p8 bra 	$L__BB58_2;
$L__BB58_11:
	ret;

}
	// .globl	_Z20gpuKernelArrayDG2CG2IdEvPT_S1_PiS2_ii
.visible .entry _Z20gpuKernelArrayDG2CG2IdEvPT_S1_PiS2_ii(
	.param .u64 .ptr .align 1 _Z20gpuKernelArrayDG2CG2IdEvPT_S1_PiS2_ii_param_0,
	.param .u64 .ptr .align 1 _Z20gpuKernelArrayDG2CG2IdEvPT_S1_PiS2_ii_param_1,
	.param .u64 .ptr .align 1 _Z20gpuKernelArrayDG2CG2IdEvPT_S1_PiS2_ii_param_2,
	.param .u64 .ptr .align 1 _Z20gpuKernelArrayDG2CG2IdEvPT_S1_PiS2_ii_param_3,
	.param .u32 _Z20gpuKernelArrayDG2CG2IdEvPT_S1_PiS2_ii_param_4,
	.param .u32 _Z20gpuKernelArrayDG2CG2IdEvPT_S1_PiS2_ii_param_5
)
{
	.reg .pred 	%p<16>;
	.reg .b32 	%r<57>;
	.reg .b64 	%rd<33>;
	.reg .b64 	%fd<84>;

	ld.param.u64 	%rd8, [_Z20gpuKernelArrayDG2CG2IdEvPT_S1_PiS2_ii_param_0];
	ld.param.u64 	%rd10, [_Z20gpuKernelArrayDG2CG2IdEvPT_S1_PiS2_ii_param_1];
	ld.param.u64 	%rd11, [_Z20gpuKernelArrayDG2CG2IdEvPT_S1_PiS2_ii_param_3];
	ld.param.u32 	%r26, [_Z20gpuKernelArrayDG2CG2IdEvPT_S1_PiS2_ii_param_4];
	ld.param.u32 	%r27, [_Z20gpuKernelArrayDG2CG2IdEvPT_S1_PiS2_ii_param_5];
	cvta.to.global.u64 	%rd1, %rd10;
	cvta.to.global.u64 	%rd2, %rd11;
	cvta.to.global.u64 	%rd3, %rd8;
	mov.u32 	%r28, %tid.x;
	mov.u32 	%r29, %ctaid.x;
	mov.u32 	%r1, %ntid.x;
	mad.lo.s32 	%r49, %r29, %r1, %r28;
	setp.ge.s32 	%p1, %r49, %r26;
	@%p1 bra 	$L__BB59_21;
	setp.gt.s32 	%p2, %r27, 0;
	mov.u32 	%r30, %nctaid.x;
	mul.lo.s32 	%r3, %r1, %r30;
	@%p2 bra 	$L__BB59_2;
	bra.uni 	$L__BB59_20;
$L__BB59_2:
	and.b32  	%r4, %r27, 15;
	and.b32  	%r5, %r27, 7;
	and.b32  	%r6, %r27, 2147483632;
	and.b32  	%r7, %r27, 3;
	add.s64 	%rd4, %rd1, 64;
$L__BB59_3:
	ld.param.u64 	%rd31, [_Z20gpuKernelArrayDG2CG2IdEvPT_S1_PiS2_ii_param_0];
	cvta.to.global.u64 	%rd17, %rd31;
	mul.wide.s32 	%rd18, %r49, 8;
	add.s64 	%rd5, %rd17, %rd18;
	mov.b64 	%rd19, 0;
	st.global.u64 	[%rd5], %rd19;
	mul.wide.s32 	%rd20, %r49, 4;
	add.s64 	%rd6, %rd2, %rd20;
	ld.global.u32 	%r35, [%rd6+4];
	ld.global.u32 	%r36, [%rd6];
	sub.s32 	%r9, %r35, %r36;
	setp.lt.s32 	%p4, %r9, 1;
	mov.f64 	%fd83, 0d0000000000000000;
	@%p4 bra 	$L__BB59_19;
	mov.b32 	%r50, 0;
	mov.f64 	%fd83, 0d0000000000000000;
$L__BB59_5:
	ld.param.u64 	%rd32, [_Z20gpuKernelArrayDG2CG2IdEvPT_S1_PiS2_ii_param_2];
	setp.lt.u32 	%p5, %r27, 16;
	ld.global.u32 	%r39, [%rd6];
	add.s32 	%r40, %r39, %r50;
	cvta.to.global.u64 	%rd21, %rd32;
	mul.wide.s32 	%rd22, %r40, 4;
	add.s64 	%rd23, %rd21, %rd22;
	ld.global.u32 	%r41, [%rd23];
	mul.lo.s32 	%r12, %r41, %r27;
	mov.b32 	%r54, 0;
	@%p5 bra 	$L__BB59_8;
	and.b32  	%r42, %r27, 2147483632;
	neg.s32 	%r52, %r42;
	mov.u32 	%r51, %r12;
$L__BB59_7:
	.pragma "nounroll";
	mul.wide.s32 	%rd24, %r51, 8;
	add.s64 	%rd25, %rd4, %rd24;
	ld.global.f64 	%fd19, [%rd25+-64];
	add.f64 	%fd20, %fd19, %fd83;
	st.global.f64 	[%rd5], %fd20;
	ld.global.f64 	%fd21, [%rd25+-56];
	add.f64 	%fd22, %fd21, %fd20;
	st.global.f64 	[%rd5], %fd22;
	ld.global.f64 	%fd23, [%rd25+-48];
	add.f64 	%fd24, %fd23, %fd22;
	st.global.f64 	[%rd5], %fd24;
	ld.global.f64 	%fd25, [%rd25+-40];
	add.f64 	%fd26, %fd25, %fd24;
	st.global.f64 	[%rd5], %fd26;
	ld.global.f64 	%fd27, [%rd25+-32];
	add.f64 	%fd28, %fd27, %fd26;
	st.global.f64 	[%rd5], %fd28;
	ld.global.f64 	%fd29, [%rd25+-24];
	add.f64 	%fd30, %fd29, %fd28;
	st.global.f64 	[%rd5], %fd30;
	ld.global.f64 	%fd31, [%rd25+-16];
	add.f64 	%fd32, %fd31, %fd30;
	st.global.f64 	[%rd5], %fd32;
	ld.global.f64 	%fd33, [%rd25+-8];
	add.f64 	%fd34, %fd33, %fd32;
	st.global.f64 	[%rd5], %fd34;
	ld.global.f64 	%fd35, [%rd25];
	add.f64 	%fd36, %fd35, %fd34;
	st.global.f64 	[%rd5], %fd36;
	ld.global.f64 	%fd37, [%rd25+8];
	add.f64 	%fd38, %fd37, %fd36;
	st.global.f64 	[%rd5], %fd38;
	ld.global.f64 	%fd39, [%rd25+16];
	add.f64 	%fd40, %fd39, %fd38;
	st.global.f64 	[%rd5], %fd40;
	ld.global.f64 	%fd41, [%rd25+24];
	add.f64 	%fd42, %fd41, %fd40;
	st.global.f64 	[%rd5], %fd42;
	ld.global.f64 	%fd43, [%rd25+32];
	add.f64 	%fd44, %fd43, %fd42;
	st.global.f64 	[%rd5], %fd44;
	ld.global.f64 	%fd45, [%rd25+40];
	add.f64 	%fd46, %fd45, %fd44;
	st.global.f64 	[%rd5], %fd46;
	ld.global.f64 	%fd47, [%rd25+48];
	add.f64 	%fd48, %fd47, %fd46;
	st.global.f64 	[%rd5], %fd48;
	ld.global.f64 	%fd49, [%rd25+56];
	add.f64 	%fd83, %fd49, %fd48;
	st.global.f64 	[%rd5], %fd83;
	add.s32 	%r52, %r52, 16;
	add.s32 	%r51, %r51, 16;
	setp.eq.s32 	%p6, %r52, 0;
	mov.u32 	%r54, %r6;
	@%p6 bra 	$L__BB59_8;
	bra.uni 	$L__BB59_7;
$L__BB59_8:
	setp.eq.s32 	%p7, %r4, 0;
	@%p7 bra 	$L__BB59_18;
	add.s32 	%r43, %r4, -1;
	setp.lt.u32 	%p8, %r43, 7;
	@%p8 bra 	$L__BB59_11;
	add.s32 	%r44, %r54, %r12;
	mul.wide.s32 	%rd26, %r44, 8;
	add.s64 	%rd27, %rd1, %rd26;
	ld.global.f64 	%fd50, [%rd27];
	add.f64 	%fd51, %fd50, %fd83;
	st.global.f64 	[%rd5], %fd51;
	ld.global.f64 	%fd52, [%rd27+8];
	add.f64 	%fd53, %fd52, %fd51;
	st.global.f64 	[%rd5], %fd53;
	ld.global.f64 	%fd54, [%rd27+16];
	add.f64 	%fd55, %fd54, %fd53;
	st.global.f64 	[%rd5], %fd55;
	ld.global.f64 	%fd56, [%rd27+24];
	add.f64 	%fd57, %fd56, %fd55;
	st.global.f64 	[%rd5], %fd57;
	ld.global.f64 	%fd58, [%rd27+32];
	add.f64 	%fd59, %fd58, %fd57;
	st.global.f64 	[%rd5], %fd59;
	ld.global.f64 	%fd60, [%rd27+40];
	add.f64 	%fd61, %fd60, %fd59;
	st.global.f64 	[%rd5], %fd61;
	ld.global.f64 	%fd62, [%rd27+48];
	add.f64 	%fd63, %fd62, %fd61;
	st.global.f64 	[%rd5], %fd63;
	ld.global.f64 	%fd64, [%rd27+56];
	add.f64 	%fd83, %fd64, %fd63;
	st.global.f64 	[%rd5], %fd83;
	add.s32 	%r54, %r54, 8;
$L__BB59_11:
	setp.eq.s32 	%p9, %r5, 0;
	@%p9 bra 	$L__BB59_18;
	add.s32 	%r45, %r5, -1;
	setp.lt.u32 	%p10, %r45, 3;
	@%p10 bra 	$L__BB59_14;
	add.s32 	%r46, %r54, %r12;
	mul.wide.s32 	%rd28, %r46, 8;
	add.s64 	%rd29, %rd1, %rd28;
	ld.global.f64 	%fd65, [%rd29];
	add.f64 	%fd66, %fd65, %fd83;
	st.global.f64 	[%rd5], %fd66;
	ld.global.f64 	%fd67, [%rd29+8];
	add.f64 	%fd68, %fd67, %fd66;
	st.global.f64 	[%rd5], %fd68;
	ld.global.f64 	%fd69, [%rd29+16];
	add.f64 	%fd70, %fd69, %fd68;
	st.global.f64 	[%rd5], %fd70;
	ld.global.f64 	%fd71, [%rd29+24];
	add.f64 	%fd83, %fd71, %fd70;
	st.global.f64 	[%rd5], %fd83;
	add.s32 	%r54, %r54, 4;
$L__BB59_14:
	setp.eq.s32 	%p11, %r7, 0;
	@%p11 bra 	$L__BB59_18;
	setp.eq.s32 	%p12, %r7, 1;
	add.s32 	%r47, %r54, %r12;
	mul.wide.s32 	%rd30, %r47, 8;
	add.s64 	%rd7, %rd1, %rd30;
	ld.global.f64 	%fd72, [%rd7];
	add.f64 	%fd83, %fd72, %fd83;
	st.global.f64 	[%rd5], %fd83;
	@%p12 bra 	$L__BB59_18;
	setp.eq.s32 	%p13, %r7, 2;
	ld.global.f64 	%fd73, [%rd7+8];
	add.f64 	%fd83, %fd73, %fd83;
	st.global.f64 	[%rd5], %fd83;
	@%p13 bra 	$L__BB59_18;
	ld.global.f64 	%fd74, [%rd7+16];
	add.f64 	%fd83, %fd74, %fd83;
	st.global.f64 	[%rd5], %fd83;
$L__BB59_18:
	add.s32 	%r50, %r50, 1;
	setp.eq.s32 	%p14, %r50, %r9;
	@%p14 bra 	$L__BB59_19;
	bra.uni 	$L__BB59_5;
$L__BB59_19:
	mul.lo.s32 	%r48, %r9, %r27;
	cvt.rn.f64.s32 	%fd75, %r48;
	div.rn.f64 	%fd76, %fd83, %fd75;
	st.global.f64 	[%rd5], %fd76;
	add.s32 	%r49, %r49, %r3;
	setp.lt.s32 	%p15, %r49, %r26;
	@%p15 bra 	$L__BB59_3;
	bra.uni 	$L__BB59_21;
$L__BB59_20:
	mul.wide.s32 	%rd12, %r49, 8;
	add.s64 	%rd13, %rd3, %rd12;
	mov.b64 	%rd14, 0;
	st.global.u64 	[%rd13], %rd14;
	mul.wide.s32 	%rd15, %r49, 4;
	add.s64 	%rd16, %rd2, %rd15;
	ld.global.u32 	%r31, [%rd16+4];
	ld.global.u32 	%r32, [%rd16];
	sub.s32 	%r33, %r31, %r32;
	mul.lo.s32 	%r34, %r33, %r27;
	cvt.rn.f64.s32 	%fd14, %r34;
	mov.f64 	%fd15, 0d0000000000000000;
	div.rn.f64 	%fd16, %fd15, %fd14;
	st.global.f64 	[%rd13], %fd16;
	add.s32 	%r49, %r49, %r3;
	setp.lt.s32 	%p3, %r49, %r26;
	@%p3 bra 	$L__BB59_20;
$L__BB59_21:
	ret;

}
	// .globl	_Z22gpuKernelArraySetValueIfEvPT_S0_i
.visible .entry _Z22gpuKernelArraySetValueIfEvPT_S0_i(
	.param .u64 .ptr .align 1 _Z22gpuKernelArraySetValueIfEvPT_S0_i_param_0,
	.param .f32 _Z22gpuKernelArraySetValueIfEvPT_S0_i_param_1,
	.param .u32 _Z22gpuKernelArraySetValueIfEvPT_S0_i_param_2
)
{
	.reg .pred 	%p<3>;
	.reg .b32 	%r<11>;
	.reg .b32 	%f<2>;
	.reg .b64 	%rd<5>;

	ld.param.u64 	%rd2, [_Z22gpuKernelArraySetValueIfEvPT_S0_i_param_0];
	ld.param.f32 	%f1, [_Z22gpuKernelArraySetValueIfEvPT_S0_i_param_1];
	ld.param.u32 	%r6, [_Z22gpuKernelArraySetValueIfEvPT_S0_i_param_2];
	mov.u32 	%r7, %tid.x;
	mov.u32 	%r8, %ctaid.x;
	mov.u32 	%r1, %ntid.x;
	mad.lo.s32 	%r10, %r8, %r1, %r7;
	setp.ge.s32 	%p1, %r10, %r6;
	@%p1 bra 	$L__BB60_3;
	mov.u32 	%r9, %nctaid.x;
	mul.lo.s32 	%r3, %r1, %r9;
	cvta.to.global.u64 	%rd1, %rd2;
$L__BB60_2:
	mul.wide.s32 	%rd3, %r10, 4;
	add.s64 	%rd4, %rd1, %rd3;
	st.global.f32 	[%rd4], %f1;
	add.s32 	%r10, %r10, %r3;
	setp.lt.s32 	%p2, %r10, %r6;
	@%p2 bra 	$L__BB60_2;
$L__BB60_3:
	ret;

}
	// .globl	_Z29gpuKernelArraySetValueAtIndexIfEvPT_S0_i
.visible .entry _Z29gpuKernelArraySetValueAtIndexIfEvPT_S0_i(
	.param .u64 .ptr .align 1 _Z29gpuKernelArraySetValueAtIndexIfEvPT_S0_i_param_0,
	.param .f32 _Z29gpuKernelArraySetValueAtIndexIfEvPT_S0_i_param_1,
	.param .u32 _Z29gpuKernelArraySetValueAtIndexIfEvPT_S0_i_param_2
)
{
	.reg .b32 	%r<2>;
	.reg .b32 	%f<2>;
	.reg .b64 	%rd<5>;

	ld.param.u64 	%rd1, [_Z29gpuKernelArraySetValueAtIndexIfEvPT_S0_i_param_0];
	ld.param.f32 	%f1, [_Z29gpuKernelArraySetValueAtIndexIfEvPT_S0_i_param_1];
	ld.param.u32 	%r1, [_Z29gpuKernelArraySetValueAtIndexIfEvPT_S0_i_param_2];
	cvta.to.global.u64 	%rd2, %rd1;
	mul.wide.s32 	%rd3, %r1, 4;
	add.s64 	%rd4, %rd2, %rd3;
	st.global.f32 	[%rd4], %f1;
	ret;

}
	// .globl	_Z23gpuKernelArrayAddScalarIfEvPT_S0_i
.visible .entry _Z23gpuKernelArrayAddScalarIfEvPT_S0_i(
	.param .u64 .ptr .align 1 _Z23gpuKernelArrayAddScalarIfEvPT_S0_i_param_0,
	.param .f32 _Z23gpuKernelArrayAddScalarIfEvPT_S0_i_param_1,
	.param .u32 _Z23gpuKernelArrayAddScalarIfEvPT_S0_i_param_2
)
{
	.reg .pred 	%p<3>;
	.reg .b32 	%r<11>;
	.reg .b32 	%f<4>;
	.reg .b64 	%rd<5>;

	ld.param.u64 	%rd2, [_Z23gpuKernelArrayAddScalarIfEvPT_S0_i_param_0];
	ld.param.f32 	%f1, [_Z23gpuKernelArrayAddScalarIfEvPT_S0_i_param_1];
	ld.param.u32 	%r6, [_Z23gpuKernelArrayAddScalarIfEvPT_S0_i_param_2];
	mov.u32 	%r7, %tid.x;
	mov.u32 	%r8, %ctaid.x;
	mov.u32 	%r1, %ntid.x;
	mad.lo.s32 	%r10, %r8, %r1, %r7;
	setp.ge.s32 	%p1, %r10, %r6;
	@%p1 bra 	$L__BB62_3;
	mov.u32 	%r9, %nctaid.x;
	mul.lo.s32 	%r3, %r1, %r9;
	cvta.to.global.u64 	%rd1, %rd2;
$L__BB62_2:
	mul.wide.s32 	%rd3, %r10, 4;
	add.s64 	%rd4, %rd1, %rd3;
	ld.global.f32 	%f2, [%rd4];
	add.f32 	%f3, %f1, %f2;
	st.global.f32 	[%rd4], %f3;
	add.s32 	%r10, %r10, %r3;
	setp.lt.s32 	%p2, %r10, %r6;
	@%p2 bra 	$L__BB62_2;
$L__BB62_3:
	ret;

}
	// .globl	_Z28gpuKernelArrayMultiplyScalarIfEvPT_S0_i
.visible .entry _Z28gpuKernelArrayMultiplyScalarIfEvPT_S0_i(
	.param .u64 .ptr .align 1 _Z28gpuKernelArrayMultiplyScalarIfEvPT_S0_i_param_0,
	.param .f32 _Z28gpuKernelArrayMultiplyScalarIfEvPT_S0_i_param_1,
	.param .u32 _Z28gpuKernelArrayMultiplyScalarIfEvPT_S0_i_param_2
)
{
	.reg .pred 	%p<3>;
	.reg .b32 	%r<11>;
	.reg .b32 	%f<4>;
	.reg .b64 	%rd<5>;

	ld.param.u64 	%rd2, [_Z28gpuKernelArrayMultiplyScalarIfEvPT_S0_i_param_0];
	ld.param.f32 	%f1, [_Z28gpuKernelArrayMultiplyScalarIfEvPT_S0_i_param_1];
	ld.param.u32 	%r6, [_Z28gpuKernelArrayMultiplyScalarIfEvPT_S0_i_param_2];
	mov.u32 	%r7, %tid.x;
	mov.u32 	%r8, %ctaid.x;
	mov.u32 	%r1, %ntid.x;
	mad.lo.s32 	%r10, %r8, %r1, %r7;
	setp.ge.s32 	%p1, %r10, %r6;
	@%p1 bra 	$L__BB63_3;
	mov.u32 	%r9, %nctaid.x;
	mul.lo.s32 	%r3, %r1, %r9;
	cvta.to.global.u64 	%rd1, %rd2;
$L__BB63_2:
	mul.wide.s32 	%rd3, %r10, 4;
	add.s64 	%rd4, %rd1, %rd3;
	ld.global.f32 	%f2, [%rd4];
	mul.f32 	%f3, %f1, %f2;
	st.global.f32 	[%rd4], %f3;
	add.s32 	%r10, %r10, %r3;
	setp.lt.s32 	%p2, %r10, %r6;
	@%p2 bra 	$L__BB63_2;
$L__BB63_3:
	ret;

}
	// .globl	_Z24gpuKernelGetArraySpacingIfEvPT_S1_ii
.visible .entry _Z24gpuKernelGetArraySpacingIfEvPT_S1_ii(
	.param .u64 .ptr .align 1 _Z24gpuKernelGetArraySpacingIfEvPT_S1_ii_param_0,
	.param .u64 .ptr .align 1 _Z24gpuKernelGetArraySpacingIfEvPT_S1_ii_param_1,
	.param .u32 _Z24gpuKernelGetArraySpacingIfEvPT_S1_ii_param_2,
	.param .u32 _Z24gpuKernelGetArraySpacingIfEvPT_S1_ii_param_3
)
{
	.reg .pred 	%p<3>;
	.reg .b32 	%r<13>;
	.reg .b32 	%f<2>;
	.reg .b64 	%rd<9>;

	ld.param.u64 	%rd3, [_Z24gpuKernelGetArraySpacingIfEvPT_S1_ii_param_0];
	ld.param.u64 	%rd4, [_Z24gpuKernelGetArraySpacingIfEvPT_S1_ii_param_1];
	ld.param.u32 	%r6, [_Z24gpuKernelGetArraySpacingIfEvPT_S1_ii_param_2];
	ld.param.u32 	%r7, [_Z24gpuKernelGetArraySpacingIfEvPT_S1_ii_param_3];
	mov.u32 	%r8, %tid.x;
	mov.u32 	%r9, %ctaid.x;
	mov.u32 	%r1, %ntid.x;
	mad.lo.s32 	%r12, %r9, %r1, %r8;
	setp.ge.s32 	%p1, %r12, %r7;
	@%p1 bra 	$L__BB64_3;
	mov.u32 	%r10, %nctaid.x;
	mul.lo.s32 	%r3, %r1, %r10;
	cvta.to.global.u64 	%rd1, %rd4;
	cvta.to.global.u64 	%rd2, %rd3;
$L__BB64_2:
	mul.lo.s32 	%r11, %r12, %r6;
	mul.wide.s32 	%rd5, %r11, 4;
	add.s64 	%rd6, %rd1, %rd5;
	ld.global.f32 	%f1, [%rd6];
	mul.wide.s32 	%rd7, %r12, 4;
	add.s64 	%rd8, %rd2, %rd7;
	st.global.f32 	[%rd8], %f1;
	add.s32 	%r12, %r12, %r3;
	setp.lt.s32 	%p2, %r12, %r7;
	@%p2 bra 	$L__BB64_2;
$L__BB64_3:
	ret;

}
	// .globl	_Z24gpuKernelGetArrayAtIndexIfEvPT_S1_Pii
.visible .entry _Z24gpuKernelGetArrayAtIndexIfEvPT_S1_Pii(
	.param .u64 .ptr .align 1 _Z24gpuKernelGetArrayAtIndexIfEvPT_S1_Pii_param_0,
	.param .u64 .ptr .align 1 _Z24gpuKernelGetArrayAtIndexIfEvPT_S1_Pii_param_1,
	.param .u64 .ptr .align 1 _Z24gpuKernelGetArrayAtIndexIfEvPT_S1_Pii_param_2,
	.param .u32 _Z24gpuKernelGetArrayAtIndexIfEvPT_S1_Pii_param_3
)
{
	.reg .pred 	%p<3>;
	.reg .b32 	%r<12>;
	.reg .b32 	%f<2>;
	.reg .b64 	%rd<12>;

	ld.param.u64 	%rd4, [_Z24gpuKernelGetArrayAtIndexIfEvPT_S1_Pii_param_0];
	ld.param.u64 	%rd5, [_Z24gpuKernelGetArrayAtIndexIfEvPT_S1_Pii_param_1];
	ld.param.u64 	%rd6, [_Z24gpuKernelGetArrayAtIndexIfEvPT_S1_Pii_param_2];
	ld.param.u32 	%r6, [_Z24gpuKernelGetArrayAtIndexIfEvPT_S1_Pii_param_3];
	mov.u32 	%r7, %tid.x;
	mov.u32 	%r8, %ctaid.x;
	mov.u32 	%r1, %ntid.x;
	mad.lo.s32 	%r11, %r8, %r1, %r7;
	setp.ge.s32 	%p1, %r11, %r6;
	@%p1 bra 	$L__BB65_3;
	mov.u32 	%r9, %nctaid.x;
	mul.lo.s32 	%r3, %r1, %r9;
	cvta.to.global.u64 	%rd1, %rd6;
	cvta.to.global.u64 	%rd2, %rd5;
	cvta.to.global.u64 	%rd3, %rd4;
$L__BB65_2:
	mul.wide.s32 	%rd7, %r11, 4;
	add.s64 	%rd8, %rd1, %rd7;
	ld.global.u32 	%r10, [%rd8];
	mul.wide.s32 	%rd9, %r10, 4;
	add.s64 	%rd10, %rd2, %rd9;
	ld.global.f32 	%f1, [%rd10];
	add.s64 	%rd11, %rd3, %rd7;
	st.global.f32 	[%rd11], %f1;
	add.s32 	%r11, %r11, %r3;
	setp.lt.s32 	%p2, %r11, %r6;
	@%p2 bra 	$L__BB65_2;
$L__BB65_3:
	ret;

}
	// .globl	_Z24gpuKernelPutArrayAtIndexIfEvPT_S1_Pii
.visible .entry _Z24gpuKernelPutArrayAtIndexIfEvPT_S1_Pii(
	.param .u64 .ptr .align 1 _Z24gpuKernelPutArrayAtIndexIfEvPT_S1_Pii_param_0,
	.param .u64 .ptr .align 1 _Z24gpuKernelPutArrayAtIndexIfEvPT_S1_Pii_param_1,
	.param .u64 .ptr .align 1 _Z24gpuKernelPutArrayAtIndexIfEvPT_S1_Pii_param_2,
	.param .u32 _Z24gpuKernelPutArrayAtIndexIfEvPT_S1_Pii_param_3
)
{
	.reg .pred 	%p<3>;
	.reg .b32 	%r<12>;
	.reg .b32 	%f<2>;
	.reg .b64 	%rd<12>;

	ld.param.u64 	%rd4, [_Z24gpuKernelPutArrayAtIndexIfEvPT_S1_Pii_param_0];
	ld.param.u64 	%rd5, [_Z24gpuKernelPutArrayAtIndexIfEvPT_S1_Pii_param_1];
	ld.param.u64 	%rd6, [_Z24gpuKernelPutArrayAtIndexIfEvPT_S1_Pii_param_2];
	ld.param.u32 	%r6, [_Z24gpuKernelPutArrayAtIndexIfEvPT_S1_Pii_param_3];
	mov.u32 	%r7, %tid.x;
	mov.u32 	%r8, %ctaid.x;
	mov.u32 	%r1, %ntid.x;
	mad.lo.s32 	%r11, %r8, %r1, %r7;
	setp.ge.s32 	%p1, %r11, %r6;
	@%p1 bra 	$L__BB66_3;
	mov.u32 	%r9, %nctaid.x;
	mul.lo.s32 	%r3, %r1, %r9;
	cvta.to.global.u64 	%rd1, %rd5;
	cvta.to.global.u64 	%rd2, %rd6;
	cvta.to.global.u64 	%rd3, %rd4;
$L__BB66_2:
	mul.wide.s32 	%rd7, %r11, 4;
	add.s64 	%rd8, %rd1, %rd7;
	ld.global.f32 	%f1, [%rd8];
	add.s64 	%rd9, %rd2, %rd7;
	ld.global.u32 	%r10, [%rd9];
	mul.wide.s32 	%rd10, %r10, 4;
	add.s64 	%rd11, %rd3, %rd10;
	st.global.f32 	[%rd11], %f1;
	add.s32 	%r11, %r11, %r3;
	setp.lt.s32 	%p2, %r11, %r6;
	@%p2 bra 	$L__BB66_2;
$L__BB66_3:
	ret;

}
	// .globl	_Z25gpuKernelArrayAXPYAtIndexIfEvPT_S1_S0_Pii
.visible .entry _Z25gpuKernelArrayAXPYAtIndexIfEvPT_S1_S0_Pii(
	.param .u64 .ptr .align 1 _Z25gpuKernelArrayAXPYAtIndexIfEvPT_S1_S0_Pii_param_0,
	.param .u64 .ptr .align 1 _Z25gpuKernelArrayAXPYAtIndexIfEvPT_S1_S0_Pii_param_1,
	.param .f32 _Z25gpuKernelArrayAXPYAtIndexIfEvPT_S1_S0_Pii_param_2,
	.param .u64 .ptr .align 1 _Z25gpuKernelArrayAXPYAtIndexIfEvPT_S1_S0_Pii_param_3,
	.param .u32 _Z25gpuKernelArrayAXPYAtIndexIfEvPT_S1_S0_Pii_param_4
)
{
	.reg .pred 	%p<3>;
	.reg .b32 	%r<12>;
	.reg .b32 	%f<5>;
	.reg .b64 	%rd<12>;

	ld.param.u64 	%rd4, [_Z25gpuKernelArrayAXPYAtIndexIfEvPT_S1_S0_Pii_param_0];
	ld.param.u64 	%rd5, [_Z25gpuKernelArrayAXPYAtIndexIfEvPT_S1_S0_Pii_param_1];
	ld.param.f32 	%f1, [_Z25gpuKernelArrayAXPYAtIndexIfEvPT_S1_S0_Pii_param_2];
	ld.param.u64 	%rd6, [_Z25gpuKernelArrayAXPYAtIndexIfEvPT_S1_S0_Pii_param_3];
	ld.param.u32 	%r6, [_Z25gpuKernelArrayAXPYAtIndexIfEvPT_S1_S0_Pii_param_4];
	mov.u32 	%r7, %tid.x;
	mov.u32 	%r8, %ctaid.x;
	mov.u32 	%r1, %ntid.x;
	mad.lo.s32 	%r11, %r8, %r1, %r7;
	setp.ge.s32 	%p1, %r11, %r6;
	@%p1 bra 	$L__BB67_3;
	mov.u32 	%r9, %nctaid.x;
	mul.lo.s32 	%r3, %r1, %r9;
	cvta.to.global.u64 	%rd1, %rd5;
	cvta.to.global.u64 	%rd2, %rd6;
	cvta.to.global.u64 	%rd3, %rd4;
$L__BB67_2:
	mul.wide.s32 	%rd7, %r11, 4;
	add.s64 	%rd8, %rd1, %rd7;
	ld.global.f32 	%f2, [%rd8];
	add.s64 	%rd9, %rd2, %rd7;
	ld.global.u32 	%r10, [%rd9];
	mul.wide.s32 	%rd10, %r10, 4;
	add.s64 	%rd11, %rd3, %rd10;
	ld.global.f32 	%f3, [%rd11];
	fma.rn.f32 	%f4, %f1, %f2, %f3;
	st.global.f32 	[%rd11], %f4;
	add.s32 	%r11, %r11, %r3;
	setp.lt.s32 	%p2, %r11, %r6;
	@%p2 bra 	$L__BB67_2;
$L__BB67_3:
	ret;

}
	// .globl	_Z26gpuKernelArrayPlusXAtIndexIfEvPT_S1_Pii
.visible .entry _Z26gpuKernelArrayPlusXAtIndexIfEvPT_S1_Pii(
	.param .u64 .ptr .align 1 _Z26gpuKernelArrayPlusXAtIndexIfEvPT_S1_Pii_param_0,
	.param .u64 .ptr .align 1 _Z26gpuKernelArrayPlusXAtIndexIfEvPT_S1_Pii_param_1,
	.param .u64 .ptr .align 1 _Z26gpuKernelArrayPlusXAtIndexIfEvPT_S1_Pii_param_2,
	.param .u32 _Z26gpuKernelArrayPlusXAtIndexIfEvPT_S1_Pii_param_3
)
{
	.reg .pred 	%p<3>;
	.reg .b32 	%r<12>;
	.reg .b32 	%f<4>;
	.reg .b64 	%rd<12>;

	ld.param.u64 	%rd4, [_Z26gpuKernelArrayPlusXAtIndexIfEvPT_S1_Pii_param_0];
	ld.param.u64 	%rd5, [_Z26gpuKernelArrayPlusXAtIndexIfEvPT_S1_Pii_param_1];
	ld.param.u64 	%rd6, [_Z26gpuKernelArrayPlusXAtIndexIfEvPT_S1_Pii_param_2];
	ld.param.u32 	%r6, [_Z26gpuKernelArrayPlusXAtIndexIfEvPT_S1_Pii_param_3];
	mov.u32 	%r7, %tid.x;
	mov.u32 	%r8, %ctaid.x;
	mov.u32 	%r1, %ntid.x;
	mad.lo.s32 	%r11, %r8, %r1, %r7;
	setp.ge.s32 	%p1, %r11, %r6;
	@%p1 bra 	$L__BB68_3;
	mov.u32 	%r9, %nctaid.x;
	mul.lo.s32 	%r3, %r1, %r9;
	cvta.to.global.u64 	%rd1, %rd5;
	cvta.to.global.u64 	%rd2, %rd6;
	cvta.to.global.u64 	%rd3, %rd4;
$L__BB68_2:
	mul.wide.s32 	%rd7, %r11, 4;
	add.s64 	%rd8, %rd1, %rd7;
	ld.global.f32 	%f1, [%rd8];
	add.s64 	%rd9, %rd2, %rd7;
	ld.global.u32 	%r10, [%rd9];
	mul.wide.s32 	%rd10, %r10, 4;
	add.s64 	%rd11, %rd3, %rd10;
	ld.global.f32 	%f2, [%rd11];
	add.f32 	%f3, %f1, %f2;
	st.global.f32 	[%rd11], %f3;
	add.s32 	%r11, %r11, %r3;
	setp.lt.s32 	%p2, %r11, %r6;
	@%p2 bra 	$L__BB68_2;
$L__BB68_3:
	ret;

}
	// .globl	_Z27gpuKernelArrayMinusXAtIndexIfEvPT_S1_Pii
.visible .entry _Z27gpuKernelArrayMinusXAtIndexIfEvPT_S1_Pii(
	.param .u64 .ptr .align 1 _Z27gpuKernelArrayMinusXAtIndexIfEvPT_S1_Pii_param_0,
	.param .u64 .ptr .align 1 _Z27gpuKernelArrayMinusXAtIndexIfEvPT_S1_Pii_param_1,
	.param .u64 .ptr .align 1 _Z27gpuKernelArrayMinusXAtIndexIfEvPT_S1_Pii_param_2,
	.param .u32 _Z27gpuKernelArrayMinusXAtIndexIfEvPT_S1_Pii_param_3
)
{
	.reg .pred 	%p<3>;
	.reg .b32 	%r<12>;
	.reg .b32 	%f<4>;
	.reg .b64 	%rd<12>;

	ld.param.u64 	%rd4, [_Z27gpuKernelArrayMinusXAtIndexIfEvPT_S1_Pii_param_0];
	ld.param.u64 	%rd5, [_Z27gpuKernelArrayMinusXAtIndexIfEvPT_S1_Pii_param_1];
	ld.param.u64 	%rd6, [_Z27gpuKernelArrayMinusXAtIndexIfEvPT_S1_Pii_param_2];
	ld.param.u32 	%r6, [_Z27gpuKernelArrayMinusXAtIndexIfEvPT_S1_Pii_param_3];
	mov.u32 	%r7, %tid.x;
	mov.u32 	%r8, %ctaid.x;
	mov.u32 	%r1, %ntid.x;
	mad.lo.s32 	%r11, %r8, %r1, %r7;
	setp.ge.s32 	%p1, %r11, %r6;
	@%p1 bra 	$L__BB69_3;
	mov.u32 	%r9, %nctaid.x;
	mul.lo.s32 	%r3, %r1, %r9;
	cvta.to.global.u64 	%rd1, %rd5;
	cvta.to.global.u64 	%rd2, %rd6;
	cvta.to.global.u64 	%rd3, %rd4;
$L__BB69_2:
	mul.wide.s32 	%rd7, %r11, 4;
	add.s64 	%rd8, %rd1, %rd7;
	ld.global.f32 	%f1, [%rd8];
	add.s64 	%rd9, %rd2, %rd7;
	ld.global.u32 	%r10, [%rd9];
	mul.wide.s32 	%rd10, %r10, 4;
	add.s64 	%rd11, %rd3, %rd10;
	ld.global.f32 	%f2, [%rd11];
	sub.f32 	%f3, %f2, %f1;
	st.global.f32 	[%rd11], %f3;
	add.s32 	%r11, %r11, %r3;
	setp.lt.s32 	%p2, %r11, %r6;
	@%p2 bra 	$L__BB69_2;
$L__BB69_3:
	ret;

}
	// .globl	_Z18gpuKernelArrayCopyIfEvPT_S1_i
.visible .entry _Z18gpuKernelArrayCopyIfEvPT_S1_i(
	.param .u64 .ptr .align 1 _Z18gpuKernelArrayCopyIfEvPT_S1_i_param_0,
	.param .u64 .ptr .align 1 _Z18gpuKernelArrayCopyIfEvPT_S1_i_param_1,
	.param .u32 _Z18gpuKernelArrayCopyIfEvPT_S1_i_param_2
)
{
	.reg .pred 	%p<3>;
	.reg .b32 	%r<11>;
	.reg .b32 	%f<2>;
	.reg .b64 	%rd<8>;

	ld.param.u64 	%rd3, [_Z18gpuKernelArrayCopyIfEvPT_S1_i_param_0];
	ld.param.u64 	%rd4, [_Z18gpuKernelArrayCopyIfEvPT_S1_i_param_1];
	ld.param.u32 	%r6, [_Z18gpuKernelArrayCopyIfEvPT_S1_i_param_2];
	mov.u32 	%r7, %tid.x;
	mov.u32 	%r8, %ctaid.x;
	mov.u32 	%r1, %ntid.x;
	mad.lo.s32 	%r10, %r8, %r1, %r7;
	setp.ge.s32 	%p1, %r10, %r6;
	@%p1 bra 	$L__BB70_3;
	mov.u32 	%r9, %nctaid.x;
	mul.lo.s32 	%r3, %r1, %r9;
	cvta.to.global.u64 	%rd1, %rd4;
	cvta.to.global.u64 	%rd2, %rd3;
$L__BB70_2:
	mul.wide.s32 	%rd5, %r10, 4;
	add.s64 	%rd6, %rd1, %rd5;
	ld.global.f32 	%f1, [%rd6];
	add.s64 	%rd7, %rd2, %rd5;
	st.global.f32 	[%rd7], %f1;
	add.s32 	%r10, %r10, %r3;
	setp.lt.s32 	%p2, %r10, %r6;
	@%p2 bra 	$L__BB70_2;
$L__BB70_3:
	ret;

}
	// .globl	_Z19gpuKernelArrayMinusIfEvPT_S1_i
.visible .entry _Z19gpuKernelArrayMinusIfEvPT_S1_i(
	.param .u64 .ptr .align 1 _Z19gpuKernelArrayMinusIfEvPT_S1_i_param_0,
	.param .u64 .ptr .align 1 _Z19gpuKernelArrayMinusIfEvPT_S1_i_param_1,
	.param .u32 _Z19gpuKernelArrayMinusIfEvPT_S1_i_param_2
)
{
	.reg .pred 	%p<3>;
	.reg .b32 	%r<11>;
	.reg .b32 	%f<3>;
	.reg .b64 	%rd<8>;

	ld.param.u64 	%rd3, [_Z19gpuKernelArrayMinusIfEvPT_S1_i_param_0];
	ld.param.u64 	%rd4, [_Z19gpuKernelArrayMinusIfEvPT_S1_i_param_1];
	ld.param.u32 	%r6, [_Z19gpuKernelArrayMinusIfEvPT_S1_i_param_2];
	mov.u32 	%r7, %tid.x;
	mov.u32 	%r8, %ctaid.x;
	mov.u32 	%r1, %ntid.x;
	mad.lo.s32 	%r10, %r8, %r1, %r7;
	setp.ge.s32 	%p1, %r10, %r6;
	@%p1 bra 	$L__BB71_3;
	mov.u32 	%r9, %nctaid.x;
	mul.lo.s32 	%r3, %r1, %r9;
	cvta.to.global.u64 	%rd1, %rd4;
	cvta.to.global.u64 	%rd2, %rd3;
$L__BB71_2:
	mul.wide.s32 	%rd5, %r10, 4;
	add.s64 	%rd6, %rd1, %rd5;
	ld.global.f32 	%f1, [%rd6];
	neg.f32 	%f2, %f1;
	add.s64 	%rd7, %rd2, %rd5;
	st.global.f32 	[%rd7], %f2;
	add.s32 	%r10, %r10, %r3;
	setp.lt.s32 	%p2, %r10, %r6;
	@%p2 bra 	$L__BB71_2;
$L__BB71_3:
	ret;

}
	// .globl	_Z17gpuKernelArrayAbsIfEvPT_S1_i
.visible .entry _Z17gpuKernelArrayAbsIfEvPT_S1_i(
	.param .u64 .ptr .align 1 _Z17gpuKernelArrayAbsIfEvPT_S1_i_param_0,
	.param .u64 .ptr .align 1 _Z17gpuKernelArrayAbsIfEvPT_S1_i_param_1,
	.param .u32 _Z17gpuKernelArrayAbsIfEvPT_S1_i_param_2
)
{
	.reg .pred 	%p<3>;
	.reg .b32 	%r<11>;
	.reg .b32 	%f<3>;
	.reg .b64 	%rd<8>;

	ld.param.u64 	%rd3, [_Z17gpuKernelArrayAbsIfEvPT_S1_i_param_0];
	ld.param.u64 	%rd4, [_Z17gpuKernelArrayAbsIfEvPT_S1_i_param_1];
	ld.param.u32 	%r6, [_Z17gpuKernelArrayAbsIfEvPT_S1_i_param_2];
	mov.u32 	%r7, %tid.x;
	mov.u32 	%r8, %ctaid.x;
	mov.u32 	%r1, %ntid.x;
	mad.lo.s32 	%r10, %r8, %r1, %r7;
	setp.ge.s32 	%p1, %r10, %r6;
	@%p1 bra 	$L__BB72_3;
	mov.u32 	%r9, %nctaid.x;
	mul.lo.s32 	%r3, %r1, %r9;
	cvta.to.global.u64 	%rd1, %rd4;
	cvta.to.global.u64 	%rd2, %rd3;
$L__BB72_2:
	mul.wide.s32 	%rd5, %r10, 4;
	add.s64 	%rd6, %rd1, %rd5;
	ld.global.f32 	%f1, [%rd6];
	abs.f32 	%f2, %f1;
	add.s64 	%rd7, %rd2, %rd5;
	st.global.f32 	[%rd7], %f2;
	add.s32 	%r10, %r10, %r3;
	setp.lt.s32 	%p2, %r10, %r6;
	@%p2 bra 	$L__BB72_2;
$L__BB72_3:
	ret;

}
	// .globl	_Z18gpuKernelArraySqrtIfEvPT_S1_i
.visible .entry _Z18gpuKernelArraySqrtIfEvPT_S1_i(
	.param .u64 .ptr .align 1 _Z18gpuKernelArraySqrtIfEvPT_S1_i_param_0,
	.param .u64 .ptr .align 1 _Z18gpuKernelArraySqrtIfEvPT_S1_i_param_1,
	.param .u32 _Z18gpuKernelArraySqrtIfEvPT_S1_i_param_2
)
{
	.reg .pred 	%p<3>;
	.reg .b32 	%r<11>;
	.reg .b32 	%f<3>;
	.reg .b64 	%rd<8>;

	ld.param.u64 	%rd3, [_Z18gpuKernelArraySqrtIfEvPT_S1_i_param_0];
	ld.param.u64 	%rd4, [_Z18gpuKernelArraySqrtIfEvPT_S1_i_param_1];
	ld.param.u32 	%r6, [_Z18gpuKernelArraySqrtIfEvPT_S1_i_param_2];
	mov.u32 	%r7, %tid.x;
	mov.u32 	%r8, %ctaid.x;
	mov.u32 	%r1, %ntid.x;
	mad.lo.s32 	%r10, %r8, %r1, %r7;
	setp.ge.s32 	%p1, %r10, %r6;
	@%p1 bra 	$L__BB73_3;
	mov.u32 	%r9, %nctaid.x;
	mul.lo.s32 	%r3, %r1, %r9;
	cvta.to.global.u64 	%rd1, %rd4;
	cvta.to.global.u64 	%rd2, %rd3;
$L__BB73_2:
	mul.wide.s32 	%rd5, %r10, 4;
	add.s64 	%rd6, %rd1, %rd5;
	ld.global.f32 	%f1, [%rd6];
	sqrt.rn.f32 	%f2, %f1;
	add.s64 	%rd7, %rd2, %rd5;
	st.global.f32 	[%rd7], %f2;
	add.s32 	%r10, %r10, %r3;
	setp.lt.s32 	%p2, %r10, %r6;
	@%p2 bra 	$L__BB73_2;
$L__BB73_3:
	ret;

}
	// .globl	_Z17gpuKernelArraySinIfEvPT_S1_i
.visible .entry _Z17gpuKernelArraySinIfEvPT_S1_i(
	.param .u64 .ptr .align 1 _Z17gpuKernelArraySinIfEvPT_S1_i_param_0,
	.param .u64 .ptr .align 1 _Z17gpuKernelArraySinIfEvPT_S1_i_param_1,
	.param .u32 _Z17gpuKernelArraySinIfEvPT_S1_i_param_2
)
{
	.local .align 4 .b8 	__local_depot74[28];
	.reg .b64 	%SP;
	.reg .b64 	%SPL;
	.reg .pred 	%p<11>;
	.reg .b32 	%r<50>;
	.reg .b32 	%f<28>;
	.reg .b64 	%rd<29>;
	.reg .b64 	%fd<3>;

	mov.u64 	%SPL, __local_depot74;
	ld.param.u64 	%rd11, [_Z17gpuKernelArraySinIfEvPT_S1_i_param_0];
	ld.param.u64 	%rd12, [_Z17gpuKernelArraySinIfEvPT_S1_i_param_1];
	ld.param.u32 	%r20, [_Z17gpuKernelArraySinIfEvPT_S1_i_param_2];
	add.u64 	%rd1, %SPL, 0;
	mov.u32 	%r21, %tid.x;
	mov.u32 	%r22, %ctaid.x;
	mov.u32 	%r1, %ntid.x;
	mad.lo.s32 	%r45, %r22, %r1, %r21;
	setp.ge.s32 	%p1, %r45, %r20;
	@%p1 bra 	$L__BB74_11;
	mov.u32 	%r23, %nctaid.x;
	mul.lo.s32 	%r3, %r1, %r23;
	cvta.to.global.u64 	%rd2, %rd12;
	cvta.to.global.u64 	%rd3, %rd11;
	mov.u64 	%rd16, __cudart_i2opi_f;
$L__BB74_2:
	mul.wide.s32 	%rd14, %r45, 4;
	add.s64 	%rd15, %rd2, %rd14;
	ld.global.f32 	%f1, [%rd15];
	mul.f32 	%f7, %f1, 0f3F22F983;
	cvt.rni.s32.f32 	%r49, %f7;
	cvt.rn.f32.s32 	%f8, %r49;
	fma.rn.f32 	%f9, %f8, 0fBFC90FDA, %f1;
	fma.rn.f32 	%f10, %f8, 0fB3A22168, %f9;
	fma.rn.f32 	%f27, %f8, 0fA7C234C5, %f10;
	abs.f32 	%f3, %f1;
	setp.ltu.f32 	%p2, %f3, 0f47CE4780;
	@%p2 bra 	$L__BB74_10;
	setp.neu.f32 	%p3, %f3, 0f7F800000;
	@%p3 bra 	$L__BB74_5;
	mov.f32 	%f13, 0f00000000;
	mul.rn.f32 	%f27, %f1, %f13;
	mov.b32 	%r49, 0;
	bra.uni 	$L__BB74_10;
$L__BB74_5:
	mov.b32 	%r6, %f1;
	shl.b32 	%r25, %r6, 8;
	or.b32  	%r7, %r25, -2147483648;
	mov.b64 	%rd28, 0;
	mov.b32 	%r46, 0;
	mov.u64 	%rd26, %rd16;
	mov.u64 	%rd27, %rd1;
$L__BB74_6:
	.pragma "nounroll";
	ld.global.nc.u32 	%r26, [%rd26];
	mad.wide.u32 	%rd18, %r26, %r7, %rd28;
	shr.u64 	%rd28, %rd18, 32;
	st.local.u32 	[%rd27], %rd18;
	add.s32 	%r46, %r46, 1;
	add.s64 	%rd27, %rd27, 4;
	add.s64 	%rd26, %rd26, 4;
	setp.ne.s32 	%p4, %r46, 6;
	@%p4 bra 	$L__BB74_6;
	shr.u32 	%r27, %r6, 23;
	st.local.u32 	[%rd1+24], %rd28;
	and.b32  	%r10, %r27, 31;
	and.b32  	%r28, %r27, 224;
	add.s32 	%r29, %r28, -128;
	shr.u32 	%r30, %r29, 5;
	mul.wide.u32 	%rd19, %r30, 4;
	sub.s64 	%rd10, %rd1, %rd19;
	ld.local.u32 	%r47, [%rd10+24];
	ld.local.u32 	%r48, [%rd10+20];
	setp.eq.s32 	%p5, %r10, 0;
	@%p5 bra 	$L__BB74_9;
	shf.l.wrap.b32 	%r47, %r48, %r47, %r10;
	ld.local.u32 	%r31, [%rd10+16];
	shf.l.wrap.b32 	%r48, %r31, %r48, %r10;
$L__BB74_9:
	shr.u32 	%r32, %r47, 30;
	shf.l.wrap.b32 	%r33, %r48, %r47, 2;
	shl.b32 	%r34, %r48, 2;
	shr.u32 	%r35, %r33, 31;
	add.s32 	%r36, %r35, %r32;
	neg.s32 	%r37, %r36;
	setp.lt.s32 	%p6, %r6, 0;
	selp.b32 	%r49, %r37, %r36, %p6;
	xor.b32  	%r38, %r33, %r6;
	shr.s32 	%r39, %r33, 31;
	xor.b32  	%r40, %r39, %r33;
	xor.b32  	%r41, %r39, %r34;
	cvt.u64.u32 	%rd20, %r40;
	shl.b64 	%rd21, %rd20, 32;
	cvt.u64.u32 	%rd22, %r41;
	or.b64  	%rd23, %rd21, %rd22;
	cvt.rn.f64.s64 	%fd1, %rd23;
	mul.f64 	%fd2, %fd1, 0d3BF921FB54442D19;
	cvt.rn.f32.f64 	%f11, %fd2;
	neg.f32 	%f12, %f11;
	setp.lt.s32 	%p7, %r38, 0;
	selp.f32 	%f27, %f12, %f11, %p7;
$L__BB74_10:
	mul.rn.f32 	%f14, %f27, %f27;
	and.b32  	%r43, %r49, 1;
	setp.eq.b32 	%p8, %r43, 1;
	selp.f32 	%f15, 0f3F800000, %f27, %p8;
	fma.rn.f32 	%f16, %f14, %f15, 0f00000000;
	fma.rn.f32 	%f17, %f14, 0f37CBAC00, 0fBAB607ED;
	selp.f32 	%f18, %f17, 0fB94D4153, %p8;
	selp.f32 	%f19, 0f3D2AAABB, 0f3C0885E4, %p8;
	fma.rn.f32 	%f20, %f18, %f14, %f19;
	selp.f32 	%f21, 0fBEFFFFFF, 0fBE2AAAA8, %p8;
	fma.rn.f32 	%f22, %f20, %f14, %f21;
	fma.rn.f32 	%f23, %f22, %f16, %f15;
	and.b32  	%r44, %r49, 2;
	setp.eq.s32 	%p9, %r44, 0;
	mov.f32 	%f24, 0f00000000;
	sub.f32 	%f25, %f24, %f23;
	selp.f32 	%f26, %f23, %f25, %p9;
	add.s64 	%rd25, %rd3, %rd14;
	st.global.f32 	[%rd25], %f26;
	add.s32 	%r45, %r45, %r3;
	setp.lt.s32 	%p10, %r45, %r20;
	@%p10 bra 	$L__BB74_2;
$L__BB74_11:
	ret;

}
	// .globl	_Z17gpuKernelArrayCosIfEvPT_S1_i
.visible .entry _Z17gpuKernelArrayCosIfEvPT_S1_i(
	.param .u64 .ptr .align 1 _Z17gpuKernelArrayCosIfEvPT_S1_i_param_0,
	.param .u64 .ptr .align 1 _Z17gpuKernelArrayCosIfEvPT_S1_i_param_1,
	.param .u32 _Z17gpuKernelArrayCosIfEvPT_S1_i_param_2
)
{
	.local .align 4 .b8 	__local_depot75[28];
	.reg .b64 	%SP;
	.reg .b64 	%SPL;
	.reg .pred 	%p<11>;
	.reg .b32 	%r<51>;
	.reg .b32 	%f<28>;
	.reg .b64 	%rd<29>;
	.reg .b64 	%fd<3>;

	mov.u64 	%SPL, __local_depot75;
	ld.param.u64 	%rd11, [_Z17gpuKernelArrayCosIfEvPT_S1_i_param_0];
	ld.param.u64 	%rd12, [_Z17gpuKernelArrayCosIfEvPT_S1_i_param_1];
	ld.param.u32 	%r20, [_Z17gpuKernelArrayCosIfEvPT_S1_i_param_2];
	add.u64 	%rd1, %SPL, 0;
	mov.u32 	%r21, %tid.x;
	mov.u32 	%r22, %ctaid.x;
	mov.u32 	%r1, %ntid.x;
	mad.lo.s32 	%r46, %r22, %r1, %r21;
	setp.ge.s32 	%p1, %r46, %r20;
	@%p1 bra 	$L__BB75_11;
	mov.u32 	%r23, %nctaid.x;
	mul.lo.s32 	%r3, %r1, %r23;
	cvta.to.global.u64 	%rd2, %rd12;
	cvta.to.global.u64 	%rd3, %rd11;
	mov.u64 	%rd16, __cudart_i2opi_f;
$L__BB75_2:
	mul.wide.s32 	%rd14, %r46, 4;
	add.s64 	%rd15, %rd2, %rd14;
	ld.global.f32 	%f1, [%rd15];
	mul.f32 	%f7, %f1, 0f3F22F983;
	cvt.rni.s32.f32 	%r50, %f7;
	cvt.rn.f32.s32 	%f8, %r50;
	fma.rn.f32 	%f9, %f8, 0fBFC90FDA, %f1;
	fma.rn.f32 	%f10, %f8, 0fB3A22168, %f9;
	fma.rn.f32 	%f27, %f8, 0fA7C234C5, %f10;
	abs.f32 	%f3, %f1;
	setp.ltu.f32 	%p2, %f3, 0f47CE4780;
	@%p2 bra 	$L__BB75_10;
	setp.neu.f32 	%p3, %f3, 0f7F800000;
	@%p3 bra 	$L__BB75_5;
	mov.f32 	%f13, 0f00000000;
	mul.rn.f32 	%f27, %f1, %f13;
	mov.b32 	%r50, 0;
	bra.uni 	$L__BB75_10;
$L__BB75_5:
	mov.b32 	%r6, %f1;
	shl.b32 	%r25, %r6, 8;
	or.b32  	%r7, %r25, -2147483648;
	mov.b64 	%rd28, 0;
	mov.b32 	%r47, 0;
	mov.u64 	%rd26, %rd16;
	mov.u64 	%rd27, %rd1;
$L__BB75_6:
	.pragma "nounroll";
	ld.global.nc.u32 	%r26, [%rd26];
	mad.wide.u32 	%rd18, %r26, %r7, %rd28;
	shr.u64 	%rd28, %rd18, 32;
	st.local.u32 	[%rd27], %rd18;
	add.s32 	%r47, %r47, 1;
	add.s64 	%rd27, %rd27, 4;
	add.s64 	%rd26, %rd26, 4;
	setp.ne.s32 	%p4, %r47, 6;
	@%p4 bra 	$L__BB75_6;
	shr.u32 	%r27, %r6, 23;
	st.local.u32 	[%rd1+24], %rd28;
	and.b32  	%r10, %r27, 31;
	and.b32  	%r28, %r27, 224;
	add.s32 	%r29, %r28, -128;
	shr.u32 	%r30, %r29, 5;
	mul.wide.u32 	%rd19, %r30, 4;
	sub.s64 	%rd10, %rd1, %rd19;
	ld.local.u32 	%r48, [%rd10+24];
	ld.local.u32 	%r49, [%rd10+20];
	setp.eq.s32 	%p5, %r10, 0;
	@%p5 bra 	$L__BB75_9;
	shf.l.wrap.b32 	%r48, %r49, %r48, %r10;
	ld.local.u32 	%r31, [%rd10+16];
	shf.l.wrap.b32 	%r49, %r31, %r49, %r10;
$L__BB75_9:
	shr.u32 	%r32, %r48, 30;
	shf.l.wrap.b32 	%r33, %r49, %r48, 2;
	shl.b32 	%r34, %r49, 2;
	shr.u32 	%r35, %r33, 31;
	add.s32 	%r36, %r35, %r32;
	neg.s32 	%r37, %r36;
	setp.lt.s32 	%p6, %r6, 0;
	selp.b32 	%r50, %r37, %r36, %p6;
	xor.b32  	%r38, %r33, %r6;
	shr.s32 	%r39, %r33, 31;
	xor.b32  	%r40, %r39, %r33;
	xor.b32  	%r41, %r39, %r34;
	cvt.u64.u32 	%rd20, %r40;
	shl.b64 	%rd21, %rd20, 32;
	cvt.u64.u32 	%rd22, %r41;
	or.b64  	%rd23, %rd21, %rd22;
	cvt.rn.f64.s64 	%fd1, %rd23;
	mul.f64 	%fd2, %fd1, 0d3BF921FB54442D19;
	cvt.rn.f32.f64 	%f11, %fd2;
	neg.f32 	%f12, %f11;
	setp.lt.s32 	%p7, %r38, 0;
	selp.f32 	%f27, %f12, %f11, %p7;
$L__BB75_10:
	add.s32 	%r43, %r50, 1;
	mul.rn.f32 	%f14, %f27, %f27;
	and.b32  	%r44, %r50, 1;
	setp.eq.b32 	%p8, %r44, 1;
	selp.f32 	%f15, %f27, 0f3F800000, %p8;
	fma.rn.f32 	%f16, %f14, %f15, 0f00000000;
	fma.rn.f32 	%f17, %f14, 0f37CBAC00, 0fBAB607ED;
	selp.f32 	%f18, 0fB94D4153, %f17, %p8;
	selp.f32 	%f19, 0f3C0885E4, 0f3D2AAABB, %p8;
	fma.rn.f32 	%f20, %f18, %f14, %f19;
	selp.f32 	%f21, 0fBE2AAAA8, 0fBEFFFFFF, %p8;
	fma.rn.f32 	%f22, %f20, %f14, %f21;
	fma.rn.f32 	%f23, %f22, %f16, %f15;
	and.b32  	%r45, %r43, 2;
	setp.eq.s32 	%p9, %r45, 0;
	mov.f32 	%f24, 0f00000000;
	sub.f32 	%f25, %f24, %f23;
	selp.f32 	%f26, %f23, %f25, %p9;
	add.s64 	%rd25, %rd3, %rd14;
	st.global.f32 	[%rd25], %f26;
	add.s32 	%r46, %r46, %r3;
	setp.lt.s32 	%p10, %r46, %r20;
	@%p10 bra 	$L__BB75_2;
$L__BB75_11:
	ret;

}
	// .globl	_Z17gpuKernelArrayTanIfEvPT_S1_i
.visible .entry _Z17gpuKernelArrayTanIfEvPT_S1_i(
	.param .u64 .ptr .align 1 _Z17gpuKernelArrayTanIfEvPT_S1_i_param_0,
	.param .u64 .ptr .align 1 _Z17gpuKernelArrayTanIfEvPT_S1_i_param_1,
	.param .u32 _Z17gpuKernelArrayTanIfEvPT_S1_i_param_2
)
{
	.local .align 4 .b8 	__local_depot76[28];
	.reg .b64 	%SP;
	.reg .b64 	%SPL;
	.reg .pred 	%p<11>;
	.reg .b32 	%r<49>;
	.reg .b32 	%f<28>;
	.reg .b64 	%rd<29>;
	.reg .b64 	%fd<3>;

	mov.u64 	%SPL, __local_depot76;
	ld.param.u64 	%rd11, [_Z17gpuKernelArrayTanIfEvPT_S1_i_param_0];
	ld.param.u64 	%rd12, [_Z17gpuKernelArrayTanIfEvPT_S1_i_param_1];
	ld.param.u32 	%r20, [_Z17gpuKernelArrayTanIfEvPT_S1_i_param_2];
	add.u64 	%rd1, %SPL, 0;
	mov.u32 	%r21, %tid.x;
	mov.u32 	%r22, %ctaid.x;
	mov.u32 	%r1, %ntid.x;
	mad.lo.s32 	%r44, %r22, %r1, %r21;
	setp.ge.s32 	%p1, %r44, %r20;
	@%p1 bra 	$L__BB76_11;
	mov.u32 	%r23, %nctaid.x;
	mul.lo.s32 	%r3, %r1, %r23;
	cvta.to.global.u64 	%rd2, %rd12;
	cvta.to.global.u64 	%rd3, %rd11;
	mov.u64 	%rd16, __cudart_i2opi_f;
$L__BB76_2:
	mul.wide.s32 	%rd14, %r44, 4;
	add.s64 	%rd15, %rd2, %rd14;
	ld.global.f32 	%f1, [%rd15];
	mul.f32 	%f7, %f1, 0f3F22F983;
	cvt.rni.s32.f32 	%r48, %f7;
	cvt.rn.f32.s32 	%f8, %r48;
	fma.rn.f32 	%f9, %f8, 0fBFC90FDA, %f1;
	fma.rn.f32 	%f10, %f8, 0fB3A22168, %f9;
	fma.rn.f32 	%f27, %f8, 0fA7C234C5, %f10;
	abs.f32 	%f3, %f1;
	setp.ltu.f32 	%p2, %f3, 0f47CE4780;
	@%p2 bra 	$L__BB76_10;
	setp.neu.f32 	%p3, %f3, 0f7F800000;
	@%p3 bra 	$L__BB76_5;
	mov.f32 	%f13, 0f00000000;
	mul.rn.f32 	%f27, %f1, %f13;
	mov.b32 	%r48, 0;
	bra.uni 	$L__BB76_10;
$L__BB76_5:
	mov.b32 	%r6, %f1;
	shl.b32 	%r25, %r6, 8;
	or.b32  	%r7, %r25, -2147483648;
	mov.b64 	%rd28, 0;
	mov.b32 	%r45, 0;
	mov.u64 	%rd26, %rd16;
	mov.u64 	%rd27, %rd1;
$L__BB76_6:
	.pragma "nounroll";
	ld.global.nc.u32 	%r26, [%rd26];
	mad.wide.u32 	%rd18, %r26, %r7, %rd28;
	shr.u64 	%rd28, %rd18, 32;
	st.local.u32 	[%rd27], %rd18;
	add.s32 	%r45, %r45, 1;
	add.s64 	%rd27, %rd27, 4;
	add.s64 	%rd26, %rd26, 4;
	setp.ne.s32 	%p4, %r45, 6;
	@%p4 bra 	$L__BB76_6;
	shr.u32 	%r27, %r6, 23;
	st.local.u32 	[%rd1+24], %rd28;
	and.b32  	%r10, %r27, 31;
	and.b32  	%r28, %r27, 224;
	add.s32 	%r29, %r28, -128;
	shr.u32 	%r30, %r29, 5;
	mul.wide.u32 	%rd19, %r30, 4;
	sub.s64 	%rd10, %rd1, %rd19;
	ld.local.u32 	%r46, [%rd10+24];
	ld.local.u32 	%r47, [%rd10+20];
	setp.eq.s32 	%p5, %r10, 0;
	@%p5 bra 	$L__BB76_9;
	shf.l.wrap.b32 	%r46, %r47, %r46, %r10;
	ld.local.u32 	%r31, [%rd10+16];
	shf.l.wrap.b32 	%r47, %r31, %r47, %r10;
$L__BB76_9:
	shr.u32 	%r32, %r46, 30;
	shf.l.wrap.b32 	%r33, %r47, %r46, 2;
	shl.b32 	%r34, %r47, 2;
	shr.u32 	%r35, %r33, 31;
	add.s32 	%r36, %r35, %r32;
	neg.s32 	%r37, %r36;
	setp.lt.s32 	%p6, %r6, 0;
	selp.b32 	%r48, %r37, %r36, %p6;
	xor.b32  	%r38, %r33, %r6;
	shr.s32 	%r39, %r33, 31;
	xor.b32  	%r40, %r39, %r33;
	xor.b32  	%r41, %r39, %r34;
	cvt.u64.u32 	%rd20, %r40;
	shl.b64 	%rd21, %rd20, 32;
	cvt.u64.u32 	%rd22, %r41;
	or.b64  	%rd23, %rd21, %rd22;
	cvt.rn.f64.s64 	%fd1, %rd23;
	mul.f64 	%fd2, %fd1, 0d3BF921FB54442D19;
	cvt.rn.f32.f64 	%f11, %fd2;
	neg.f32 	%f12, %f11;
	setp.lt.s32 	%p7, %r38, 0;
	selp.f32 	%f27, %f12, %f11, %p7;
$L__BB76_10:
	mul.f32 	%f14, %f27, %f27;
	fma.rn.f32 	%f15, %f14, 0f3C190000, 0f3B560000;
	fma.rn.f32 	%f16, %f15, %f14, 0f3CC70000;
	fma.rn.f32 	%f17, %f16, %f14, 0f3D5B0000;
	fma.rn.f32 	%f18, %f17, %f14, 0f3E089438;
	fma.rn.f32 	%f19, %f18, %f14, 0f3EAAAA88;
	mul.rn.f32 	%f20, %f14, %f27;
	fma.rn.f32 	%f21, %f19, %f20, %f27;
	abs.f32 	%f22, %f27;
	setp.eq.f32 	%p8, %f22, 0f3A00B43C;
	selp.f32 	%f23, %f27, %f21, %p8;
	and.b32  	%r43, %r48, 1;
	setp.eq.b32 	%p9, %r43, 1;
	neg.f32 	%f24, %f23;
	rcp.approx.ftz.f32 	%f25, %f24;
	selp.f32 	%f26, %f25, %f23, %p9;
	add.s64 	%rd25, %rd3, %rd14;
	st.global.f32 	[%rd25], %f26;
	add.s32 	%r44, %r44, %r3;
	setp.lt.s32 	%p10, %r44, %r20;
	@%p10 bra 	$L__BB76_2;
$L__BB76_11:
	ret;

}
	// .globl	_Z18gpuKernelArrayAsinIfEvPT_S1_i
.visible .entry _Z18gpuKernelArrayAsinIfEvPT_S1_i(
	.param .u64 .ptr .align 1 _Z18gpuKernelArrayAsinIfEvPT_S1_i_param_0,
	.param .u64 .ptr .align 1 _Z18gpuKernelArrayAsinIfEvPT_S1_i_param_1,
	.param .u32 _Z18gpuKernelArrayAsinIfEvPT_S1_i_param_2
)
{
	.reg .pred 	%p<6>;
	.reg .b32 	%r<11>;
	.reg .b32 	%f<23>;
	.reg .b64 	%rd<8>;

	ld.param.u64 	%rd3, [_Z18gpuKernelArrayAsinIfEvPT_S1_i_param_0];
	ld.param.u64 	%rd4, [_Z18gpuKernelArrayAsinIfEvPT_S1_i_param_1];
	ld.param.u32 	%r6, [_Z18gpuKernelArrayAsinIfEvPT_S1_i_param_2];
	mov.u32 	%r7, %tid.x;
	mov.u32 	%r8, %ctaid.x;
	mov.u32 	%r1, %ntid.x;
	mad.lo.s32 	%r10, %r8, %r1, %r7;
	setp.ge.s32 	%p1, %r10, %r6;
	@%p1 bra 	$L__BB77_3;
	mov.u32 	%r9, %nctaid.x;
	mul.lo.s32 	%r3, %r1, %r9;
	cvta.to.global.u64 	%rd1, %rd4;
	cvta.to.global.u64 	%rd2, %rd3;
$L__BB77_2:
	mul.wide.s32 	%rd5, %r10, 4;
	add.s64 	%rd6, %rd1, %rd5;
	ld.global.f32 	%f1, [%rd6];
	abs.f32 	%f2, %f1;
	fma.rn.f32 	%f3, %f2, 0fBF000000, 0f3F000000;
	rsqrt.approx.ftz.f32 	%f4, %f3;
	mul.f32 	%f5, %f4, %f3;
	mul.f32 	%f6, %f4, 0fBF000000;
	fma.rn.f32 	%f7, %f5, %f6, 0f3F000000;
	fma.rn.f32 	%f8, %f5, %f7, %f5;
	setp.eq.f32 	%p2, %f2, 0f3F800000;
	selp.f32 	%f9, 0f00000000, %f8, %p2;
	setp.gt.f32 	%p3, %f2, 0f3F0F5C29;
	selp.f32 	%f10, %f9, %f2, %p3;
	mul.f32 	%f11, %f10, %f10;
	fma.rn.f32 	%f12, %f11, 0f3D4DD2F7, 0f3C99CA97;
	fma.rn.f32 	%f13, %f12, %f11, 0f3D3F90E8;
	fma.rn.f32 	%f14, %f13, %f11, 0f3D993CCF;
	fma.rn.f32 	%f15, %f14, %f11, 0f3E2AAC04;
	mul.f32 	%f16, %f11, %f15;
	fma.rn.f32 	%f17, %f16, %f10, %f10;
	mul.f32 	%f18, %f17, 0fC0000000;
	fma.rn.f32 	%f19, 0f3F6EE581, 0f3FD774EB, %f18;
	selp.f32 	%f20, %f19, %f17, %p3;
	setp.num.f32 	%p4, %f20, %f20;
	copysign.f32 	%f21, %f1, %f20;
	selp.f32 	%f22, %f21, %f20, %p4;
	add.s64 	%rd7, %rd2, %rd5;
	st.global.f32 	[%rd7], %f22;
	add.s32 	%r10, %r10, %r3;
	setp.lt.s32 	%p5, %r10, %r6;
	@%p5 bra 	$L__BB77_2;
$L__BB77_3:
	ret;

}
	// .globl	_Z18gpuKernelArrayAcosIfEvPT_S1_i
.visible .entry _Z18gpuKernelArrayAcosIfEvPT_S1_i(
	.param .u64 .ptr .align 1 _Z18gpuKernelArrayAcosIfEvPT_S1_i_param_0,
	.param .u64 .ptr .align 1 _Z18gpuKernelArrayAcosIfEvPT_S1_i_param_1,
	.param .u32 _Z18gpuKernelArrayAcosIfEvPT_S1_i_param_2
)
{
	.reg .pred 	%p<6>;
	.reg .b32 	%r<11>;
	.reg .b32 	%f<26>;
	.reg .b64 	%rd<8>;

	ld.param.u64 	%rd3, [_Z18gpuKernelArrayAcosIfEvPT_S1_i_param_0];
	ld.param.u64 	%rd4, [_Z18gpuKernelArrayAcosIfEvPT_S1_i_param_1];
	ld.param.u32 	%r6, [_Z18gpuKernelArrayAcosIfEvPT_S1_i_param_2];
	mov.u32 	%r7, %tid.x;
	mov.u32 	%r8, %ctaid.x;
	mov.u32 	%r1, %ntid.x;
	mad.lo.s32 	%r10, %r8, %r1, %r7;
	setp.ge.s32 	%p1, %r10, %r6;
	@%p1 bra 	$L__BB78_3;
	mov.u32 	%r9, %nctaid.x;
	mul.lo.s32 	%r3, %r1, %r9;
	cvta.to.global.u64 	%rd1, %rd4;
	cvta.to.global.u64 	%rd2, %rd3;
$L__BB78_2:
	mul.wide.s32 	%rd5, %r10, 4;
	add.s64 	%rd6, %rd1, %rd5;
	ld.global.f32 	%f1, [%rd6];
	abs.f32 	%f2, %f1;
	fma.rn.f32 	%f3, %f2, 0fBF000000, 0f3F000000;
	rsqrt.approx.ftz.f32 	%f4, %f3;
	mul.f32 	%f5, %f4, %f3;
	mul.f32 	%f6, %f4, 0fBF000000;
	fma.rn.f32 	%f7, %f5, %f6, 0f3F000000;
	fma.rn.f32 	%f8, %f5, %f7, %f5;
	setp.eq.f32 	%p2, %f2, 0f3F800000;
	selp.f32 	%f9, 0f00000000, %f8, %p2;
	setp.gt.f32 	%p3, %f2, 0f3F0F5C29;
	selp.f32 	%f10, %f9, %f2, %p3;
	copysign.f32 	%f11, %f1, %f10;
	mul.f32 	%f12, %f11, %f11;
	fma.rn.f32 	%f13, %f12, 0f3D10ECEF, 0f3C8B1ABB;
	fma.rn.f32 	%f14, %f13, %f12, 0f3CFC028C;
	fma.rn.f32 	%f15, %f14, %f12, 0f3D372139;
	fma.rn.f32 	%f16, %f15, %f12, 0f3D9993DB;
	fma.rn.f32 	%f17, %f16, %f12, 0f3E2AAAC6;
	mul.f32 	%f18, %f12, %f17;
	fma.rn.f32 	%f19, %f18, %f11, %f11;
	neg.f32 	%f20, %f19;
	selp.f32 	%f21, %f19, %f20, %p3;
	fma.rn.f32 	%f22, 0f3F6EE581, 0f3FD774EB, %f21;
	setp.gt.f32 	%p4, %f1, 0f3F0F5C29;
	selp.f32 	%f23, %f19, %f22, %p4;
	add.f32 	%f24, %f23, %f23;
	selp.f32 	%f25, %f24, %f23, %p3;
	add.s64 	%rd7, %rd2, %rd5;
	st.global.f32 	[%rd7], %f25;
	add.s32 	%r10, %r10, %r3;
	setp.lt.s32 	%p5, %r10, %r6;
	@%p5 bra 	$L__BB78_2;
$L__BB78_3:
	ret;

}
	// .globl	_Z18gpuKernelArrayAtanIfEvPT_S1_i
.visible .entry _Z18gpuKernelArrayAtanIfEvPT_S1_i(
	.param .u64 .ptr .align 1 _Z18gpuKernelArrayAtanIfEvPT_S1_i_param_0,
	.param .u64 .ptr .align 1 _Z18gpuKernelArrayAtanIfEvPT_S1_i_param_1,
	.param .u32 _Z18gpuKernelArrayAtanIfEvPT_S1_i_param_2
)
{
	.reg .pred 	%p<5>;
	.reg .b32 	%r<11>;
	.reg .b32 	%f<20>;
	.reg .b64 	%rd<8>;

	ld.param.u64 	%rd3, [_Z18gpuKernelArrayAtanIfEvPT_S1_i_param_0];
	ld.param.u64 	%rd4, [_Z18gpuKernelArrayAtanIfEvPT_S1_i_param_1];
	ld.param.u32 	%r6, [_Z18gpuKernelArrayAtanIfEvPT_S1_i_param_2];
	mov.u32 	%r7, %tid.x;
	mov.u32 	%r8, %ctaid.x;
	mov.u32 	%r1, %ntid.x;
	mad.lo.s32 	%r10, %r8, %r1, %r7;
	setp.ge.s32 	%p1, %r10, %r6;
	@%p1 bra 	$L__BB79_3;
	mov.u32 	%r9, %nctaid.x;
	mul.lo.s32 	%r3, %r1, %r9;
	cvta.to.global.u64 	%rd1, %rd4;
	cvta.to.global.u64 	%rd2, %rd3;
$L__BB79_2:
	mul.wide.s32 	%rd5, %r10, 4;
	add.s64 	%rd6, %rd1, %rd5;
	ld.global.f32 	%f1, [%rd6];
	abs.f32 	%f2, %f1;
	setp.gt.f32 	%p2, %f2, 0f3F800000;
	rcp.approx.ftz.f32 	%f3, %f2;
	selp.f32 	%f4, %f3, %f2, %p2;
	mul.f32 	%f5, %f4, %f4;
	fma.rn.f32 	%f6, %f5, 0f3B2090AA, 0fBC6BE14F;
	fma.rn.f32 	%f7, %f6, %f5, 0f3D23397E;
	fma.rn.f32 	%f8, %f7, %f5, 0fBD948A7A;
	fma.rn.f32 	%f9, %f8, %f5, 0f3DD76B21;
	fma.rn.f32 	%f10, %f9, %f5, 0fBE111E88;
	fma.rn.f32 	%f11, %f10, %f5, 0f3E4CAF60;
	fma.rn.f32 	%f12, %f11, %f5, 0fBEAAAA27;
	mul.f32 	%f13, %f5, %f12;
	fma.rn.f32 	%f14, %f13, %f4, %f4;
	neg.f32 	%f15, %f14;
	fma.rn.f32 	%f16, 0f3F6EE581, 0f3FD774EB, %f15;
	selp.f32 	%f17, %f16, %f14, %p2;
	setp.num.f32 	%p3, %f2, %f2;
	copysign.f32 	%f18, %f1, %f17;
	selp.f32 	%f19, %f18, %f17, %p3;
	add.s64 	%rd7, %rd2, %rd5;
	st.global.f32 	[%rd7], %f19;
	add.s32 	%r10, %r10, %r3;
	setp.lt.s32 	%p4, %r10, %r6;
	@%p4 bra 	$L__BB79_2;
$L__BB79_3:
	ret;

}
	// .globl	_Z18gpuKernelArraySinhIfEvPT_S1_i
.visible .entry _Z18gpuKernelArraySinhIfEvPT_S1_i(
	.param .u64 .ptr .align 1 _Z18gpuKernelArraySinhIfEvPT_S1_i_param_0,
	.param .u64 .ptr .align 1 _Z18gpuKernelArraySinhIfEvPT_S1_i_param_1,
	.param .u32 _Z18gpuKernelArraySinhIfEvPT_S1_i_param_2
)
{
	.reg .pred 	%p<5>;
	.reg .b32 	%r<13>;
	.reg .b32 	%f<28>;
	.reg .b64 	%rd<8>;

	ld.param.u64 	%rd3, [_Z18gpuKernelArraySinhIfEvPT_S1_i_param_0];
	ld.param.u64 	%rd4, [_Z18gpuKernelArraySinhIfEvPT_S1_i_param_1];
	ld.param.u32 	%r6, [_Z18gpuKernelArraySinhIfEvPT_S1_i_param_2];
	mov.u32 	%r7, %tid.x;
	mov.u32 	%r8, %ctaid.x;
	mov.u32 	%r1, %ntid.x;
	mad.lo.s32 	%r12, %r8, %r1, %r7;
	setp.ge.s32 	%p1, %r12, %r6;
	@%p1 bra 	$L__BB80_3;
	mov.u32 	%r9, %nctaid.x;
	mul.lo.s32 	%r3, %r1, %r9;
	cvta.to.global.u64 	%rd1, %rd4;
	cvta.to.global.u64 	%rd2, %rd3;
$L__BB80_2:
	mul.wide.s32 	%rd5, %r12, 4;
	add.s64 	%rd6, %rd1, %rd5;
	ld.global.f32 	%f1, [%rd6];
	abs.f32 	%f2, %f1;
	mov.f32 	%f3, 0f3FB8AA3B;
	mul.rn.f32 	%f4, %f2, %f3;
	cvt.rzi.f32.f32 	%f5, %f4;
	abs.f32 	%f6, %f5;
	setp.gt.f32 	%p2, %f6, 0f42FC0000;
	mov.f32 	%f7, 0f42FC0000;
	copysign.f32 	%f8, %f5, %f7;
	selp.f32 	%f9, %f8, %f5, %p2;
	fma.rn.f32 	%f10, %f9, 0fBF317218, %f2;
	fma.rn.f32 	%f11, %f9, 0f3102E308, %f10;
	mul.f32 	%f12, %f11, 0f3FB8AA3B;
	add.f32 	%f13, %f9, 0f4B40007D;
	mov.b32 	%r10, %f13;
	shl.b32 	%r11, %r10, 23;
	mov.b32 	%f14, %r11;
	ex2.approx.ftz.f32 	%f15, %f12;
	mul.f32 	%f16, %f15, %f14;
	mov.f32 	%f17, 0fBE000000;
	div.approx.ftz.f32 	%f18, %f17, %f16;
	fma.rn.f32 	%f19, %f16, 0f40000000, %f18;
	mul.f32 	%f20, %f1, %f1;
	fma.rn.f32 	%f21, %f20, 0f363D0ADA, 0f394FFF49;
	fma.rn.f32 	%f22, %f21, %f20, 0f3C08889A;
	fma.rn.f32 	%f23, %f22, %f20, 0f3E2AAAAB;
	mul.f32 	%f24, %f20, %f23;
	fma.rn.f32 	%f25, %f24, %f1, %f1;
	setp.ge.f32 	%p3, %f2, 0f3F800000;
	copysign.f32 	%f26, %f1, %f19;
	selp.f32 	%f27, %f26, %f25, %p3;
	add.s64 	%rd7, %rd2, %rd5;
	st.global.f32 	[%rd7], %f27;
	add.s32 	%r12, %r12, %r3;
	setp.lt.s32 	%p4, %r12, %r6;
	@%p4 bra 	$L__BB80_2;
$L__BB80_3:
	ret;

}
	// .globl	_Z18gpuKernelArrayCoshIfEvPT_S1_i
.visible .entry _Z18gpuKernelArrayCoshIfEvPT_S1_i(
	.param .u64 .ptr .align 1 _Z18gpuKernelArrayCoshIfEvPT_S1_i_param_0,
	.param .u64 .ptr .align 1 _Z18gpuKernelArrayCoshIfEvPT_S1_i_param_1,
	.param .u32 _Z18gpuKernelArrayCoshIfEvPT_S1_i_param_2
)
{
	.reg .pred 	%p<4>;
	.reg .b32 	%r<13>;
	.reg .b32 	%f<20>;
	.reg .b64 	%rd<8>;

	ld.param.u64 	%rd3, [_Z18gpuKernelArrayCoshIfEvPT_S1_i_param_0];
	ld.param.u64 	%rd4, [_Z18gpuKernelArrayCoshIfEvPT_S1_i_param_1];
	ld.param.u32 	%r6, [_Z18gpuKernelArrayCoshIfEvPT_S1_i_param_2];
	mov.u32 	%r7, %tid.x;
	mov.u32 	%r8, %ctaid.x;
	mov.u32 	%r1, %ntid.x;
	mad.lo.s32 	%r12, %r8, %r1, %r7;
	setp.ge.s32 	%p1, %r12, %r6;
	@%p1 bra 	$L__BB81_3;
	mov.u32 	%r9, %nctaid.x;
	mul.lo.s32 	%r3, %r1, %r9;
	cvta.to.global.u64 	%rd1, %rd4;
	cvta.to.global.u64 	%rd2, %rd3;
$L__BB81_2:
	mul.wide.s32 	%rd5, %r12, 4;
	add.s64 	%rd6, %rd1, %rd5;
	ld.global.f32 	%f1, [%rd6];
	abs.f32 	%f2, %f1;
	mov.f32 	%f3, 0f3FB8AA3B;
	mul.rn.f32 	%f4, %f2, %f3;
	cvt.rzi.f32.f32 	%f5, %f4;
	abs.f32 	%f6, %f5;
	setp.gt.f32 	%p2, %f6, 0f42FC0000;
	mov.f32 	%f7, 0f42FC0000;
	copysign.f32 	%f8, %f5, %f7;
	selp.f32 	%f9, %f8, %f5, %p2;
	fma.rn.f32 	%f10, %f9, 0fBF317218, %f2;
	fma.rn.f32 	%f11, %f9, 0f3102E308, %f10;
	mul.f32 	%f12, %f11, 0f3FB8AA3B;
	add.f32 	%f13, %f9, 0f4B40007D;
	mov.b32 	%r10, %f13;
	shl.b32 	%r11, %r10, 23;
	mov.b32 	%f14, %r11;
	ex2.approx.ftz.f32 	%f15, %f12;
	mul.f32 	%f16, %f15, %f14;
	mov.f32 	%f17, 0f3E000000;
	div.approx.ftz.f32 	%f18, %f17, %f16;
	fma.rn.f32 	%f19, %f16, 0f40000000, %f18;
	add.s64 	%rd7, %rd2, %rd5;
	st.global.f32 	[%rd7], %f19;
	add.s32 	%r12, %r12, %r3;
	setp.lt.s32 	%p3, %r12, %r6;
	@%p3 bra 	$L__BB81_2;
$L__BB81_3:
	ret;

}
	// .globl	_Z18gpuKernelArrayTanhIfEvPT_S1_i
.visible .entry _Z18gpuKernelArrayTanhIfEvPT_S1_i(
	.param .u64 .ptr .align 1 _Z18gpuKernelArrayTanhIfEvPT_S1_i_param_0,
	.param .u64 .ptr .align 1 _Z18gpuKernelArrayTanhIfEvPT_S1_i_param_1,
	.param .u32 _Z18gpuKernelArrayTanhIfEvPT_S1_i_param_2
)
{
	.reg .pred 	%p<5>;
	.reg .b32 	%r<11>;
	.reg .b32 	%f<17>;
	.reg .b64 	%rd<8>;

	ld.param.u64 	%rd3, [_Z18gpuKernelArrayTanhIfEvPT_S1_i_param_0];
	ld.param.u64 	%rd4, [_Z18gpuKernelArrayTanhIfEvPT_S1_i_param_1];
	ld.param.u32 	%r6, [_Z18gpuKernelArrayTanhIfEvPT_S1_i_param_2];
	mov.u32 	%r7, %tid.x;
	mov.u32 	%r8, %ctaid.x;
	mov.u32 	%r1, %ntid.x;
	mad.lo.s32 	%r10, %r8, %r1, %r7;
	setp.ge.s32 	%p1, %r10, %r6;
	@%p1 bra 	$L__BB82_3;
	mov.u32 	%r9, %nctaid.x;
	mul.lo.s32 	%r3, %r1, %r9;
	cvta.to.global.u64 	%rd1, %rd4;
	cvta.to.global.u64 	%rd2, %rd3;
$L__BB82_2:
	mul.wide.s32 	%rd5, %r10, 4;
	add.s64 	%rd6, %rd1, %rd5;
	ld.global.f32 	%f1, [%rd6];
	abs.f32 	%f2, %f1;
	mul.f32 	%f3, %f2, 0f4038AA3B;
	ex2.approx.ftz.f32 	%f4, %f3;
	add.f32 	%f5, %f4, 0f3F800000;
	rcp.approx.ftz.f32 	%f6, %f5;
	fma.rn.f32 	%f7, %f6, 0fC0000000, 0f3F800000;
	setp.ge.f32 	%p2, %f2, 0f41102CB4;
	selp.f32 	%f8, 0f3F800000, %f7, %p2;
	copysign.f32 	%f9, %f1, %f8;
	mul.f32 	%f10, %f1, %f1;
	fma.rn.f32 	%f11, %f10, 0f3C80F082, 0fBD563CAE;
	fma.rn.f32 	%f12, %f11, %f10, 0f3E085941;
	fma.rn.f32 	%f13, %f12, %f10, 0fBEAAA9ED;
	fma.rn.f32 	%f14, %f13, %f10, 0f00000000;
	fma.rn.f32 	%f15, %f14, %f1, %f1;
	setp.ge.f32 	%p3, %f2, 0f3F19999A;
	selp.f32 	%f16, %f9, %f15, %p3;
	add.s64 	%rd7, %rd2, %rd5;
	st.global.f32 	[%rd7], %f16;
	add.s32 	%r10, %r10, %r3;
	setp.lt.s32 	%p4, %r10, %r6;
	@%p4 bra 	$L__BB82_2;
$L__BB82_3:
	ret;

}
	// .globl	_Z19gpuKernelArrayAsinhIfEvPT_S1_i
.visible .entry _Z19gpuKernelArrayAsinhIfEvPT_S1_i(
	.param .u64 .ptr .align 1 _Z19gpuKernelArrayAsinhIfEvPT_S1_i_param_0,
	.param .u64 .ptr .align 1 _Z19gpuKernelArrayAsinhIfEvPT_S1_i_param_1,
	.param .u32 _Z19gpuKernelArrayAsinhIfEvPT_S1_i_param_2
)
{
	.reg .pred 	%p<9>;
	.reg .b32 	%r<17>;
	.reg .b32 	%f<38>;
	.reg .b64 	%rd<9>;

	ld.param.u64 	%rd3, [_Z19gpuKernelArrayAsinhIfEvPT_S1_i_param_0];
	ld.param.u64 	%rd4, [_Z19gpuKernelArrayAsinhIfEvPT_S1_i_param_1];
	ld.param.u32 	%r7, [_Z19gpuKernelArrayAsinhIfEvPT_S1_i_param_2];
	mov.u32 	%r8, %tid.x;
	mov.u32 	%r9, %ctaid.x;
	mov.u32 	%r1, %ntid.x;
	mad.lo.s32 	%r16, %r9, %r1, %r8;
	setp.ge.s32 	%p1, %r16, %r7;
	@%p1 bra 	$L__BB83_5;
	mov.u32 	%r10, %nctaid.x;
	mul.lo.s32 	%r3, %r1, %r10;
	cvta.to.global.u64 	%rd1, %rd4;
	cvta.to.global.u64 	%rd2, %rd3;
$L__BB83_2:
	mul.wide.s32 	%rd5, %r16, 4;
	add.s64 	%rd6, %rd1, %rd5;
	ld.global.f32 	%f1, [%rd6];
	abs.f32 	%f2, %f1;
	fma.rn.f32 	%f7, %f1, %f1, 0f3F800000;
	rsqrt.approx.ftz.f32 	%f8, %f7;
	fma.rn.f32 	%f9, %f7, %f8, 0f3F800000;
	rcp.approx.ftz.f32 	%f10, %f9;
	mul.f32 	%f11, %f2, %f10;
	fma.rn.f32 	%f12, %f2, %f11, %f2;
	setp.gt.f32 	%p2, %f2, 0f4B000000;
	selp.f32 	%f3, %f2, %f12, %p2;
	mov.f32 	%f13, 0f3F800000;
	add.rz.f32 	%f14, %f3, %f13;
	mov.b32 	%r11, %f14;
	add.s32 	%r12, %r11, -1061158912;
	and.b32  	%r13, %r12, -8388608;
	mov.b32 	%r5, %f3;
	sub.s32 	%r14, %r5, %r13;
	mov.b32 	%f15, %r14;
	sub.s32 	%r15, 1082130432, %r13;
	mov.b32 	%f16, %r15;
	fma.rn.f32 	%f17, %f16, 0f3E800000, 0fBF800000;
	add.f32 	%f18, %f17, %f15;
	cvt.rn.f32.s32 	%f19, %r13;
	mul.f32 	%f20, %f19, 0f34000000;
	fma.rn.f32 	%f21, %f18, 0fBD39BF78, 0f3DD80012;
	fma.rn.f32 	%f22, %f21, %f18, 0fBE0778E0;
	fma.rn.f32 	%f23, %f22, %f18, 0f3E146475;
	fma.rn.f32 	%f24, %f23, %f18, 0fBE2A68DD;
	fma.rn.f32 	%f25, %f24, %f18, 0f3E4CAF9E;
	fma.rn.f32 	%f26, %f25, %f18, 0fBE800042;
	fma.rn.f32 	%f27, %f26, %f18, 0f3EAAAAE6;
	fma.rn.f32 	%f28, %f27, %f18, 0fBF000000;
	mul.f32 	%f29, %f18, %f28;
	fma.rn.f32 	%f30, %f29, %f18, %f18;
	fma.rn.f32 	%f37, %f20, 0f3F317218, %f30;
	setp.lt.u32 	%p3, %r5, 2139095040;
	@%p3 bra 	$L__BB83_4;
	setp.gt.s32 	%p4, %r5, -1082130432;
	fma.rn.f32 	%f31, %f3, 0f7F800000, 0f7F800000;
	selp.f32 	%f32, %f31, %f37, %p4;
	setp.eq.f32 	%p5, %f3, 0f00000000;
	selp.f32 	%f37, 0f80000000, %f32, %p5;
$L__BB83_4:
	setp.gt.f32 	%p6, %f2, 0f4B000000;
	add.f32 	%f33, %f37, 0f3F317218;
	selp.f32 	%f34, %f33, %f37, %p6;
	setp.num.f32 	%p7, %f2, %f2;
	copysign.f32 	%f35, %f1, %f34;
	selp.f32 	%f36, %f35, %f34, %p7;
	add.s64 	%rd8, %rd2, %rd5;
	st.global.f32 	[%rd8], %f36;
	add.s32 	%r16, %r16, %r3;
	setp.lt.s32 	%p8, %r16, %r7;
	@%p8 bra 	$L__BB83_2;
$L__BB83_5:
	ret;

}
	// .globl	_Z19gpuKernelArrayAcoshIfEvPT_S1_i
.visible .entry _Z19gpuKernelArrayAcoshIfEvPT_S1_i(
	.param .u64 .ptr .align 1 _Z19gpuKernelArrayAcoshIfEvPT_S1_i_param_0,
	.param .u64 .ptr .align 1 _Z19gpuKernelArrayAcoshIfEvPT_S1_i_param_1,
	.param .u32 _Z19gpuKernelArrayAcoshIfEvPT_S1_i_param_2
)
{
	.reg .pred 	%p<9>;
	.reg .b32 	%r<18>;
	.reg .b32 	%f<39>;
	.reg .b64 	%rd<9>;

	ld.param.u64 	%rd3, [_Z19gpuKernelArrayAcoshIfEvPT_S1_i_param_0];
	ld.param.u64 	%rd4, [_Z19gpuKernelArrayAcoshIfEvPT_S1_i_param_1];
	ld.param.u32 	%r8, [_Z19gpuKernelArrayAcoshIfEvPT_S1_i_param_2];
	mov.u32 	%r9, %tid.x;
	mov.u32 	%r10, %ctaid.x;
	mov.u32 	%r1, %ntid.x;
	mad.lo.s32 	%r17, %r10, %r1, %r9;
	setp.ge.s32 	%p1, %r17, %r8;
	@%p1 bra 	$L__BB84_5;
	mov.u32 	%r11, %nctaid.x;
	mul.lo.s32 	%r3, %r1, %r11;
	cvta.to.global.u64 	%rd1, %rd4;
	cvta.to.global.u64 	%rd2, %rd3;
$L__BB84_2:
	mul.wide.s32 	%rd5, %r17, 4;
	add.s64 	%rd6, %rd1, %rd5;
	ld.global.f32 	%f5, [%rd6];
	mov.f32 	%f6, 0f3F800000;
	sub.rn.f32 	%f7, %f5, %f6;
	mov.b32 	%r5, %f7;
	setp.gt.u32 	%p2, %r5, 1258291200;
	fma.rn.f32 	%f8, %f5, %f5, 0fBF800000;
	rsqrt.approx.ftz.f32 	%f9, %f8;
	mul.f32 	%f10, %f8, %f9;
	mul.f32 	%f11, %f9, 0f3F000000;
	neg.f32 	%f12, %f10;
	fma.rn.f32 	%f13, %f12, %f10, %f8;
	fma.rn.f32 	%f14, %f13, %f11, %f10;
	setp.eq.f32 	%p3, %f8, 0f00000000;
	selp.f32 	%f15, 0f00000000, %f14, %p3;
	selp.f32 	%f16, 0fBF800001, %f15, %p2;
	add.f32 	%f1, %f7, %f16;
	add.rz.f32 	%f17, %f1, %f6;
	mov.b32 	%r12, %f17;
	add.s32 	%r13, %r12, -1061158912;
	and.b32  	%r14, %r13, -8388608;
	mov.b32 	%r6, %f1;
	sub.s32 	%r15, %r6, %r14;
	mov.b32 	%f18, %r15;
	sub.s32 	%r16, 1082130432, %r14;
	mov.b32 	%f19, %r16;
	fma.rn.f32 	%f20, %f19, 0f3E800000, 0fBF800000;
	add.f32 	%f21, %f20, %f18;
	cvt.rn.f32.s32 	%f22, %r14;
	mul.f32 	%f23, %f22, 0f34000000;
	fma.rn.f32 	%f24, %f21, 0fBD39BF78, 0f3DD80012;
	fma.rn.f32 	%f25, %f24, %f21, 0fBE0778E0;
	fma.rn.f32 	%f26, %f25, %f21, 0f3E146475;
	fma.rn.f32 	%f27, %f26, %f21, 0fBE2A68DD;
	fma.rn.f32 	%f28, %f27, %f21, 0f3E4CAF9E;
	fma.rn.f32 	%f29, %f28, %f21, 0fBE800042;
	fma.rn.f32 	%f30, %f29, %f21, 0f3EAAAAE6;
	fma.rn.f32 	%f31, %f30, %f21, 0fBF000000;
	mul.f32 	%f32, %f21, %f31;
	fma.rn.f32 	%f33, %f32, %f21, %f21;
	fma.rn.f32 	%f38, %f23, 0f3F317218, %f33;
	setp.lt.u32 	%p4, %r6, 2139095040;
	@%p4 bra 	$L__BB84_4;
	setp.gt.s32 	%p5, %r6, -1082130432;
	fma.rn.f32 	%f34, %f1, 0f7F800000, 0f7F800000;
	selp.f32 	%f35, %f34, %f38, %p5;
	setp.eq.f32 	%p6, %f1, 0f00000000;
	selp.f32 	%f38, 0f80000000, %f35, %p6;
$L__BB84_4:
	setp.gt.u32 	%p7, %r5, 1258291200;
	add.f32 	%f36, %f38, 0f3F317218;
	selp.f32 	%f37, %f36, %f38, %p7;
	add.s64 	%rd8, %rd2, %rd5;
	st.global.f32 	[%rd8], %f37;
	add.s32 	%r17, %r17, %r3;
	setp.lt.s32 	%p8, %r17, %r8;
	@%p8 bra 	$L__BB84_2;
$L__BB84_5:
	ret;

}
	// .globl	_Z19gpuKernelArrayAtanhIfEvPT_S1_i
.visible .entry _Z19gpuKernelArrayAtanhIfEvPT_S1_i(
	.param .u64 .ptr .align 1 _Z19gpuKernelArrayAtanhIfEvPT_S1_i_param_0,
	.param .u64 .ptr .align 1 _Z19gpuKernelArrayAtanhIfEvPT_S1_i_param_1,
	.param .u32 _Z19gpuKernelArrayAtanhIfEvPT_S1_i_param_2
)
{
	.reg .pred 	%p<7>;
	.reg .b32 	%r<17>;
	.reg .b32 	%f<35>;
	.reg .b64 	%rd<9>;

	ld.param.u64 	%rd3, [_Z19gpuKernelArrayAtanhIfEvPT_S1_i_param_0];
	ld.param.u64 	%rd4, [_Z19gpuKernelArrayAtanhIfEvPT_S1_i_param_1];
	ld.param.u32 	%r7, [_Z19gpuKernelArrayAtanhIfEvPT_S1_i_param_2];
	mov.u32 	%r8, %tid.x;
	mov.u32 	%r9, %ctaid.x;
	mov.u32 	%r1, %ntid.x;
	mad.lo.s32 	%r16, %r9, %r1, %r8;
	setp.ge.s32 	%p1, %r16, %r7;
	@%p1 bra 	$L__BB85_5;
	mov.u32 	%r10, %nctaid.x;
	mul.lo.s32 	%r3, %r1, %r10;
	cvta.to.global.u64 	%rd1, %rd4;
	cvta.to.global.u64 	%rd2, %rd3;
$L__BB85_2:
	mul.wide.s32 	%rd5, %r16, 4;
	add.s64 	%rd6, %rd1, %rd5;
	ld.global.f32 	%f1, [%rd6];
	abs.f32 	%f6, %f1;
	mov.f32 	%f7, 0f3F800000;
	sub.f32 	%f8, %f7, %f6;
	rcp.approx.ftz.f32 	%f9, %f8;
	add.f32 	%f10, %f9, %f9;
	mul.f32 	%f11, %f6, %f10;
	setp.gt.f32 	%p2, %f6, 0f7E800000;
	selp.f32 	%f2, 0fC0000000, %f11, %p2;
	add.rz.f32 	%f12, %f2, %f7;
	mov.b32 	%r11, %f12;
	add.s32 	%r12, %r11, -1061158912;
	and.b32  	%r13, %r12, -8388608;
	mov.b32 	%r5, %f2;
	sub.s32 	%r14, %r5, %r13;
	mov.b32 	%f13, %r14;
	sub.s32 	%r15, 1082130432, %r13;
	mov.b32 	%f14, %r15;
	fma.rn.f32 	%f15, %f14, 0f3E800000, 0fBF800000;
	add.f32 	%f16, %f15, %f13;
	cvt.rn.f32.s32 	%f17, %r13;
	mul.f32 	%f18, %f17, 0f34000000;
	fma.rn.f32 	%f19, %f16, 0fBD39BF78, 0f3DD80012;
	fma.rn.f32 	%f20, %f19, %f16, 0fBE0778E0;
	fma.rn.f32 	%f21, %f20, %f16, 0f3E146475;
	fma.rn.f32 	%f22, %f21, %f16, 0fBE2A68DD;
	fma.rn.f32 	%f23, %f22, %f16, 0f3E4CAF9E;
	fma.rn.f32 	%f24, %f23, %f16, 0fBE800042;
	fma.rn.f32 	%f25, %f24, %f16, 0f3EAAAAE6;
	fma.rn.f32 	%f26, %f25, %f16, 0fBF000000;
	mul.f32 	%f27, %f16, %f26;
	fma.rn.f32 	%f28, %f27, %f16, %f16;
	fma.rn.f32 	%f34, %f18, 0f3F317218, %f28;
	setp.lt.u32 	%p3, %r5, 2139095040;
	@%p3 bra 	$L__BB85_4;
	setp.gt.s32 	%p4, %r5, -1082130432;
	fma.rn.f32 	%f29, %f2, 0f7F800000, 0f7F800000;
	selp.f32 	%f30, %f29, %f34, %p4;
	setp.eq.f32 	%p5, %f2, 0f00000000;
	selp.f32 	%f34, 0f80000000, %f30, %p5;
$L__BB85_4:
	mov.f32 	%f31, 0f3F000000;
	copysign.f32 	%f32, %f1, %f31;
	mul.f32 	%f33, %f32, %f34;
	add.s64 	%rd8, %rd2, %rd5;
	st.global.f32 	[%rd8], %f33;
	add.s32 	%r16, %r16, %r3;
	setp.lt.s32 	%p6, %r16, %r7;
	@%p6 bra 	$L__BB85_2;
$L__BB85_5:
	ret;

}
	// .globl	_Z17gpuKernelArrayExpIfEvPT_S1_i
.visible .entry _Z17gpuKernelArrayExpIfEvPT_S1_i(
	.param .u64 .ptr .align 1 _Z17gpuKernelArrayExpIfEvPT_S1_i_param_0,
	.param .u64 .ptr .align 1 _Z17gpuKernelArrayExpIfEvPT_S1_i_param_1,
	.param .u32 _Z17gpuKernelArrayExpIfEvPT_S1_i_param_2
)
{
	.reg .pred 	%p<3>;
	.reg .b32 	%r<13>;
	.reg .b32 	%f<14>;
	.reg .b64 	%rd<8>;

	ld.param.u64 	%rd3, [_Z17gpuKernelArrayExpIfEvPT_S1_i_param_0];
	ld.param.u64 	%rd4, [_Z17gpuKernelArrayExpIfEvPT_S1_i_param_1];
	ld.param.u32 	%r6, [_Z17gpuKernelArrayExpIfEvPT_S1_i_param_2];
	mov.u32 	%r7, %tid.x;
	mov.u32 	%r8, %ctaid.x;
	mov.u32 	%r1, %ntid.x;
	mad.lo.s32 	%r12, %r8, %r1, %r7;
	setp.ge.s32 	%p1, %r12, %r6;
	@%p1 bra 	$L__BB86_3;
	mov.u32 	%r9, %nctaid.x;
	mul.lo.s32 	%r3, %r1, %r9;
	cvta.to.global.u64 	%rd1, %rd4;
	cvta.to.global.u64 	%rd2, %rd3;
$L__BB86_2:
	mul.wide.s32 	%rd5, %r12, 4;
	add.s64 	%rd6, %rd1, %rd5;
	ld.global.f32 	%f1, [%rd6];
	fma.rn.f32 	%f2, %f1, 0f3BBB989D, 0f3F000000;
	cvt.sat.f32.f32 	%f3, %f2;
	mov.f32 	%f4, 0f4B400001;
	mov.f32 	%f5, 0f437C0000;
	fma.rm.f32 	%f6, %f3, %f5, %f4;
	add.f32 	%f7, %f6, 0fCB40007F;
	neg.f32 	%f8, %f7;
	fma.rn.f32 	%f9, %f1, 0f3FB8AA3B, %f8;
	fma.rn.f32 	%f10, %f1, 0f32A57060, %f9;
	mov.b32 	%r10, %f6;
	shl.b32 	%r11, %r10, 23;
	mov.b32 	%f11, %r11;
	ex2.approx.ftz.f32 	%f12, %f10;
	mul.f32 	%f13, %f12, %f11;
	add.s64 	%rd7, %rd2, %rd5;
	st.global.f32 	[%rd7], %f13;
	add.s32 	%r12, %r12, %r3;
	setp.lt.s32 	%p2, %r12, %r6;
	@%p2 bra 	$L__BB86_2;
$L__BB86_3:
	ret;

}
	// .globl	_Z17gpuKernelArrayLogIfEvPT_S1_i
.visible .entry _Z17gpuKernelArrayLogIfEvPT_S1_i(
	.param .u64 .ptr .align 1 _Z17gpuKernelArrayLogIfEvPT_S1_i_param_0,
	.param .u64 .ptr .align 1 _Z17gpuKernelArrayLogIfEvPT_S1_i_param_1,
	.param .u32 _Z17gpuKernelArrayLogIfEvPT_S1_i_param_2
)
{
	.reg .pred 	%p<6>;
	.reg .b32 	%r<15>;
	.reg .b32 	%f<23>;
	.reg .b64 	%rd<8>;

	ld.param.u64 	%rd3, [_Z17gpuKernelArrayLogIfEvPT_S1_i_param_0];
	ld.param.u64 	%rd4, [_Z17gpuKernelArrayLogIfEvPT_S1_i_param_1];
	ld.param.u32 	%r6, [_Z17gpuKernelArrayLogIfEvPT_S1_i_param_2];
	mov.u32 	%r7, %tid.x;
	mov.u32 	%r8, %ctaid.x;
	mov.u32 	%r1, %ntid.x;
	mad.lo.s32 	%r14, %r8, %r1, %r7;
	setp.ge.s32 	%p1, %r14, %r6;
	@%p1 bra 	$L__BB87_3;
	mov.u32 	%r9, %nctaid.x;
	mul.lo.s32 	%r3, %r1, %r9;
	cvta.to.global.u64 	%rd1, %rd4;
	cvta.to.global.u64 	%rd2, %rd3;
$L__BB87_2:
	mul.wide.s32 	%rd5, %r14, 4;
	add.s64 	%rd6, %rd1, %rd5;
	ld.global.f32 	%f1, [%rd6];
	setp.lt.f32 	%p2, %f1, 0f00800000;
	mul.f32 	%f2, %f1, 0f4B000000;
	selp.f32 	%f3, %f2, %f1, %p2;
	selp.f32 	%f4, 0fC1B80000, 0f00000000, %p2;
	mov.b32 	%r10, %f3;
	add.s32 	%r11, %r10, -1059760811;
	and.b32  	%r12, %r11, -8388608;
	sub.s32 	%r13, %r10, %r12;
	mov.b32 	%f5, %r13;
	cvt.rn.f32.s32 	%f6, %r12;
	fma.rn.f32 	%f7, %f6, 0f34000000, %f4;
	add.f32 	%f8, %f5, 0fBF800000;
	fma.rn.f32 	%f9, %f8, 0fBE055027, 0f3E1039F6;
	fma.rn.f32 	%f10, %f9, %f8, 0fBDF8CDCC;
	fma.rn.f32 	%f11, %f10, %f8, 0f3E0F2955;
	fma.rn.f32 	%f12, %f11, %f8, 0fBE2AD8B9;
	fma.rn.f32 	%f13, %f12, %f8, 0f3E4CED0B;
	fma.rn.f32 	%f14, %f13, %f8, 0fBE7FFF22;
	fma.rn.f32 	%f15, %f14, %f8, 0f3EAAAA78;
	fma.rn.f32 	%f16, %f15, %f8, 0fBF000000;
	mul.f32 	%f17, %f8, %f16;
	fma.rn.f32 	%f18, %f17, %f8, %f8;
	fma.rn.f32 	%f19, %f7, 0f3F317218, %f18;
	setp.gt.u32 	%p3, %r10, 2139095039;
	fma.rn.f32 	%f20, %f3, 0f7F800000, 0f7F800000;
	selp.f32 	%f21, %f20, %f19, %p3;
	setp.eq.f32 	%p4, %f3, 0f00000000;
	selp.f32 	%f22, 0fFF800000, %f21, %p4;
	add.s64 	%rd7, %rd2, %rd5;
	st.global.f32 	[%rd7], %f22;
	add.s32 	%r14, %r14, %r3;
	setp.lt.s32 	%p5, %r14, %r6;
	@%p5 bra 	$L__BB87_2;
$L__BB87_3:
	ret;

}
	// .globl	_Z18gpuKernelArrayCeilIfEvPT_S1_i
.visible .entry _Z18gpuKernelArrayCeilIfEvPT_S1_i(
	.param .u64 .ptr .align 1 _Z18gpuKernelArrayCeilIfEvPT_S1_i_param_0,
	.param .u64 .ptr .align 1 _Z18gpuKernelArrayCeilIfEvPT_S1_i_param_1,
	.param .u32 _Z18gpuKernelArrayCeilIfEvPT_S1_i_param_2
)
{
	.reg .pred 	%p<3>;
	.reg .b32 	%r<11>;
	.reg .b32 	%f<3>;
	.reg .b64 	%rd<8>;

	ld.param.u64 	%rd3, [_Z18gpuKernelArrayCeilIfEvPT_S1_i_param_0];
	ld.param.u64 	%rd4, [_Z18gpuKernelArrayCeilIfEvPT_S1_i_param_1];
	ld.param.u32 	%r6, [_Z18gpuKernelArrayCeilIfEvPT_S1_i_param_2];
	mov.u32 	%r7, %tid.x;
	mov.u32 	%r8, %ctaid.x;
	mov.u32 	%r1, %ntid.x;
	mad.lo.s32 	%r10, %r8, %r1, %r7;
	setp.ge.s32 	%p1, %r10, %r6;
	@%p1 bra 	$L__BB88_3;
	mov.u32 	%r9, %nctaid.x;
	mul.lo.s32 	%r3, %r1, %r9;
	cvta.to.global.u64 	%rd1, %rd4;
	cvta.to.global.u64 	%rd2, %rd3;
$L__BB88_2:
	mul.wide.s32 	%rd5, %r10, 4;
	add.s64 	%rd6, %rd1, %rd5;
	ld.global.f32 	%f1, [%rd6];
	cvt.rpi.f32.f32 	%f2, %f1;
	add.s64 	%rd7, %rd2, %rd5;
	st.global.f32 	[%rd7], %f2;
	add.s32 	%r10, %r10, %r3;
	setp.lt.s32 	%p2, %r10, %r6;
	@%p2 bra 	$L__BB88_2;
$L__BB88_3:
	ret;

}
	// .globl	_Z19gpuKernelArrayFloorIfEvPT_S1_i
.visible .entry _Z19gpuKernelArrayFloorIfEvPT_S1_i(
	.param .u64 .ptr .align 1 _Z19gpuKernelArrayFloorIfEvPT_S1_i_param_0,
	.param .u64 .ptr .align 1 _Z19gpuKernelArrayFloorIfEvPT_S1_i_param_1,
	.param .u32 _Z19gpuKernelArrayFloorIfEvPT_S1_i_param_2
)
{
	.reg .pred 	%p<3>;
	.reg .b32 	%r<11>;
	.reg .b32 	%f<3>;
	.reg .b64 	%rd<8>;

	ld.param.u64 	%rd3, [_Z19gpuKernelArrayFloorIfEvPT_S1_i_param_0];
	ld.param.u64 	%rd4, [_Z19gpuKernelArrayFloorIfEvPT_S1_i_param_1];
	ld.param.u32 	%r6, [_Z19gpuKernelArrayFloorIfEvPT_S1_i_param_2];
	mov.u32 	%r7, %tid.x;
	mov.u32 	%r8, %ctaid.x;
	mov.u32 	%r1, %ntid.x;
	mad.lo.s32 	%r10, %r8, %r1, %r7;
	setp.ge.s32 	%p1, %r10, %r6;
	@%p1 bra 	$L__BB89_3;
	mov.u32 	%r9, %nctaid.x;
	mul.lo.s32 	%r3, %r1, %r9;
	cvta.to.global.u64 	%rd1, %rd4;
	cvta.to.global.u64 	%rd2, %rd3;
$L__BB89_2:
	mul.wide.s32 	%rd5, %r10, 4;
	add.s64 	%rd6, %rd1, %rd5;
	ld.global.f32 	%f1, [%rd6];
	cvt.rmi.f32.f32 	%f2, %f1;
	add.s64 	%rd7, %rd2, %rd5;
	st.global.f32 	[%rd7], %f2;
	add.s32 	%r10, %r10, %r3;
	setp.lt.s32 	%p2, %r10, %r6;
	@%p2 bra 	$L__BB89_2;
$L__BB89_3:
	ret;

}
	// .globl	_Z17gpuKernelArrayErfIfEvPT_S1_i
.visible .entry _Z17gpuKernelArrayErfIfEvPT_S1_i(
	.param .u64 .ptr .align 1 _Z17gpuKernelArrayErfIfEvPT_S1_i_param_0,
	.param .u64 .ptr .align 1 _Z17gpuKernelArrayErfIfEvPT_S1_i_param_1,
	.param .u32 _Z17gpuKernelArrayErfIfEvPT_S1_i_param_2
)
{
	.reg .pred 	%p<5>;
	.reg .b32 	%r<11>;
	.reg .b32 	%f<27>;
	.reg .b64 	%rd<9>;

	ld.param.u64 	%rd3, [_Z17gpuKernelArrayErfIfEvPT_S1_i_param_0];
	ld.param.u64 	%rd4, [_Z17gpuKernelArrayErfIfEvPT_S1_i_param_1];
	ld.param.u32 	%r6, [_Z17gpuKernelArrayErfIfEvPT_S1_i_param_2];
	mov.u32 	%r7, %tid.x;
	mov.u32 	%r8, %ctaid.x;
	mov.u32 	%r1, %ntid.x;
	mad.lo.s32 	%r10, %r8, %r1, %r7;
	setp.ge.s32 	%p1, %r10, %r6;
	@%p1 bra 	$L__BB90_5;
	mov.u32 	%r9, %nctaid.x;
	mul.lo.s32 	%r3, %r1, %r9;
	cvta.to.global.u64 	%rd1, %rd4;
	cvta.to.global.u64 	%rd2, %rd3;
$L__BB90_2:
	mul.wide.s32 	%rd5, %r10, 4;
	add.s64 	%rd6, %rd1, %rd5;
	ld.global.f32 	%f1, [%rd6];
	abs.f32 	%f5, %f1;
	setp.ltu.f32 	%p2, %f5, 0f3F8060FE;
	setp.ge.f32 	%p3, %f5, 0f3F8060FE;
	mul.f32 	%f6, %f1, %f1;
	selp.f32 	%f7, %f5, %f6, %p3;
	selp.f32 	%f8, 0f38EB4C3A, 0f38B1E96A, %p3;
	selp.f32 	%f9, 0fBAAE005B, 0fBA574D20, %p3;
	fma.rn.f32 	%f10, %f8, %f7, %f9;
	selp.f32 	%f11, 0f3C09919F, 0f3BAAD5EA, %p3;
	fma.rn.f32 	%f12, %f10, %f7, %f11;
	selp.f32 	%f13, 0fBD24D99A, 0fBCDC1BE7, %p3;
	fma.rn.f32 	%f14, %f12, %f7, %f13;
	selp.f32 	%f15, 0f3E235519, 0f3DE718AF, %p3;
	fma.rn.f32 	%f16, %f14, %f7, %f15;
	selp.f32 	%f17, 0f3F69B4F9, 0fBEC093AC, %p3;
	fma.rn.f32 	%f18, %f16, %f7, %f17;
	selp.f32 	%f19, 0f3F210A14, 0f3E0375D3, %p3;
	fma.rn.f32 	%f20, %f18, %f7, %f19;
	neg.f32 	%f21, %f7;
	selp.f32 	%f22, %f21, %f1, %p3;
	fma.rn.f32 	%f26, %f20, %f22, %f22;
	@%p2 bra 	$L__BB90_4;
	ex2.approx.ftz.f32 	%f23, %f26;
	mov.f32 	%f24, 0f3F800000;
	sub.f32 	%f25, %f24, %f23;
	copysign.f32 	%f26, %f1, %f25;
$L__BB90_4:
	add.s64 	%rd8, %rd2, %rd5;
	st.global.f32 	[%rd8], %f26;
	add.s32 	%r10, %r10, %r3;
	setp.lt.s32 	%p4, %r10, %r6;
	@%p4 bra 	$L__BB90_2;
$L__BB90_5:
	ret;

}
	// .globl	_Z18gpuKernelArrayErfcIfEvPT_S1_i
.visible .entry _Z18gpuKernelArrayErfcIfEvPT_S1_i(
	.param .u64 .ptr .align 1 _Z18gpuKernelArrayErfcIfEvPT_S1_i_param_0,
	.param .u64 .ptr .align 1 _Z18gpuKernelArrayErfcIfEvPT_S1_i_param_1,
	.param .u32 _Z18gpuKernelArrayErfcIfEvPT_S1_i_param_2
)
{
	.reg .pred 	%p<6>;
	.reg .b32 	%r<13>;
	.reg .b32 	%f<53>;
	.reg .b64 	%rd<8>;

	ld.param.u64 	%rd3, [_Z18gpuKernelArrayErfcIfEvPT_S1_i_param_0];
	ld.param.u64 	%rd4, [_Z18gpuKernelArrayErfcIfEvPT_S1_i_param_1];
	ld.param.u32 	%r6, [_Z18gpuKernelArrayErfcIfEvPT_S1_i_param_2];
	mov.u32 	%r7, %tid.x;
	mov.u32 	%r8, %ctaid.x;
	mov.u32 	%r1, %ntid.x;
	mad.lo.s32 	%r12, %r8, %r1, %r7;
	setp.ge.s32 	%p1, %r12, %r6;
	@%p1 bra 	$L__BB91_3;
	mov.u32 	%r9, %nctaid.x;
	mul.lo.s32 	%r3, %r1, %r9;
	cvta.to.global.u64 	%rd1, %rd4;
	cvta.to.global.u64 	%rd2, %rd3;
$L__BB91_2:
	mul.wide.s32 	%rd5, %r12, 4;
	add.s64 	%rd6, %rd1, %rd5;
	ld.global.f32 	%f1, [%rd6];
	abs.f32 	%f2, %f1;
	add.f32 	%f3, %f2, 0fC0800000;
	add.f32 	%f4, %f2, 0f40800000;
	rcp.approx.ftz.f32 	%f5, %f4;
	mul.rn.f32 	%f6, %f3, %f5;
	add.f32 	%f7, %f6, 0f3F800000;
	fma.rn.f32 	%f8, %f7, 0fC0800000, %f2;
	neg.f32 	%f9, %f6;
	fma.rn.f32 	%f10, %f9, %f2, %f8;
	fma.rn.f32 	%f11, %f5, %f10, %f6;
	fma.rn.f32 	%f12, %f11, 0f3A69A091, 0f3BE6E05B;
	fma.rn.f32 	%f13, %f12, %f11, 0fBC81FB4B;
	fma.rn.f32 	%f14, %f13, %f11, 0f3D15373B;
	fma.rn.f32 	%f15, %f14, %f11, 0fBD887C5A;
	fma.rn.f32 	%f16, %f15, %f11, 0f3DC021D5;
	fma.rn.f32 	%f17, %f16, %f11, 0fBDCED424;
	fma.rn.f32 	%f18, %f17, %f11, 0f3D8B74DE;
	fma.rn.f32 	%f19, %f18, %f11, 0f3C7BF170;
	fma.rn.f32 	%f20, %f19, %f11, 0fBE0EF8D4;
	fma.rn.f32 	%f21, %f20, %f11, 0f3F9DD2C9;
	fma.rn.f32 	%f22, %f2, 0f40000000, 0f3F800000;
	rcp.approx.ftz.f32 	%f23, %f22;
	mul.rn.f32 	%f24, %f21, %f23;
	mul.f32 	%f25, %f24, 0fC0000000;
	fma.rn.f32 	%f26, %f2, %f25, %f21;
	sub.f32 	%f27, %f26, %f24;
	fma.rn.f32 	%f28, %f27, %f23, %f24;
	neg.f32 	%f29, %f2;
	mul.f32 	%f30, %f2, %f29;
	mov.f32 	%f31, 0f3FB8AA3B;
	mul.rn.f32 	%f32, %f30, %f31;
	cvt.rzi.f32.f32 	%f33, %f32;
	abs.f32 	%f34, %f33;
	setp.gt.f32 	%p2, %f34, 0f42FC0000;
	mov.f32 	%f35, 0f42FC0000;
	copysign.f32 	%f36, %f33, %f35;
	selp.f32 	%f37, %f36, %f33, %p2;
	fma.rn.f32 	%f38, %f37, 0fBF317218, %f30;
	fma.rn.f32 	%f39, %f37, 0f3102E308, %f38;
	mul.f32 	%f40, %f39, 0f3FB8AA3B;
	add.f32 	%f41, %f37, 0f4B40007F;
	mov.b32 	%r10, %f41;
	shl.b32 	%r11, %r10, 23;
	mov.b32 	%f42, %r11;
	ex2.approx.ftz.f32 	%f43, %f40;
	mul.f32 	%f44, %f43, %f42;
	neg.f32 	%f45, %f30;
	fma.rn.f32 	%f46, %f29, %f2, %f45;
	fma.rn.f32 	%f47, %f44, %f46, %f44;
	mul.f32 	%f48, %f47, %f28;
	setp.gt.f32 	%p3, %f2, 0f4120E148;
	selp.f32 	%f49, 0f00000000, %f48, %p3;
	setp.lt.f32 	%p4, %f1, 0f00000000;
	mov.f32 	%f50, 0f40000000;
	sub.f32 	%f51, %f50, %f49;
	selp.f32 	%f52, %f51, %f49, %p4;
	add.s64 	%rd7, %rd2, %rd5;
	st.global.f32 	[%rd7], %f52;
	add.s32 	%r12, %r12, %r3;
	setp.lt.s32 	%p5, %r12, %r6;
	@%p5 bra 	$L__BB91_2;
$L__BB91_3:
	ret;

}
	// .globl	_Z20gpuKernelArraySquareIfEvPT_S1_i
.visible .entry _Z20gpuKernelArraySquareIfEvPT_S1_i(
	.param .u64 .ptr .align 1 _Z20gpuKernelArraySquareIfEvPT_S1_i_param_0,
	.param .u64 .ptr .align 1 _Z20gpuKernelArraySquareIfEvPT_S1_i_param_1,
	.param .u32 _Z20gpuKernelArraySquareIfEvPT_S1_i_param_2
)
{
	.reg .pred 	%p<3>;
	.reg .b32 	%r<11>;
	.reg .b32 	%f<3>;
	.reg .b64 	%rd<8>;

	ld.param.u64 	%rd3, [_Z20gpuKernelArraySquareIfEvPT_S1_i_param_0];
	ld.param.u64 	%rd4, [_Z20gpuKernelArraySquareIfEvPT_S1_i_param_1];
	ld.param.u32 	%r6, [_Z20gpuKernelArraySquareIfEvPT_S1_i_param_2];
	mov.u32 	%r7, %tid.x;
	mov.u32 	%r8, %ctaid.x;
	mov.u32 	%r1, %ntid.x;
	mad.lo.s32 	%r10, %r8, %r1, %r7;
	setp.ge.s32 	%p1, %r10, %r6;
	@%p1 bra 	$L__BB92_3;
	mov.u32 	%r9, %nctaid.x;
	mul.lo.s32 	%r3, %r1, %r9;
	cvta.to.global.u64 	%rd1, %rd4;
	cvta.to.global.u64 	%rd2, %rd3;
$L__BB92_2:
	mul.wide.s32 	%rd5, %r10, 4;
	add.s64 	%rd6, %rd1, %rd5;
	ld.global.f32 	%f1, [%rd6];
	mul.f32 	%f2, %f1, %f1;
	add.s64 	%rd7, %rd2, %rd5;
	st.global.f32 	[%rd7], %f2;
	add.s32 	%r10, %r10, %r3;
	setp.lt.s32 	%p2, %r10, %r6;
	@%p2 bra 	$L__BB92_2;
$L__BB92_3:
	ret;

}
	// .globl	_Z19gpuKernelArrayPowerIfEvPT_S1_ii
.visible .entry _Z19gpuKernelArrayPowerIfEvPT_S1_ii(
	.param .u64 .ptr .align 1 _Z19gpuKernelArrayPowerIfEvPT_S1_ii_param_0,
	.param .u64 .ptr .align 1 _Z19gpuKernelArrayPowerIfEvPT_S1_ii_param_1,
	.param .u32 _Z19gpuKernelArrayPowerIfEvPT_S1_ii_param_2,
	.param .u32 _Z19gpuKernelArrayPowerIfEvPT_S1_ii_param_3
)
{
	.reg .pred 	%p<14>;
	.reg .b32 	%r<31>;
	.reg .b32 	%f<73>;
	.reg .b64 	%rd<11>;

	ld.param.u64 	%rd5, [_Z19gpuKernelArrayPowerIfEvPT_S1_ii_param_0];
	ld.param.u64 	%rd6, [_Z19gpuKernelArrayPowerIfEvPT_S1_ii_param_1];
	ld.param.u32 	%r17, [_Z19gpuKernelArrayPowerIfEvPT_S1_ii_param_2];
	ld.param.u32 	%r18, [_Z19gpuKernelArrayPowerIfEvPT_S1_ii_param_3];
	cvta.to.global.u64 	%rd1, %rd5;
	cvta.to.global.u64 	%rd2, %rd6;
	mov.u32 	%r19, %tid.x;
	mov.u32 	%r20, %ctaid.x;
	mov.u32 	%r1, %ntid.x;
	mad.lo.s32 	%r28, %r20, %r1, %r19;
	setp.ge.s32 	%p1, %r28, %r18;
	@%p1 bra 	$L__BB93_18;
	setp.gt.s32 	%p2, %r17, 1;
	mov.u32 	%r21, %nctaid.x;
	mul.lo.s32 	%r3, %r1, %r21;
	@%p2 bra 	$L__BB93_2;
	bra.uni 	$L__BB93_17;
$L__BB93_2:
	add.s32 	%r22, %r17, -1;
	add.s32 	%r4, %r17, -2;
	add.s32 	%r23, %r17, 15;
	and.b32  	%r24, %r23, 15;
	add.s32 	%r5, %r24, -1;
	add.s32 	%r25, %r17, 7;
	and.b32  	%r26, %r25, 7;
	add.s32 	%r6, %r26, -1;
	and.b32  	%r7, %r22, 15;
	and.b32  	%r8, %r23, 7;
	and.b32  	%r9, %r25, 3;
	and.b32  	%r27, %r22, -16;
	neg.s32 	%r10, %r27;
$L__BB93_3:
	setp.lt.u32 	%p4, %r4, 15;
	mul.wide.s32 	%rd10, %r28, 4;
	add.s64 	%rd3, %rd2, %rd10;
	ld.global.f32 	%f70, [%rd3];
	add.s64 	%rd4, %rd1, %rd10;
	st.global.f32 	[%rd4], %f70;
	@%p4 bra 	$L__BB93_6;
	mov.u32 	%r29, %r10;
$L__BB93_5:
	.pragma "nounroll";
	ld.global.f32 	%f12, [%rd3];
	mul.f32 	%f13, %f70, %f12;
	st.global.f32 	[%rd4], %f13;
	ld.global.f32 	%f14, [%rd3];
	mul.f32 	%f15, %f13, %f14;
	st.global.f32 	[%rd4], %f15;
	ld.global.f32 	%f16, [%rd3];
	mul.f32 	%f17, %f15, %f16;
	st.global.f32 	[%rd4], %f17;
	ld.global.f32 	%f18, [%rd3];
	mul.f32 	%f19, %f17, %f18;
	st.global.f32 	[%rd4], %f19;
	ld.global.f32 	%f20, [%rd3];
	mul.f32 	%f21, %f19, %f20;
	st.global.f32 	[%rd4], %f21;
	ld.global.f32 	%f22, [%rd3];
	mul.f32 	%f23, %f21, %f22;
	st.global.f32 	[%rd4], %f23;
	ld.global.f32 	%f24, [%rd3];
	mul.f32 	%f25, %f23, %f24;
	st.global.f32 	[%rd4], %f25;
	ld.global.f32 	%f26, [%rd3];
	mul.f32 	%f27, %f25, %f26;
	st.global.f32 	[%rd4], %f27;
	ld.global.f32 	%f28, [%rd3];
	mul.f32 	%f29, %f27, %f28;
	st.global.f32 	[%rd4], %f29;
	ld.global.f32 	%f30, [%rd3];
	mul.f32 	%f31, %f29, %f30;
	st.global.f32 	[%rd4], %f31;
	ld.global.f32 	%f32, [%rd3];
	mul.f32 	%f33, %f31, %f32;
	st.global.f32 	[%rd4], %f33;
	ld.global.f32 	%f34, [%rd3];
	mul.f32 	%f35, %f33, %f34;
	st.global.f32 	[%rd4], %f35;
	ld.global.f32 	%f36, [%rd3];
	mul.f32 	%f37, %f35, %f36;
	st.global.f32 	[%rd4], %f37;
	ld.global.f32 	%f38, [%rd3];
	mul.f32 	%f39, %f37, %f38;
	st.global.f32 	[%rd4], %f39;
	ld.global.f32 	%f40, [%rd3];
	mul.f32 	%f41, %f39, %f40;
	st.global.f32 	[%rd4], %f41;
	ld.global.f32 	%f42, [%rd3];
	mul.f32 	%f70, %f41, %f42;
	st.global.f32 	[%rd4], %f70;
	add.s32 	%r29, %r29, 16;
	setp.ne.s32 	%p5, %r29, 0;
	@%p5 bra 	$L__BB93_5;
$L__BB93_6:
	setp.eq.s32 	%p6, %r7, 0;
	@%p6 bra 	$L__BB93_16;
	setp.lt.u32 	%p7, %r5, 7;
	@%p7 bra 	$L__BB93_9;
	ld.global.f32 	%f43, [%rd3];
	mul.f32 	%f44, %f70, %f43;
	st.global.f32 	[%rd4], %f44;
	ld.global.f32 	%f45, [%rd3];
	mul.f32 	%f46, %f44, %f45;
	st.global.f32 	[%rd4], %f46;
	ld.global.f32 	%f47, [%rd3];
	mul.f32 	%f48, %f46, %f47;
	st.global.f32 	[%rd4], %f48;
	ld.global.f32 	%f49, [%rd3];
	mul.f32 	%f50, %f48, %f49;
	st.global.f32 	[%rd4], %f50;
	ld.global.f32 	%f51, [%rd3];
	mul.f32 	%f52, %f50, %f51;
	st.global.f32 	[%rd4], %f52;
	ld.global.f32 	%f53, [%rd3];
	mul.f32 	%f54, %f52, %f53;
	st.global.f32 	[%rd4], %f54;
	ld.global.f32 	%f55, [%rd3];
	mul.f32 	%f56, %f54, %f55;
	st.global.f32 	[%rd4], %f56;
	ld.global.f32 	%f57, [%rd3];
	mul.f32 	%f70, %f56, %f57;
	st.global.f32 	[%rd4], %f70;
$L__BB93_9:
	setp.eq.s32 	%p8, %r8, 0;
	@%p8 bra 	$L__BB93_16;
	setp.lt.u32 	%p9, %r6, 3;
	@%p9 bra 	$L__BB93_12;
	ld.global.f32 	%f58, [%rd3];
	mul.f32 	%f59, %f70, %f58;
	st.global.f32 	[%rd4], %f59;
	ld.global.f32 	%f60, [%rd3];
	mul.f32 	%f61, %f59, %f60;
	st.global.f32 	[%rd4], %f61;
	ld.global.f32 	%f62, [%rd3];
	mul.f32 	%f63, %f61, %f62;
	st.global.f32 	[%rd4], %f63;
	ld.global.f32 	%f64, [%rd3];
	mul.f32 	%f70, %f63, %f64;
	st.global.f32 	[%rd4], %f70;
$L__BB93_12:
	setp.eq.s32 	%p10, %r9, 0;
	@%p10 bra 	$L__BB93_16;
	setp.eq.s32 	%p11, %r9, 1;
	ld.global.f32 	%f65, [%rd3];
	mul.f32 	%f9, %f70, %f65;
	st.global.f32 	[%rd4], %f9;
	@%p11 bra 	$L__BB93_16;
	setp.eq.s32 	%p12, %r9, 2;
	ld.global.f32 	%f66, [%rd3];
	mul.f32 	%f10, %f9, %f66;
	st.global.f32 	[%rd4], %f10;
	@%p12 bra 	$L__BB93_16;
	ld.global.f32 	%f67, [%rd3];
	mul.f32 	%f68, %f10, %f67;
	st.global.f32 	[%rd4], %f68;
$L__BB93_16:
	add.s32 	%r28, %r28, %r3;
	setp.lt.s32 	%p13, %r28, %r18;
	@%p13 bra 	$L__BB93_3;
	bra.uni 	$L__BB93_18;
$L__BB93_17:
	mul.wide.s32 	%rd7, %r28, 4;
	add.s64 	%rd8, %rd2, %rd7;
	ld.global.f32 	%f11, [%rd8];
	add.s64 	%rd9, %rd1, %rd7;
	st.global.f32 	[%rd9], %f11;
	add.s32 	%r28, %r28, %r3;
	setp.lt.s32 	%p3, %r28, %r18;
	@%p3 bra 	$L__BB93_17;
$L__BB93_18:
	ret;

}
	// .globl	_Z36gpuKernelArrayMultiplyScalarDiagonalIfEvPT_S0_i
.visible .entry _Z36gpuKernelArrayMultiplyScalarDiagonalIfEvPT_S0_i(
	.param .u64 .ptr .align 1 _Z36gpuKernelArrayMultiplyScalarDiagonalIfEvPT_S0_i_param_0,
	.param .f32 _Z36gpuKernelArrayMultiplyScalarDiagonalIfEvPT_S0_i_param_1,
	.param .u32 _Z36gpuKernelArrayMultiplyScalarDiagonalIfEvPT_S0_i_param_2
)
{
	.reg .pred 	%p<3>;
	.reg .b32 	%r<12>;
	.reg .b32 	%f<4>;
	.reg .b64 	%rd<5>;

	ld.param.u64 	%rd2, [_Z36gpuKernelArrayMultiplyScalarDiagonalIfEvPT_S0_i_param_0];
	ld.param.f32 	%f1, [_Z36gpuKernelArrayMultiplyScalarDiagonalIfEvPT_S0_i_param_1];
	ld.param.u32 	%r6, [_Z36gpuKernelArrayMultiplyScalarDiagonalIfEvPT_S0_i_param_2];
	mov.u32 	%r7, %tid.x;
	mov.u32 	%r8, %ctaid.x;
	mov.u32 	%r1, %ntid.x;
	mad.lo.s32 	%r11, %r8, %r1, %r7;
	setp.ge.s32 	%p1, %r11, %r6;
	@%p1 bra 	$L__BB94_3;
	mov.u32 	%r9, %nctaid.x;
	mul.lo.s32 	%r3, %r1, %r9;
	cvta.to.global.u64 	%rd1, %rd2;
$L__BB94_2:
	mad.lo.s32 	%r10, %r11, %r6, %r11;
	mul.wide.s32 	%rd3, %r10, 4;
	add.s64 	%rd4, %rd1, %rd3;
	ld.global.f32 	%f2, [%rd4];
	mul.f32 	%f3, %f1, %f2;
	st.global.f32 	[%rd4], %f3;
	add.s32 	%r11, %r11, %r3;
	setp.lt.s32 	%p2, %r11, %r6;
	@%p2 bra 	$L__BB94_2;
$L__BB94_3:
	ret;

}
	// .globl	_Z33gpuKernelArrayAddVectorToDiagonalIfEvPT_S1_S0_i
.visible .entry _Z33gpuKernelArrayAddVectorToDiagonalIfEvPT_S1_S0_i(
	.param .u64 .ptr .align 1 _Z33gpuKernelArrayAddVectorToDiagonalIfEvPT_S1_S0_i_param_0,
	.param .u64 .ptr .align 1 _Z33gpuKernelArrayAddVectorToDiagonalIfEvPT_S1_S0_i_param_1,
	.param .f32 _Z33gpuKernelArrayAddVectorToDiagonalIfEvPT_S1_S0_i_param_2,
	.param .u32 _Z33gpuKernelArrayAddVectorToDiagonalIfEvPT_S1_S0_i_param_3
)
{
	.reg .pred 	%p<3>;
	.reg .b32 	%r<12>;
	.reg .b32 	%f<5>;
	.reg .b64 	%rd<9>;

	ld.param.u64 	%rd3, [_Z33gpuKernelArrayAddVectorToDiagonalIfEvPT_S1_S0_i_param_0];
	ld.param.u64 	%rd4, [_Z33gpuKernelArrayAddVectorToDiagonalIfEvPT_S1_S0_i_param_1];
	ld.param.f32 	%f1, [_Z33gpuKernelArrayAddVectorToDiagonalIfEvPT_S1_S0_i_param_2];
	ld.param.u32 	%r6, [_Z33gpuKernelArrayAddVectorToDiagonalIfEvPT_S1_S0_i_param_3];
	mov.u32 	%r7, %tid.x;
	mov.u32 	%r8, %ctaid.x;
	mov.u32 	%r1, %ntid.x;
	mad.lo.s32 	%r11, %r8, %r1, %r7;
	setp.ge.s32 	%p1, %r11, %r6;
	@%p1 bra 	$L__BB95_3;
	mov.u32 	%r9, %nctaid.x;
	mul.lo.s32 	%r3, %r1, %r9;
	cvta.to.global.u64 	%rd1, %rd4;
	cvta.to.global.u64 	%rd2, %rd3;
$L__BB95_2:
	mul.wide.s32 	%rd5, %r11, 4;
	add.s64 	%rd6, %rd1, %rd5;
	ld.global.f32 	%f2, [%rd6];
	mad.lo.s32 	%r10, %r11, %r6, %r11;
	mul.wide.s32 	%rd7, %r10, 4;
	add.s64 	%rd8, %rd2, %rd7;
	ld.global.f32 	%f3, [%rd8];
	fma.rn.f32 	%f4, %f1, %f2, %f3;
	st.global.f32 	[%rd8], %f4;
	add.s32 	%r11, %r11, %r3;
	setp.lt.s32 	%p2, %r11, %r6;
	@%p2 bra 	$L__BB95_2;
$L__BB95_3:
	ret;

}
	// .globl	_Z24gpuKernelArrayRowAverageIfEvPT_S1_ii
.visible .entry _Z24gpuKernelArrayRowAverageIfEvPT_S1_ii(
	.param .u64 .ptr .align 1 _Z24gpuKernelArrayRowAverageIfEvPT_S1_ii_param_0,
	.param .u64 .ptr .align 1 _Z24gpuKernelArrayRowAverageIfEvPT_S1_ii_param_1,
	.param .u32 _Z24gpuKernelArrayRowAverageIfEvPT_S1_ii_param_2,
	.param .u32 _Z24gpuKernelArrayRowAverageIfEvPT_S1_ii_param_3
)
{
	.reg .pred 	%p<20>;
	.reg .b32 	%r<57>;
	.reg .b32 	%f<86>;
	.reg .b64 	%rd<22>;

	ld.param.u64 	%rd5, [_Z24gpuKernelArrayRowAverageIfEvPT_S1_ii_param_0];
	ld.param.u64 	%rd6, [_Z24gpuKernelArrayRowAverageIfEvPT_S1_ii_param_1];
	ld.param.u32 	%r32, [_Z24gpuKernelArrayRowAverageIfEvPT_S1_ii_param_2];
	ld.param.u32 	%r33, [_Z24gpuKernelArrayRowAverageIfEvPT_S1_ii_param_3];
	cvta.to.global.u64 	%rd1, %rd6;
	cvta.to.global.u64 	%rd2, %rd5;
	mov.u32 	%r34, %tid.x;
	mov.u32 	%r35, %ctaid.x;
	mov.u32 	%r1, %ntid.x;
	mad.lo.s32 	%r47, %r35, %r1, %r34;
	setp.ge.s32 	%p1, %r47, %r33;
	@%p1 bra 	$L__BB96_16;
	setp.lt.s32 	%p2, %r32, 1;
	@%p2 bra 	$L__BB96_16;
	and.b32  	%r3, %r32, 15;
	add.s32 	%r4, %r3, -1;
	and.b32  	%r5, %r32, 7;
	add.s32 	%r6, %r5, -1;
	and.b32  	%r7, %r32, 3;
	and.b32  	%r8, %r32, 2147483632;
	and.b32  	%r9, %r32, 2147483640;
	and.b32  	%r10, %r32, 1;
	neg.s32 	%r11, %r8;
	add.s64 	%rd3, %rd1, 32;
	mov.u32 	%r36, %nctaid.x;
	mul.lo.s32 	%r12, %r1, %r36;
	cvt.rn.f32.s32 	%f1, %r32;
$L__BB96_3:
	setp.lt.u32 	%p3, %r32, 16;
	mul.lo.s32 	%r14, %r47, %r32;
	mov.f32 	%f85, 0f00000000;
	mov.b32 	%r55, 0;
	@%p3 bra 	$L__BB96_18;
	mov.f32 	%f85, 0f00000000;
	mov.u32 	%r48, %r14;
	mov.u32 	%r49, %r11;
	bra.uni 	$L__BB96_17;
$L__BB96_5:
	mov.b32 	%r50, 0;
$L__BB96_6:
	.pragma "nounroll";
	add.s32 	%r43, %r50, %r14;
	mul.wide.s32 	%rd14, %r43, 4;
	add.s64 	%rd15, %rd2, %rd14;
	st.global.f32 	[%rd15], %f16;
	st.global.f32 	[%rd15+4], %f16;
	st.global.f32 	[%rd15+8], %f16;
	st.global.f32 	[%rd15+12], %f16;
	st.global.f32 	[%rd15+16], %f16;
	st.global.f32 	[%rd15+20], %f16;
	st.global.f32 	[%rd15+24], %f16;
	st.global.f32 	[%rd15+28], %f16;
	add.s32 	%r50, %r50, 8;
	setp.eq.s32 	%p13, %r50, %r9;
	mov.u32 	%r52, %r9;
	@%p13 bra 	$L__BB96_7;
	bra.uni 	$L__BB96_6;
$L__BB96_7:
	setp.eq.s32 	%p14, %r5, 0;
	@%p14 bra 	$L__BB96_15;
	setp.lt.u32 	%p15, %r6, 3;
	@%p15 bra 	$L__BB96_10;
	add.s32 	%r44, %r52, %r14;
	mul.wide.s32 	%rd16, %r44, 4;
	add.s64 	%rd17, %rd2, %rd16;
	st.global.f32 	[%rd17], %f16;
	st.global.f32 	[%rd17+4], %f16;
	st.global.f32 	[%rd17+8], %f16;
	st.global.f32 	[%rd17+12], %f16;
	add.s32 	%r52, %r52, 4;
$L__BB96_10:
	setp.eq.s32 	%p16, %r7, 0;
	@%p16 bra 	$L__BB96_15;
	setp.eq.s32 	%p17, %r7, 1;
	@%p17 bra 	$L__BB96_13;
	add.s32 	%r45, %r52, %r14;
	mul.wide.s32 	%rd18, %r45, 4;
	add.s64 	%rd19, %rd2, %rd18;
	st.global.f32 	[%rd19], %f16;
	st.global.f32 	[%rd19+4], %f16;
	add.s32 	%r52, %r52, 2;
$L__BB96_13:
	setp.eq.s32 	%p18, %r10, 0;
	@%p18 bra 	$L__BB96_15;
	add.s32 	%r46, %r52, %r14;
	mul.wide.s32 	%rd20, %r46, 4;
	add.s64 	%rd21, %rd2, %rd20;
	st.global.f32 	[%rd21], %f16;
$L__BB96_15:
	add.s32 	%r47, %r47, %r12;
	setp.lt.s32 	%p19, %r47, %r33;
	@%p19 bra 	$L__BB96_3;
$L__BB96_16:
	ret;
$L__BB96_17:
	.pragma "nounroll";
	mul.wide.s32 	%rd7, %r48, 4;
	add.s64 	%rd8, %rd3, %rd7;
	ld.global.f32 	%f20, [%rd8+-32];
	add.f32 	%f21, %f85, %f20;
	ld.global.f32 	%f22, [%rd8+-28];
	add.f32 	%f23, %f21, %f22;
	ld.global.f32 	%f24, [%rd8+-24];
	add.f32 	%f25, %f23, %f24;
	ld.global.f32 	%f26, [%rd8+-20];
	add.f32 	%f27, %f25, %f26;
	ld.global.f32 	%f28, [%rd8+-16];
	add.f32 	%f29, %f27, %f28;
	ld.global.f32 	%f30, [%rd8+-12];
	add.f32 	%f31, %f29, %f30;
	ld.global.f32 	%f32, [%rd8+-8];
	add.f32 	%f33, %f31, %f32;
	ld.global.f32 	%f34, [%rd8+-4];
	add.f32 	%f35, %f33, %f34;
	ld.global.f32 	%f36, [%rd8];
	add.f32 	%f37, %f35, %f36;
	ld.global.f32 	%f38, [%rd8+4];
	add.f32 	%f39, %f37, %f38;
	ld.global.f32 	%f40, [%rd8+8];
	add.f32 	%f41, %f39, %f40;
	ld.global.f32 	%f42, [%rd8+12];
	add.f32 	%f43, %f41, %f42;
	ld.global.f32 	%f44, [%rd8+16];
	add.f32 	%f45, %f43, %f44;
	ld.global.f32 	%f46, [%rd8+20];
	add.f32 	%f47, %f45, %f46;
	ld.global.f32 	%f48, [%rd8+24];
	add.f32 	%f49, %f47, %f48;
	ld.global.f32 	%f50, [%rd8+28];
	add.f32 	%f85, %f49, %f50;
	add.s32 	%r49, %r49, 16;
	add.s32 	%r48, %r48, 16;
	setp.eq.s32 	%p4, %r49, 0;
	mov.u32 	%r55, %r8;
	@%p4 bra 	$L__BB96_18;
	bra.uni 	$L__BB96_17;
$L__BB96_18:
	setp.eq.s32 	%p5, %r3, 0;
	@%p5 bra 	$L__BB96_28;
	setp.lt.u32 	%p6, %r4, 7;
	@%p6 bra 	$L__BB96_21;
	add.s32 	%r38, %r55, %r14;
	mul.wide.s32 	%rd9, %r38, 4;
	add.s64 	%rd10, %rd1, %rd9;
	ld.global.f32 	%f52, [%rd10];
	add.f32 	%f53, %f85, %f52;
	ld.global.f32 	%f54, [%rd10+4];
	add.f32 	%f55, %f53, %f54;
	ld.global.f32 	%f56, [%rd10+8];
	add.f32 	%f57, %f55, %f56;
	ld.global.f32 	%f58, [%rd10+12];
	add.f32 	%f59, %f57, %f58;
	ld.global.f32 	%f60, [%rd10+16];
	add.f32 	%f61, %f59, %f60;
	ld.global.f32 	%f62, [%rd10+20];
	add.f32 	%f63, %f61, %f62;
	ld.global.f32 	%f64, [%rd10+24];
	add.f32 	%f65, %f63, %f64;
	ld.global.f32 	%f66, [%rd10+28];
	add.f32 	%f85, %f65, %f66;
	add.s32 	%r55, %r55, 8;
$L__BB96_21:
	setp.eq.s32 	%p7, %r5, 0;
	@%p7 bra 	$L__BB96_28;
	setp.lt.u32 	%p8, %r6, 3;
	@%p8 bra 	$L__BB96_24;
	add.s32 	%r39, %r55, %r14;
	mul.wide.s32 	%rd11, %r39, 4;
	add.s64 	%rd12, %rd1, %rd11;
	ld.global.f32 	%f68, [%rd12];
	add.f32 	%f69, %f85, %f68;
	ld.global.f32 	%f70, [%rd12+4];
	add.f32 	%f71, %f69, %f70;
	ld.global.f32 	%f72, [%rd12+8];
	add.f32 	%f73, %f71, %f72;
	ld.global.f32 	%f74, [%rd12+12];
	add.f32 	%f85, %f73, %f74;
	add.s32 	%r55, %r55, 4;
$L__BB96_24:
	setp.eq.s32 	%p9, %r7, 0;
	@%p9 bra 	$L__BB96_28;
	setp.eq.s32 	%p10, %r7, 1;
	add.s32 	%r40, %r55, %r14;
	mul.wide.s32 	%rd13, %r40, 4;
	add.s64 	%rd4, %rd1, %rd13;
	ld.global.f32 	%f75, [%rd4];
	add.f32 	%f85, %f85, %f75;
	@%p10 bra 	$L__BB96_28;
	setp.eq.s32 	%p11, %r7, 2;
	ld.global.f32 	%f76, [%rd4+4];
	add.f32 	%f85, %f85, %f76;
	@%p11 bra 	$L__BB96_28;
	ld.global.f32 	%f77, [%rd4+8];
	add.f32 	%f85, %f85, %f77;
$L__BB96_28:
	setp.lt.u32 	%p12, %r32, 8;
	div.rn.f32 	%f16, %f85, %f1;
	mov.b32 	%r52, 0;
	@%p12 bra 	$L__BB96_7;
	bra.uni 	$L__BB96_5;

}
	// .globl	_Z20gpuKernelArrayRowSumIfEvPT_S1_ii
.visible .entry _Z20gpuKernelArrayRowSumIfEvPT_S1_ii(
	.param .u64 .ptr .align 1 _Z20gpuKernelArrayRowSumIfEvPT_S1_ii_param_0,
	.param .u64 .ptr .align 1 _Z20gpuKernelArrayRowSumIfEvPT_S1_ii_param_1,
	.param .u32 _Z20gpuKernelArrayRowSumIfEvPT_S1_ii_param_2,
	.param .u32 _Z20gpuKernelArrayRowSumIfEvPT_S1_ii_param_3
)
{
	.reg .pred 	%p<14>;
	.reg .b32 	%r<42>;
	.reg .b32 	%f<73>;
	.reg .b64 	%rd<18>;

	ld.param.u64 	%rd6, [_Z20gpuKernelArrayRowSumIfEvPT_S1_ii_param_0];
	ld.param.u64 	%rd7, [_Z20gpuKernelArrayRowSumIfEvPT_S1_ii_param_1];
	ld.param.u32 	%r25, [_Z20gpuKernelArrayRowSumIfEvPT_S1_ii_param_2];
	ld.param.u32 	%r26, [_Z20gpuKernelArrayRowSumIfEvPT_S1_ii_param_3];
	cvta.to.global.u64 	%rd1, %rd7;
	cvta.to.global.u64 	%rd2, %rd6;
	mov.u32 	%r27, %tid.x;
	mov.u32 	%r28, %ctaid.x;
	mov.u32 	%r1, %ntid.x;
	mad.lo.s32 	%r35, %r28, %r1, %r27;
	setp.ge.s32 	%p1, %r35, %r26;
	@%p1 bra 	$L__BB97_18;
	setp.gt.s32 	%p2, %r25, 0;
	mov.u32 	%r29, %nctaid.x;
	mul.lo.s32 	%r3, %r1, %r29;
	@%p2 bra 	$L__BB97_2;
	bra.uni 	$L__BB97_17;
$L__BB97_2:
	and.b32  	%r4, %r25, 15;
	add.s32 	%r5, %r4, -1;
	and.b32  	%r6, %r25, 7;
	add.s32 	%r7, %r6, -1;
	and.b32  	%r8, %r25, 2147483632;
	and.b32  	%r9, %r25, 3;
	neg.s32 	%r10, %r8;
	add.s64 	%rd3, %rd1, 32;
$L__BB97_3:
	setp.lt.u32 	%p4, %r25, 16;
	mul.wide.s32 	%rd10, %r35, 4;
	add.s64 	%rd4, %rd2, %rd10;
	mov.b32 	%r39, 0;
	st.global.u32 	[%rd4], %r39;
	mul.lo.s32 	%r12, %r35, %r25;
	mov.f32 	%f70, 0f00000000;
	@%p4 bra 	$L__BB97_6;
	mov.f32 	%f70, 0f00000000;
	mov.u32 	%r36, %r12;
	mov.u32 	%r37, %r10;
$L__BB97_5:
	.pragma "nounroll";
	mul.wide.s32 	%rd11, %r36, 4;
	add.s64 	%rd12, %rd3, %rd11;
	ld.global.f32 	%f12, [%rd12+-32];
	add.f32 	%f13, %f12, %f70;
	st.global.f32 	[%rd4], %f13;
	ld.global.f32 	%f14, [%rd12+-28];
	add.f32 	%f15, %f14, %f13;
	st.global.f32 	[%rd4], %f15;
	ld.global.f32 	%f16, [%rd12+-24];
	add.f32 	%f17, %f16, %f15;
	st.global.f32 	[%rd4], %f17;
	ld.global.f32 	%f18, [%rd12+-20];
	add.f32 	%f19, %f18, %f17;
	st.global.f32 	[%rd4], %f19;
	ld.global.f32 	%f20, [%rd12+-16];
	add.f32 	%f21, %f20, %f19;
	st.global.f32 	[%rd4], %f21;
	ld.global.f32 	%f22, [%rd12+-12];
	add.f32 	%f23, %f22, %f21;
	st.global.f32 	[%rd4], %f23;
	ld.global.f32 	%f24, [%rd12+-8];
	add.f32 	%f25, %f24, %f23;
	st.global.f32 	[%rd4], %f25;
	ld.global.f32 	%f26, [%rd12+-4];
	add.f32 	%f27, %f26, %f25;
	st.global.f32 	[%rd4], %f27;
	ld.global.f32 	%f28, [%rd12];
	add.f32 	%f29, %f28, %f27;
	st.global.f32 	[%rd4], %f29;
	ld.global.f32 	%f30, [%rd12+4];
	add.f32 	%f31, %f30, %f29;
	st.global.f32 	[%rd4], %f31;
	ld.global.f32 	%f32, [%rd12+8];
	add.f32 	%f33, %f32, %f31;
	st.global.f32 	[%rd4], %f33;
	ld.global.f32 	%f34, [%rd12+12];
	add.f32 	%f35, %f34, %f33;
	st.global.f32 	[%rd4], %f35;
	ld.global.f32 	%f36, [%rd12+16];
	add.f32 	%f37, %f36, %f35;
	st.global.f32 	[%rd4], %f37;
	ld.global.f32 	%f38, [%rd12+20];
	add.f32 	%f39, %f38, %f37;
	st.global.f32 	[%rd4], %f39;
	ld.global.f32 	%f40, [%rd12+24];
	add.f32 	%f41, %f40, %f39;
	st.global.f32 	[%rd4], %f41;
	ld.global.f32 	%f42, [%rd12+28];
	add.f32 	%f70, %f42, %f41;
	st.global.f32 	[%rd4], %f70;
	add.s32 	%r37, %r37, 16;
	add.s32 	%r36, %r36, 16;
	setp.eq.s32 	%p5, %r37, 0;
	mov.u32 	%r39, %r8;
	@%p5 bra 	$L__BB97_6;
	bra.uni 	$L__BB97_5;
$L__BB97_6:
	setp.eq.s32 	%p6, %r4, 0;
	@%p6 bra 	$L__BB97_16;
	setp.lt.u32 	%p7, %r5, 7;
	@%p7 bra 	$L__BB97_9;
	add.s32 	%r32, %r39, %r12;
	mul.wide.s32 	%rd13, %r32, 4;
	add.s64 	%rd14, %rd1, %rd13;
	ld.global.f32 	%f43, [%rd14];
	add.f32 	%f44, %f43, %f70;
	st.global.f32 	[%rd4], %f44;
	ld.global.f32 	%f45, [%rd14+4];
	add.f32 	%f46, %f45, %f44;
	st.global.f32 	[%rd4], %f46;
	ld.global.f32 	%f47, [%rd14+8];
	add.f32 	%f48, %f47, %f46;
	st.global.f32 	[%rd4], %f48;
	ld.global.f32 	%f49, [%rd14+12];
	add.f32 	%f50, %f49, %f48;
	st.global.f32 	[%rd4], %f50;
	ld.global.f32 	%f51, [%rd14+16];
	add.f32 	%f52, %f51, %f50;
	st.global.f32 	[%rd4], %f52;
	ld.global.f32 	%f53, [%rd14+20];
	add.f32 	%f54, %f53, %f52;
	st.global.f32 	[%rd4], %f54;
	ld.global.f32 	%f55, [%rd14+24];
	add.f32 	%f56, %f55, %f54;
	st.global.f32 	[%rd4], %f56;
	ld.global.f32 	%f57, [%rd14+28];
	add.f32 	%f70, %f57, %f56;
	st.global.f32 	[%rd4], %f70;
	add.s32 	%r39, %r39, 8;
$L__BB97_9:
	setp.eq.s32 	%p8, %r6, 0;
	@%p8 bra 	$L__BB97_16;
	setp.lt.u32 	%p9, %r7, 3;
	@%p9 bra 	$L__BB97_12;
	add.s32 	%r33, %r39, %r12;
	mul.wide.s32 	%rd15, %r33, 4;
	add.s64 	%rd16, %rd1, %rd15;
	ld.global.f32 	%f58, [%rd16];
	add.f32 	%f59, %f58, %f70;
	st.global.f32 	[%rd4], %f59;
	ld.global.f32 	%f60, [%rd16+4];
	add.f32 	%f61, %f60, %f59;
	st.global.f32 	[%rd4], %f61;
	ld.global.f32 	%f62, [%rd16+8];
	add.f32 	%f63, %f62, %f61;
	st.global.f32 	[%rd4], %f63;
	ld.global.f32 	%f64, [%rd16+12];
	add.f32 	%f70, %f64, %f63;
	st.global.f32 	[%rd4], %f70;
	add.s32 	%r39, %r39, 4;
$L__BB97_12:
	setp.eq.s32 	%p10, %r9, 0;
	@%p10 bra 	$L__BB97_16;
	setp.eq.s32 	%p11, %r9, 1;
	add.s32 	%r34, %r39, %r12;
	mul.wide.s32 	%rd17, %r34, 4;
	add.s64 	%rd5, %rd1, %rd17;
	ld.global.f32 	%f65, [%rd5];
	add.f32 	%f8, %f65, %f70;
	st.global.f32 	[%rd4], %f8;
	@%p11 bra 	$L__BB97_16;
	setp.eq.s32 	%p12, %r9, 2;
	ld.global.f32 	%f66, [%rd5+4];
	add.f32 	%f9, %f66, %f8;
	st.global.f32 	[%rd4], %f9;
	@%p12 bra 	$L__BB97_16;
	ld.global.f32 	%f67, [%rd5+8];
	add.f32 	%f68, %f67, %f9;
	st.global.f32 	[%rd4], %f68;
$L__BB97_16:
	add.s32 	%r35, %r35, %r3;
	setp.lt.s32 	%p13, %r35, %r26;
	@%p13 bra 	$L__BB97_3;
	bra.uni 	$L__BB97_18;
$L__BB97_17:
	mul.wide.s32 	%rd8, %r35, 4;
	add.s64 	%rd9, %rd2, %rd8;
	mov.b32 	%r30, 0;
	st.global.u32 	[%rd9], %r30;
	add.s32 	%r35, %r35, %r3;
	setp.lt.s32 	%p3, %r35, %r26;
	@%p3 bra 	$L__BB97_17;
$L__BB97_18:
	ret;

}
	// .globl	_Z26gpuKernelArrayRowSquareSumIfEvPT_S1_ii
.visible .entry _Z26gpuKernelArrayRowSquareSumIfEvPT_S1_ii(
	.param .u64 .ptr .align 1 _Z26gpuKernelArrayRowSquareSumIfEvPT_S1_ii_param_0,
	.param .u64 .ptr .align 1 _Z26gpuKernelArrayRowSquareSumIfEvPT_S1_ii_param_1,
	.param .u32 _Z26gpuKernelArrayRowSquareSumIfEvPT_S1_ii_param_2,
	.param .u32 _Z26gpuKernelArrayRowSquareSumIfEvPT_S1_ii_param_3
)
{
	.reg .pred 	%p<14>;
	.reg .b32 	%r<42>;
	.reg .b32 	%f<73>;
	.reg .b64 	%rd<18>;

	ld.param.u64 	%rd6, [_Z26gpuKernelArrayRowSquareSumIfEvPT_S1_ii_param_0];
	ld.param.u64 	%rd7, [_Z26gpuKernelArrayRowSquareSumIfEvPT_S1_ii_param_1];
	ld.param.u32 	%r25, [_Z26gpuKernelArrayRowSquareSumIfEvPT_S1_ii_param_2];
	ld.param.u32 	%r26, [_Z26gpuKernelArrayRowSquareSumIfEvPT_S1_ii_param_3];
	cvta.to.global.u64 	%rd1, %rd7;
	cvta.to.global.u64 	%rd2, %rd6;
	mov.u32 	%r27, %tid.x;
	mov.u32 	%r28, %ctaid.x;
	mov.u32 	%r1, %ntid.x;
	mad.lo.s32 	%r35, %r28, %r1, %r27;
	setp.ge.s32 	%p1, %r35, %r26;
	@%p1 bra 	$L__BB98_18;
	setp.gt.s32 	%p2, %r25, 0;
	mov.u32 	%r29, %nctaid.x;
	mul.lo.s32 	%r3, %r1, %r29;
	@%p2 bra 	$L__BB98_2;
	bra.uni 	$L__BB98_17;
$L__BB98_2:
	and.b32  	%r4, %r25, 15;
	add.s32 	%r5, %r4, -1;
	and.b32  	%r6, %r25, 7;
	add.s32 	%r7, %r6, -1;
	and.b32  	%r8, %r25, 2147483632;
	and.b32  	%r9, %r25, 3;
	neg.s32 	%r10, %r8;
	add.s64 	%rd3, %rd1, 32;
$L__BB98_3:
	setp.lt.u32 	%p4, %r25, 16;
	mul.wide.s32 	%rd10, %r35, 4;
	add.s64 	%rd4, %rd2, %rd10;
	mov.b32 	%r39, 0;
	st.global.u32 	[%rd4], %r39;
	mul.lo.s32 	%r12, %r35, %r25;
	mov.f32 	%f70, 0f00000000;
	@%p4 bra 	$L__BB98_6;
	mov.f32 	%f70, 0f00000000;
	mov.u32 	%r36, %r12;
	mov.u32 	%r37, %r10;
$L__BB98_5:
	.pragma "nounroll";
	mul.wide.s32 	%rd11, %r36, 4;
	add.s64 	%rd12, %rd3, %rd11;
	ld.global.f32 	%f12, [%rd12+-32];
	fma.rn.f32 	%f13, %f12, %f12, %f70;
	st.global.f32 	[%rd4], %f13;
	ld.global.f32 	%f14, [%rd12+-28];
	fma.rn.f32 	%f15, %f14, %f14, %f13;
	st.global.f32 	[%rd4], %f15;
	ld.global.f32 	%f16, [%rd12+-24];
	fma.rn.f32 	%f17, %f16, %f16, %f15;
	st.global.f32 	[%rd4], %f17;
	ld.global.f32 	%f18, [%rd12+-20];
	fma.rn.f32 	%f19, %f18, %f18, %f17;
	st.global.f32 	[%rd4], %f19;
	ld.global.f32 	%f20, [%rd12+-16];
	fma.rn.f32 	%f21, %f20, %f20, %f19;
	st.global.f32 	[%rd4], %f21;
	ld.global.f32 	%f22, [%rd12+-12];
	fma.rn.f32 	%f23, %f22, %f22, %f21;
	st.global.f32 	[%rd4], %f23;
	ld.global.f32 	%f24, [%rd12+-8];
	fma.rn.f32 	%f25, %f24, %f24, %f23;
	st.global.f32 	[%rd4], %f25;
	ld.global.f32 	%f26, [%rd12+-4];
	fma.rn.f32 	%f27, %f26, %f26, %f25;
	st.global.f32 	[%rd4], %f27;
	ld.global.f32 	%f28, [%rd12];
	fma.rn.f32 	%f29, %f28, %f28, %f27;
	st.global.f32 	[%rd4], %f29;
	ld.global.f32 	%f30, [%rd12+4];
	fma.rn.f32 	%f31, %f30, %f30, %f29;
	st.global.f32 	[%rd4], %f31;
	ld.global.f32 	%f32, [%rd12+8];
	fma.rn.f32 	%f33, %f32, %f32, %f31;
	st.global.f32 	[%rd4], %f33;
	ld.global.f32 	%f34, [%rd12+12];
	fma.rn.f32 	%f35, %f34, %f34, %f33;
	st.global.f32 	[%rd4], %f35;
	ld.global.f32 	%f36, [%rd12+16];
	fma.rn.f32 	%f37, %f36, %f36, %f35;
	st.global.f32 	[%rd4], %f37;
	ld.global.f32 	%f38, [%rd12+20];
	fma.rn.f32 	%f39, %f38, %f38, %f37;
	st.global.f32 	[%rd4], %f39;
	ld.global.f32 	%f40, [%rd12+24];
	fma.rn.f32 	%f41, %f40, %f40, %f39;
	st.global.f32 	[%rd4], %f41;
	ld.global.f32 	%f42, [%rd12+28];
	fma.rn.f32 	%f70, %f42, %f42, %f41;
	st.global.f32 	[%rd4], %f70;
	add.s32 	%r37, %r37, 16;
	add.s32 	%r36, %r36, 16;
	setp.eq.s32 	%p5, %r37, 0;
	mov.u32 	%r39, %r8;
	@%p5 bra 	$L__BB98_6;
	bra.uni 	$L__BB98_5;
$L__BB98_6:
	setp.eq.s32 	%p6, %r4, 0;
	@%p6 bra 	$L__BB98_16;
	setp.lt.u32 	%p7, %r5, 7;
	@%p7 bra 	$L__BB98_9;
	add.s32 	%r32, %r39, %r12;
	mul.wide.s32 	%rd13, %r32, 4;
	add.s64 	%rd14, %rd1, %rd13;
	ld.global.f32 	%f43, [%rd14];
	fma.rn.f32 	%f44, %f43, %f43, %f70;
	st.global.f32 	[%rd4], %f44;
	ld.global.f32 	%f45, [%rd14+4];
	fma.rn.f32 	%f46, %f45, %f45, %f44;
	st.global.f32 	[%rd4], %f46;
	ld.global.f32 	%f47, [%rd14+8];
	fma.rn.f32 	%f48, %f47, %f47, %f46;
	st.global.f32 	[%rd4], %f48;
	ld.global.f32 	%f49, [%rd14+12];
	fma.rn.f32 	%f50, %f49, %f49, %f48;
	st.global.f32 	[%rd4], %f50;
	ld.global.f32 	%f51, [%rd14+16];
	fma.rn.f32 	%f52, %f51, %f51, %f50;
	st.global.f32 	[%rd4], %f52;
	ld.global.f32 	%f53, [%rd14+20];
	fma.rn.f32 	%f54, %f53, %f53, %f52;
	st.global.f32 	[%rd4], %f54;
	ld.global.f32 	%f55, [%rd14+24];
	fma.rn.f32 	%f56, %f55, %f55, %f54;
	st.global.f32 	[%rd4], %f56;
	ld.global.f32 	%f57, [%rd14+28];
	fma.rn.f32 	%f70, %f57, %f57, %f56;
	st.global.f32 	[%rd4], %f70;
	add.s32 	%r39, %r39, 8;
$L__BB98_9:
	setp.eq.s32 	%p8, %r6, 0;
	@%p8 bra 	$L__BB98_16;
	setp.lt.u32 	%p9, %r7, 3;
	@%p9 bra 	$L__BB98_12;
	add.s32 	%r33, %r39, %r12;
	mul.wide.s32 	%rd15, %r33, 4;
	add.s64 	%rd16, %rd1, %rd15;
	ld.global.f32 	%f58, [%rd16];
	fma.rn.f32 	%f59, %f58, %f58, %f70;
	st.global.f32 	[%rd4], %f59;
	ld.global.f32 	%f60, [%rd16+4];
	fma.rn.f32 	%f61, %f60, %f60, %f59;
	st.global.f32 	[%rd4], %f61;
	ld.global.f32 	%f62, [%rd16+8];
	fma.rn.f32 	%f63, %f62, %f62, %f61;
	st.global.f32 	[%rd4], %f63;
	ld.global.f32 	%f64, [%rd16+12];
	fma.rn.f32 	%f70, %f64, %f64, %f63;
	st.global.f32 	[%rd4], %f70;
	add.s32 	%r39, %r39, 4;
$L__BB98_12:
	setp.eq.s32 	%p10, %r9, 0;
	@%p10 bra 	$L__BB98_16;
	setp.eq.s32 	%p11, %r9, 1;
	add.s32 	%r34, %r39, %r12;
	mul.wide.s32 	%rd17, %r34, 4;
	add.s64 	%rd5, %rd1, %rd17;
	ld.global.f32 	%f65, [%rd5];
	fma.rn.f32 	%f8, %f65, %f65, %f70;
	st.global.f32 	[%rd4], %f8;
	@%p11 bra 	$L__BB98_16;
	setp.eq.s32 	%p12, %r9, 2;
	ld.global.f32 	%f66, [%rd5+4];
	fma.rn.f32 	%f9, %f66, %f66, %f8;
	st.global.f32 	[%rd4], %f9;
	@%p12 bra 	$L__BB98_16;
	ld.global.f32 	%f67, [%rd5+8];
	fma.rn.f32 	%f68, %f67, %f67, %f9;
	st.global.f32 	[%rd4], %f68;
$L__BB98_16:
	add.s32 	%r35, %r35, %r3;
	setp.lt.s32 	%p13, %r35, %r26;
	@%p13 bra 	$L__BB98_3;
	bra.uni 	$L__BB98_18;
$L__BB98_17:
	mul.wide.s32 	%rd8, %r35, 4;
	add.s64 	%rd9, %rd2, %rd8;
	mov.b32 	%r30, 0;
	st.global.u32 	[%rd9], %r30;
	add.s32 	%r35, %r35, %r3;
	setp.lt.s32 	%p3, %r35, %r26;
	@%p3 bra 	$L__BB98_17;
$L__BB98_18:
	ret;

}
	// .globl	_Z27gpuKernelArrayDistSquareSumIfEvPT_S1_S1_ii
.visible .entry _Z27gpuKernelArrayDistSquareSumIfEvPT_S1_S1_ii(
	.param .u64 .ptr .align 1 _Z27gpuKernelArrayDistSquareSumIfEvPT_S1_S1_ii_param_0,
	.param .u64 .ptr .align 1 _Z27gpuKernelArrayDistSquareSumIfEvPT_S1_S1_ii_param_1,
	.param .u64 .ptr .align 1 _Z27gpuKernelArrayDistSquareSumIfEvPT_S1_S1_ii_param_2,
	.param .u32 _Z27gpuKernelArrayDistSquareSumIfEvPT_S1_S1_ii_param_3,
	.param .u32 _Z27gpuKernelArrayDistSquareSumIfEvPT_S1_S1_ii_param_4
)
{
	.reg .pred 	%p<12>;
	.reg .b32 	%r<41>;
	.reg .b32 	%f<71>;
	.reg .b64 	%rd<24>;

	ld.param.u64 	%rd6, [_Z27gpuKernelArrayDistSquareSumIfEvPT_S1_S1_ii_param_0];
	ld.param.u64 	%rd7, [_Z27gpuKernelArrayDistSquareSumIfEvPT_S1_S1_ii_param_1];
	ld.param.u64 	%rd8, [_Z27gpuKernelArrayDistSquareSumIfEvPT_S1_S1_ii_param_2];
	ld.param.u32 	%r23, [_Z27gpuKernelArrayDistSquareSumIfEvPT_S1_S1_ii_param_3];
	ld.param.u32 	%r24, [_Z27gpuKernelArrayDistSquareSumIfEvPT_S1_S1_ii_param_4];
	cvta.to.global.u64 	%rd1, %rd7;
	cvta.to.global.u64 	%rd2, %rd8;
	cvta.to.global.u64 	%rd3, %rd6;
	mov.u32 	%r25, %tid.x;
	mov.u32 	%r26, %ctaid.x;
	mov.u32 	%r1, %ntid.x;
	mad.lo.s32 	%r34, %r26, %r1, %r25;
	setp.ge.s32 	%p1, %r34, %r24;
	@%p1 bra 	$L__BB99_16;
	setp.gt.s32 	%p2, %r23, 0;
	mov.u32 	%r27, %nctaid.x;
	mul.lo.s32 	%r3, %r1, %r27;
	@%p2 bra 	$L__BB99_2;
	bra.uni 	$L__BB99_15;
$L__BB99_2:
	and.b32  	%r4, %r23, 7;
	and.b32  	%r5, %r23, 3;
	and.b32  	%r6, %r23, 2147483640;
	and.b32  	%r7, %r23, 1;
	neg.s32 	%r8, %r6;
	add.s64 	%rd4, %rd1, 16;
$L__BB99_3:
	setp.lt.u32 	%p4, %r23, 8;
	mul.wide.s32 	%rd11, %r34, 4;
	add.s64 	%rd5, %rd3, %rd11;
	mov.b32 	%r38, 0;
	st.global.u32 	[%rd5], %r38;
	mul.lo.s32 	%r10, %r34, %r23;
	mov.f32 	%f68, 0f00000000;
	@%p4 bra 	$L__BB99_6;
	mov.f32 	%f68, 0f00000000;
	mov.u32 	%r35, %r10;
	mov.u32 	%r36, %r8;
$L__BB99_5:
	.pragma "nounroll";
	mul.wide.s32 	%rd12, %r35, 4;
	add.s64 	%rd13, %rd2, %rd12;
	add.s64 	%rd14, %rd4, %rd12;
	ld.global.f32 	%f10, [%rd13];
	ld.global.f32 	%f11, [%rd14+-16];
	sub.f32 	%f12, %f10, %f11;
	fma.rn.f32 	%f13, %f12, %f12, %f68;
	st.global.f32 	[%rd5], %f13;
	ld.global.f32 	%f14, [%rd13+4];
	ld.global.f32 	%f15, [%rd14+-12];
	sub.f32 	%f16, %f14, %f15;
	fma.rn.f32 	%f17, %f16, %f16, %f13;
	st.global.f32 	[%rd5], %f17;
	ld.global.f32 	%f18, [%rd13+8];
	ld.global.f32 	%f19, [%rd14+-8];
	sub.f32 	%f20, %f18, %f19;
	fma.rn.f32 	%f21, %f20, %f20, %f17;
	st.global.f32 	[%rd5], %f21;
	ld.global.f32 	%f22, [%rd13+12];
	ld.global.f32 	%f23, [%rd14+-4];
	sub.f32 	%f24, %f22, %f23;
	fma.rn.f32 	%f25, %f24, %f24, %f21;
	st.global.f32 	[%rd5], %f25;
	ld.global.f32 	%f26, [%rd13+16];
	ld.global.f32 	%f27, [%rd14];
	sub.f32 	%f28, %f26, %f27;
	fma.rn.f32 	%f29, %f28, %f28, %f25;
	st.global.f32 	[%rd5], %f29;
	ld.global.f32 	%f30, [%rd13+20];
	ld.global.f32 	%f31, [%rd14+4];
	sub.f32 	%f32, %f30, %f31;
	fma.rn.f32 	%f33, %f32, %f32, %f29;
	st.global.f32 	[%rd5], %f33;
	ld.global.f32 	%f34, [%rd13+24];
	ld.global.f32 	%f35, [%rd14+8];
	sub.f32 	%f36, %f34, %f35;
	fma.rn.f32 	%f37, %f36, %f36, %f33;
	st.global.f32 	[%rd5], %f37;
	ld.global.f32 	%f38, [%rd13+28];
	ld.global.f32 	%f39, [%rd14+12];
	sub.f32 	%f40, %f38, %f39;
	fma.rn.f32 	%f68, %f40, %f40, %f37;
	st.global.f32 	[%rd5], %f68;
	add.s32 	%r36, %r36, 8;
	add.s32 	%r35, %r35, 8;
	setp.eq.s32 	%p5, %r36, 0;
	mov.u32 	%r38, %r6;
	@%p5 bra 	$L__BB99_6;
	bra.uni 	$L__BB99_5;
$L__BB99_6:
	setp.eq.s32 	%p6, %r4, 0;
	@%p6 bra 	$L__BB99_14;
	add.s32 	%r30, %r4, -1;
	setp.lt.u32 	%p7, %r30, 3;
	@%p7 bra 	$L__BB99_9;
	add.s32 	%r31, %r38, %r10;
	mul.wide.s32 	%rd15, %r31, 4;
	add.s64 	%rd16, %rd2, %rd15;
	ld.global.f32 	%f41, [%rd16];
	add.s64 	%rd17, %rd1, %rd15;
	ld.global.f32 	%f42, [%rd17];
	sub.f32 	%f43, %f41, %f42;
	fma.rn.f32 	%f44, %f43, %f43, %f68;
	st.global.f32 	[%rd5], %f44;
	ld.global.f32 	%f45, [%rd16+4];
	ld.global.f32 	%f46, [%rd17+4];
	sub.f32 	%f47, %f45, %f46;
	fma.rn.f32 	%f48, %f47, %f47, %f44;
	st.global.f32 	[%rd5], %f48;
	ld.global.f32 	%f49, [%rd16+8];
	ld.global.f32 	%f50, [%rd17+8];
	sub.f32 	%f51, %f49, %f50;
	fma.rn.f32 	%f52, %f51, %f51, %f48;
	st.global.f32 	[%rd5], %f52;
	ld.global.f32 	%f53, [%rd16+12];
	ld.global.f32 	%f54, [%rd17+12];
	sub.f32 	%f55, %f53, %f54;
	fma.rn.f32 	%f68, %f55, %f55, %f52;
	st.global.f32 	[%rd5], %f68;
	add.s32 	%r38, %r38, 4;
$L__BB99_9:
	setp.eq.s32 	%p8, %r5, 0;
	@%p8 bra 	$L__BB99_14;
	setp.eq.s32 	%p9, %r5, 1;
	@%p9 bra 	$L__BB99_12;
	add.s32 	%r32, %r38, %r10;
	mul.wide.s32 	%rd18, %r32, 4;
	add.s64 	%rd19, %rd2, %rd18;
	ld.global.f32 	%f56, [%rd19];
	add.s64 	%rd20, %rd1, %rd18;
	ld.global.f32 	%f57, [%rd20];
	sub.f32 	%f58, %f56, %f57;
	fma.rn.f32 	%f59, %f58, %f58, %f68;
	st.global.f32 	[%rd5], %f59;
	ld.global.f32 	%f60, [%rd19+4];
	ld.global.f32 	%f61, [%rd20+4];
	sub.f32 	%f62, %f60, %f61;
	fma.rn.f32 	%f68, %f62, %f62, %f59;
	st.global.f32 	[%rd5], %f68;
	add.s32 	%r38, %r38, 2;
$L__BB99_12:
	setp.eq.s32 	%p10, %r7, 0;
	@%p10 bra 	$L__BB99_14;
	add.s32 	%r33, %r38, %r10;
	mul.wide.s32 	%rd21, %r33, 4;
	add.s64 	%rd22, %rd2, %rd21;
	ld.global.f32 	%f63, [%rd22];
	add.s64 	%rd23, %rd1, %rd21;
	ld.global.f32 	%f64, [%rd23];
	sub.f32 	%f65, %f63, %f64;
	fma.rn.f32 	%f66, %f65, %f65, %f68;
	st.global.f32 	[%rd5], %f66;
$L__BB99_14:
	add.s32 	%r34, %r34, %r3;
	setp.lt.s32 	%p11, %r34, %r24;
	@%p11 bra 	$L__BB99_3;
	bra.uni 	$L__BB99_16;
$L__BB99_15:
	mul.wide.s32 	%rd9, %r34, 4;
	add.s64 	%rd10, %rd3, %rd9;
	mov.b32 	%r28, 0;
	st.global.u32 	[%rd10], %r28;
	add.s32 	%r34, %r34, %r3;
	setp.lt.s32 	%p3, %r34, %r24;
	@%p3 bra 	$L__BB99_15;
$L__BB99_16:
	ret;

}
	// .globl	_Z18gpuKernelArrayAXPBIfEvPT_S1_S0_S0_i
.visible .entry _Z18gpuKernelArrayAXPBIfEvPT_S1_S0_S0_i(
	.param .u64 .ptr .align 1 _Z18gpuKernelArrayAXPBIfEvPT_S1_S0_S0_i_param_0,
	.param .u64 .ptr .align 1 _Z18gpuKernelArrayAXPBIfEvPT_S1_S0_S0_i_param_1,
	.param .f32 _Z18gpuKernelArrayAXPBIfEvPT_S1_S0_S0_i_param_2,
	.param .f32 _Z18gpuKernelArrayAXPBIfEvPT_S1_S0_S0_i_param_3,
	.param .u32 _Z18gpuKernelArrayAXPBIfEvPT_S1_S0_S0_i_param_4
)
{
	.reg .pred 	%p<3>;
	.reg .b32 	%r<11>;
	.reg .b32 	%f<5>;
	.reg .b64 	%rd<8>;

	ld.param.u64 	%rd3, [_Z18gpuKernelArrayAXPBIfEvPT_S1_S0_S0_i_param_0];
	ld.param.u64 	%rd4, [_Z18gpuKernelArrayAXPBIfEvPT_S1_S0_S0_i_param_1];
	ld.param.f32 	%f1, [_Z18gpuKernelArrayAXPBIfEvPT_S1_S0_S0_i_param_2];
	ld.param.f32 	%f2, [_Z18gpuKernelArrayAXPBIfEvPT_S1_S0_S0_i_param_3];
	ld.param.u32 	%r6, [_Z18gpuKernelArrayAXPBIfEvPT_S1_S0_S0_i_param_4];
	mov.u32 	%r7, %tid.x;
	mov.u32 	%r8, %ctaid.x;
	mov.u32 	%r1, %ntid.x;
	mad.lo.s32 	%r10, %r8, %r1, %r7;
	setp.ge.s32 	%p1, %r10, %r6;
	@%p1 bra 	$L__BB100_3;
	mov.u32 	%r9, %nctaid.x;
	mul.lo.s32 	%r3, %r1, %r9;
	cvta.to.global.u64 	%rd1, %rd4;
	cvta.to.global.u64 	%rd2, %rd3;
$L__BB100_2:
	mul.wide.s32 	%rd5, %r10, 4;
	add.s64 	%rd6, %rd1, %rd5;
	ld.global.f32 	%f3, [%rd6];
	fma.rn.f32 	%f4, %f1, %f3, %f2;
	add.s64 	%rd7, %rd2, %rd5;
	st.global.f32 	[%rd7], %f4;
	add.s32 	%r10, %r10, %r3;
	setp.lt.s32 	%p2, %r10, %r6;
	@%p2 bra 	$L__BB100_2;
$L__BB100_3:
	ret;

}
	// .globl	_Z19gpuKernelArrayAXPBYIfEvPT_S1_S1_S0_S0_i
.visible .entry _Z19gpuKernelArrayAXPBYIfEvPT_S1_S1_S0_S0_i(
	.param .u64 .ptr .align 1 _Z19gpuKernelArrayAXPBYIfEvPT_S1_S1_S0_S0_i_param_0,
	.param .u64 .ptr .align 1 _Z19gpuKernelArrayAXPBYIfEvPT_S1_S1_S0_S0_i_param_1,
	.param .u64 .ptr .align 1 _Z19gpuKernelArrayAXPBYIfEvPT_S1_S1_S0_S0_i_param_2,
	.param .f32 _Z19gpuKernelArrayAXPBYIfEvPT_S1_S1_S0_S0_i_param_3,
	.param .f32 _Z19gpuKernelArrayAXPBYIfEvPT_S1_S1_S0_S0_i_param_4,
	.param .u32 _Z19gpuKernelArrayAXPBYIfEvPT_S1_S1_S0_S0_i_param_5
)
{
	.reg .pred 	%p<3>;
	.reg .b32 	%r<11>;
	.reg .b32 	%f<7>;
	.reg .b64 	%rd<11>;

	ld.param.u64 	%rd4, [_Z19gpuKernelArrayAXPBYIfEvPT_S1_S1_S0_S0_i_param_0];
	ld.param.u64 	%rd5, [_Z19gpuKernelArrayAXPBYIfEvPT_S1_S1_S0_S0_i_param_1];
	ld.param.u64 	%rd6, [_Z19gpuKernelArrayAXPBYIfEvPT_S1_S1_S0_S0_i_param_2];
	ld.param.f32 	%f1, [_Z19gpuKernelArrayAXPBYIfEvPT_S1_S1_S0_S0_i_param_3];
	ld.param.f32 	%f2, [_Z19gpuKernelArrayAXPBYIfEvPT_S1_S1_S0_S0_i_param_4];
	ld.param.u32 	%r6, [_Z19gpuKernelArrayAXPBYIfEvPT_S1_S1_S0_S0_i_param_5];
	mov.u32 	%r7, %tid.x;
	mov.u32 	%r8, %ctaid.x;
	mov.u32 	%r1, %ntid.x;
	mad.lo.s32 	%r10, %r8, %r1, %r7;
	setp.ge.s32 	%p1, %r10, %r6;
	@%p1 bra 	$L__BB101_3;
	mov.u32 	%r9, %nctaid.x;
	mul.lo.s32 	%r3, %r1, %r9;
	cvta.to.global.u64 	%rd1, %rd5;
	cvta.to.global.u64 	%rd2, %rd6;
	cvta.to.global.u64 	%rd3, %rd4;
$L__BB101_2:
	mul.wide.s32 	%rd7, %r10, 4;
	add.s64 	%rd8, %rd1, %rd7;
	ld.global.f32 	%f3, [%rd8];
	add.s64 	%rd9, %rd2, %rd7;
	ld.global.f32 	%f4, [%rd9];
	mul.f32 	%f5, %f2, %f4;
	fma.rn.f32 	%f6, %f1, %f3, %f5;
	add.s64 	%rd10, %rd3, %rd7;
	st.global.f32 	[%rd10], %f6;
	add.s32 	%r10, %r10, %r3;
	setp.lt.s32 	%p2, %r10, %r6;
	@%p2 bra 	$L__BB101_2;
$L__BB101_3:
	ret;

}
	// .globl	_Z17gpuKernelArrayAXYIfEvPT_S1_S1_S0_i
.visible .entry _Z17gpuKernelArrayAXYIfEvPT_S1_S1_S0_i(
	.param .u64 .ptr .align 1 _Z17gpuKernelArrayAXYIfEvPT_S1_S1_S0_i_param_0,
	.param .u64 .ptr .align 1 _Z17gpuKernelArrayAXYIfEvPT_S1_S1_S0_i_param_1,
	.param .u64 .ptr .align 1 _Z17gpuKernelArrayAXYIfEvPT_S1_S1_S0_i_param_2,
	.param .f32 _Z17gpuKernelArrayAXYIfEvPT_S1_S1_S0_i_param_3,
	.param .u32 _Z17gpuKernelArrayAXYIfEvPT_S1_S1_S0_i_param_4
)
{
	.reg .pred 	%p<3>;
	.reg .b32 	%r<11>;
	.reg .b32 	%f<6>;
	.reg .b64 	%rd<11>;

	ld.param.u64 	%rd4, [_Z17gpuKernelArrayAXYIfEvPT_S1_S1_S0_i_param_0];
	ld.param.u64 	%rd5, [_Z17gpuKernelArrayAXYIfEvPT_S1_S1_S0_i_param_1];
	ld.param.u64 	%rd6, [_Z17gpuKernelArrayAXYIfEvPT_S1_S1_S0_i_param_2];
	ld.param.f32 	%f1, [_Z17gpuKernelArrayAXYIfEvPT_S1_S1_S0_i_param_3];
	ld.param.u32 	%r6, [_Z17gpuKernelArrayAXYIfEvPT_S1_S1_S0_i_param_4];
	mov.u32 	%r7, %tid.x;
	mov.u32 	%r8, %ctaid.x;
	mov.u32 	%r1, %ntid.x;
	mad.lo.s32 	%r10, %r8, %r1, %r7;
	setp.ge.s32 	%p1, %r10, %r6;
	@%p1 bra 	$L__BB102_3;
	mov.u32 	%r9, %nctaid.x;
	mul.lo.s32 	%r3, %r1, %r9;
	cvta.to.global.u64 	%rd1, %rd5;
	cvta.to.global.u64 	%rd2, %rd6;
	cvta.to.global.u64 	%rd3, %rd4;
$L__BB102_2:
	mul.wide.s32 	%rd7, %r10, 4;
	add.s64 	%rd8, %rd1, %rd7;
	ld.global.f32 	%f2, [%rd8];
	mul.f32 	%f3, %f1, %f2;
	add.s64 	%rd9, %rd2, %rd7;
	ld.global.f32 	%f4, [%rd9];
	mul.f32 	%f5, %f3, %f4;
	add.s64 	%rd10, %rd3, %rd7;
	st.global.f32 	[%rd10], %f5;
	add.s32 	%r10, %r10, %r3;
	setp.lt.s32 	%p2, %r10, %r6;
	@%p2 bra 	$L__BB102_2;
$L__BB102_3:
	ret;

}
	// .globl	_Z18gpuKernelArrayAXYZIfEvPT_S1_S1_S1_S0_i
.visible .entry _Z18gpuKernelArrayAXYZIfEvPT_S1_S1_S1_S0_i(
	.param .u64 .ptr .align 1 _Z18gpuKernelArrayAXYZIfEvPT_S1_S1_S1_S0_i_param_0,
	.param .u64 .ptr .align 1 _Z18gpuKernelArrayAXYZIfEvPT_S1_S1_S1_S0_i_param_1,
	.param .u64 .ptr .align 1 _Z18gpuKernelArrayAXYZIfEvPT_S1_S1_S1_S0_i_param_2,
	.param .u64 .ptr .align 1 _Z18gpuKernelArrayAXYZIfEvPT_S1_S1_S1_S0_i_param_3,
	.param .f32 _Z18gpuKernelArrayAXYZIfEvPT_S1_S1_S1_S0_i_param_4,
	.param .u32 _Z18gpuKernelArrayAXYZIfEvPT_S1_S1_S1_S0_i_param_5
)
{
	.reg .pred 	%p<3>;
	.reg .b32 	%r<11>;
	.reg .b32 	%f<8>;
	.reg .b64 	%rd<14>;

	ld.param.u64 	%rd5, [_Z18gpuKernelArrayAXYZIfEvPT_S1_S1_S1_S0_i_param_0];
	ld.param.u64 	%rd6, [_Z18gpuKernelArrayAXYZIfEvPT_S1_S1_S1_S0_i_param_1];
	ld.param.u64 	%rd7, [_Z18gpuKernelArrayAXYZIfEvPT_S1_S1_S1_S0_i_param_2];
	ld.param.u64 	%rd8, [_Z18gpuKernelArrayAXYZIfEvPT_S1_S1_S1_S0_i_param_3];
	ld.param.f32 	%f1, [_Z18gpuKernelArrayAXYZIfEvPT_S1_S1_S1_S0_i_param_4];
	ld.param.u32 	%r6, [_Z18gpuKernelArrayAXYZIfEvPT_S1_S1_S1_S0_i_param_5];
	mov.u32 	%r7, %tid.x;
	mov.u32 	%r8, %ctaid.x;
	mov.u32 	%r1, %ntid.x;
	mad.lo.s32 	%r10, %r8, %r1, %r7;
	setp.ge.s32 	%p1, %r10, %r6;
	@%p1 bra 	$L__BB103_3;
	mov.u32 	%r9, %nctaid.x;
	mul.lo.s32 	%r3, %r1, %r9;
	cvta.to.global.u64 	%rd1, %rd6;
	cvta.to.global.u64 	%rd2, %rd7;
	cvta.to.global.u64 	%rd3, %rd8;
	cvta.to.global.u64 	%rd4, %rd5;
$L__BB103_2:
	mul.wide.s32 	%rd9, %r10, 4;
	add.s64 	%rd10, %rd1, %rd9;
	ld.global.f32 	%f2, [%rd10];
	mul.f32 	%f3, %f1, %f2;
	add.s64 	%rd11, %rd2, %rd9;
	ld.global.f32 	%f4, [%rd11];
	mul.f32 	%f5, %f3, %f4;
	add.s64 	%rd12, %rd3, %rd9;
	ld.global.f32 	%f6, [%rd12];
	mul.f32 	%f7, %f5, %f6;
	add.s64 	%rd13, %rd4, %rd9;
	st.global.f32 	[%rd13], %f7;
	add.s32 	%r10, %r10, %r3;
	setp.lt.s32 	%p2, %r10, %r6;
	@%p2 bra 	$L__BB103_2;
$L__BB103_3:
	ret;

}
	// .globl	_Z20gpuKernelArrayAXYPBZIfEvPT_S1_S1_S1_S0_S0_i
.visible .entry _Z20gpuKernelArrayAXYPBZIfEvPT_S1_S1_S1_S0_S0_i(
	.param .u64 .ptr .align 1 _Z20gpuKernelArrayAXYPBZIfEvPT_S1_S1_S1_S0_S0_i_param_0,
	.param .u64 .ptr .align 1 _Z20gpuKernelArrayAXYPBZIfEvPT_S1_S1_S1_S0_S0_i_param_1,
	.param .u64 .ptr .align 1 _Z20gpuKernelArrayAXYPBZIfEvPT_S1_S1_S1_S0_S0_i_param_2,
	.param .u64 .ptr .align 1 _Z20gpuKernelArrayAXYPBZIfEvPT_S1_S1_S1_S0_S0_i_param_3,
	.param .f32 _Z20gpuKernelArrayAXYPBZIfEvPT_S1_S1_S1_S0_S0_i_param_4,
	.param .f32 _Z20gpuKernelArrayAXYPBZIfEvPT_S1_S1_S1_S0_S0_i_param_5,
	.param .u32 _Z20gpuKernelArrayAXYPBZIfEvPT_S1_S1_S1_S0_S0_i_param_6
)
{
	.reg .pred 	%p<3>;
	.reg .b32 	%r<11>;
	.reg .b32 	%f<9>;
	.reg .b64 	%rd<14>;

	ld.param.u64 	%rd5, [_Z20gpuKernelArrayAXYPBZIfEvPT_S1_S1_S1_S0_S0_i_param_0];
	ld.param.u64 	%rd6, [_Z20gpuKernelArrayAXYPBZIfEvPT_S1_S1_S1_S0_S0_i_param_1];
	ld.param.u64 	%rd7, [_Z20gpuKernelArrayAXYPBZIfEvPT_S1_S1_S1_S0_S0_i_param_2];
	ld.param.u64 	%rd8, [_Z20gpuKernelArrayAXYPBZIfEvPT_S1_S1_S1_S0_S0_i_param_3];
	ld.param.f32 	%f1, [_Z20gpuKernelArrayAXYPBZIfEvPT_S1_S1_S1_S0_S0_i_param_4];
	ld.param.f32 	%f2, [_Z20gpuKernelArrayAXYPBZIfEvPT_S1_S1_S1_S0_S0_i_param_5];
	ld.param.u32 	%r6, [_Z20gpuKernelArrayAXYPBZIfEvPT_S1_S1_S1_S0_S0_i_param_6];
	mov.u32 	%r7, %tid.x;
	mov.u32 	%r8, %ctaid.x;
	mov.u32 	%r1, %ntid.x;
	mad.lo.s32 	%r10, %r8, %r1, %r7;
	setp.ge.s32 	%p1, %r10, %r6;
	@%p1 bra 	$L__BB104_3;
	mov.u32 	%r9, %nctaid.x;
	mul.lo.s32 	%r3, %r1, %r9;
	cvta.to.global.u64 	%rd1, %rd6;
	cvta.to.global.u64 	%rd2, %rd7;
	cvta.to.global.u64 	%rd3, %rd8;
	cvta.to.global.u64 	%rd4, %rd5;
$L__BB104_2:
	mul.wide.s32 	%rd9, %r10, 4;
	add.s64 	%rd10, %rd1, %rd9;
	ld.global.f32 	%f3, [%rd10];
	mul.f32 	%f4, %f1, %f3;
	add.s64 	%rd11, %rd2, %rd9;
	ld.global.f32 	%f5, [%rd11];
	add.s64 	%rd12, %rd3, %rd9;
	ld.global.f32 	%f6, [%rd12];
	mul.f32 	%f7, %f2, %f6;
	fma.rn.f32 	%f8, %f4, %f5, %f7;
	add.s64 	%rd13, %rd4, %rd9;
	st.global.f32 	[%rd13], %f8;
	add.s32 	%r10, %r10, %r3;
	setp.lt.s32 	%p2, %r10, %r6;
	@%p2 bra 	$L__BB104_2;
$L__BB104_3:
	ret;

}
	// .globl	_Z25gpuKernelArrayAdd3VectorsIfEvPT_S1_S1_S1_S0_S0_S0_i
.visible .entry _Z25gpuKernelArrayAdd3VectorsIfEvPT_S1_S1_S1_S0_S0_S0_i(
	.param .u64 .ptr .align 1 _Z25gpuKernelArrayAdd3VectorsIfEvPT_S1_S1_S1_S0_S0_S0_i_param_0,
	.param .u64 .ptr .align 1 _Z25gpuKernelArrayAdd3VectorsIfEvPT_S1_S1_S1_S0_S0_S0_i_param_1,
	.param .u64 .ptr .align 1 _Z25gpuKernelArrayAdd3VectorsIfEvPT_S1_S1_S1_S0_S0_S0_i_param_2,
	.param .u64 .ptr .align 1 _Z25gpuKernelArrayAdd3VectorsIfEvPT_S1_S1_S1_S0_S0_S0_i_param_3,
	.param .f32 _Z25gpuKernelArrayAdd3VectorsIfEvPT_S1_S1_S1_S0_S0_S0_i_param_4,
	.param .f32 _Z25gpuKernelArrayAdd3VectorsIfEvPT_S1_S1_S1_S0_S0_S0_i_param_5,
	.param .f32 _Z25gpuKernelArrayAdd3VectorsIfEvPT_S1_S1_S1_S0_S0_S0_i_param_6,
	.param .u32 _Z25gpuKernelArrayAdd3VectorsIfEvPT_S1_S1_S1_S0_S0_S0_i_param_7
)
{
	.reg .pred 	%p<3>;
	.reg .b32 	%r<11>;
	.reg .b32 	%f<10>;
	.reg .b64 	%rd<14>;

	ld.param.u64 	%rd5, [_Z25gpuKernelArrayAdd3VectorsIfEvPT_S1_S1_S1_S0_S0_S0_i_param_0];
	ld.param.u64 	%rd6, [_Z25gpuKernelArrayAdd3VectorsIfEvPT_S1_S1_S1_S0_S0_S0_i_param_1];
	ld.param.u64 	%rd7, [_Z25gpuKernelArrayAdd3VectorsIfEvPT_S1_S1_S1_S0_S0_S0_i_param_2];
	ld.param.u64 	%rd8, [_Z25gpuKernelArrayAdd3VectorsIfEvPT_S1_S1_S1_S0_S0_S0_i_param_3];
	ld.param.f32 	%f1, [_Z25gpuKernelArrayAdd3VectorsIfEvPT_S1_S1_S1_S0_S0_S0_i_param_4];
	ld.param.f32 	%f2, [_Z25gpuKernelArrayAdd3VectorsIfEvPT_S1_S1_S1_S0_S0_S0_i_param_5];
	ld.param.f32 	%f3, [_Z25gpuKernelArrayAdd3VectorsIfEvPT_S1_S1_S1_S0_S0_S0_i_param_6];
	ld.param.u32 	%r6, [_Z25gpuKernelArrayAdd3VectorsIfEvPT_S1_S1_S1_S0_S0_S0_i_param_7];
	mov.u32 	%r7, %tid.x;
	mov.u32 	%r8, %ctaid.x;
	mov.u32 	%r1, %ntid.x;
	mad.lo.s32 	%r10, %r8, %r1, %r7;
	setp.ge.s32 	%p1, %r10, %r6;
	@%p1 bra 	$L__BB105_3;
	mov.u32 	%r9, %nctaid.x;
	mul.lo.s32 	%r3, %r1, %r9;
	cvta.to.global.u64 	%rd1, %rd6;
	cvta.to.global.u64 	%rd2, %rd7;
	cvta.to.global.u64 	%rd3, %rd8;
	cvta.to.global.u64 	%rd4, %rd5;
$L__BB105_2:
	mul.wide.s32 	%rd9, %r10, 4;
	add.s64 	%rd10, %rd1, %rd9;
	ld.global.f32 	%f4, [%rd10];
	add.s64 	%rd11, %rd2, %rd9;
	ld.global.f32 	%f5, [%rd11];
	mul.f32 	%f6, %f2, %f5;
	fma.rn.f32 	%f7, %f1, %f4, %f6;
	add.s64 	%rd12, %rd3, %rd9;
	ld.global.f32 	%f8, [%rd12];
	fma.rn.f32 	%f9, %f3, %f8, %f7;
	add.s64 	%rd13, %rd4, %rd9;
	st.global.f32 	[%rd13], %f9;
	add.s32 	%r10, %r10, %r3;
	setp.lt.s32 	%p2, %r10, %r6;
	@%p2 bra 	$L__BB105_2;
$L__BB105_3:
	ret;

}
	// .globl	_Z24gpuKernelArrayAdd3VectorIfEvPT_S1_S1_S1_i
.visible .entry _Z24gpuKernelArrayAdd3VectorIfEvPT_S1_S1_S1_i(
	.param .u64 .ptr .align 1 _Z24gpuKernelArrayAdd3VectorIfEvPT_S1_S1_S1_i_param_0,
	.param .u64 .ptr .align 1 _Z24gpuKernelArrayAdd3VectorIfEvPT_S1_S1_S1_i_param_1,
	.param .u64 .ptr .align 1 _Z24gpuKernelArrayAdd3VectorIfEvPT_S1_S1_S1_i_param_2,
	.param .u64 .ptr .align 1 _Z24gpuKernelArrayAdd3VectorIfEvPT_S1_S1_S1_i_param_3,
	.param .u32 _Z24gpuKernelArrayAdd3VectorIfEvPT_S1_S1_S1_i_param_4
)
{
	.reg .pred 	%p<3>;
	.reg .b32 	%r<11>;
	.reg .b32 	%f<6>;
	.reg .b64 	%rd<14>;

	ld.param.u64 	%rd5, [_Z24gpuKernelArrayAdd3VectorIfEvPT_S1_S1_S1_i_param_0];
	ld.param.u64 	%rd6, [_Z24gpuKernelArrayAdd3VectorIfEvPT_S1_S1_S1_i_param_1];
	ld.param.u64 	%rd7, [_Z24gpuKernelArrayAdd3VectorIfEvPT_S1_S1_S1_i_param_2];
	ld.param.u64 	%rd8, [_Z24gpuKernelArrayAdd3VectorIfEvPT_S1_S1_S1_i_param_3];
	ld.param.u32 	%r6, [_Z24gpuKernelArrayAdd3VectorIfEvPT_S1_S1_S1_i_param_4];
	mov.u32 	%r7, %tid.x;
	mov.u32 	%r8, %ctaid.x;
	mov.u32 	%r1, %ntid.x;
	mad.lo.s32 	%r10, %r8, %r1, %r7;
	setp.ge.s32 	%p1, %r10, %r6;
	@%p1 bra 	$L__BB106_3;
	mov.u32 	%r9, %nctaid.x;
	mul.lo.s32 	%r3, %r1, %r9;
	cvta.to.global.u64 	%rd1, %rd6;
	cvta.to.global.u64 	%rd2, %rd7;
	cvta.to.global.u64 	%rd3, %rd8;
	cvta.to.global.u64 	%rd4, %rd5;
$L__BB106_2:
	mul.wide.s32 	%rd9, %r10, 4;
	add.s64 	%rd10, %rd1, %rd9;
	ld.global.f32 	%f1, [%rd10];
	add.s64 	%rd11, %rd2, %rd9;
	ld.global.f32 	%f2, [%rd11];
	add.f32 	%f3, %f1, %f2;
	add.s64 	%rd12, %rd3, %rd9;
	ld.global.f32 	%f4, [%rd12];
	add.f32 	%f5, %f3, %f4;
	add.s64 	%rd13, %rd4, %rd9;
	st.global.f32 	[%rd13], %f5;
	add.s32 	%r10, %r10, %r3;
	setp.lt.s32 	%p2, %r10, %r6;
	@%p2 bra 	$L__BB106_2;
$L__BB106_3:
	ret;

}
	// .globl	_Z21gpuKernelArrayExtractIfEvPT_S1_iiiiiiii
.visible .entry _Z21gpuKernelArrayExtractIfEvPT_S1_iiiiiiii(
	.param .u64 .ptr .align 1 _Z21gpuKernelArrayExtractIfEvPT_S1_iiiiiiii_param_0,
	.param .u64 .ptr .align 1 _Z21gpuKernelArrayExtractIfEvPT_S1_iiiiiiii_param_1,
	.param .u32 _Z21gpuKernelArrayExtractIfEvPT_S1_iiiiiiii_param_2,
	.param .u32 _Z21gpuKernelArrayExtractIfEvPT_S1_iiiiiiii_param_3,
	.param .u32 _Z21gpuKernelArrayExtractIfEvPT_S1_iiiiiiii_param_4,
	.param .u32 _Z21gpuKernelArrayExtractIfEvPT_S1_iiiiiiii_param_5,
	.param .u32 _Z21gpuKernelArrayExtractIfEvPT_S1_iiiiiiii_param_6,
	.param .u32 _Z21gpuKernelArrayExtractIfEvPT_S1_iiiiiiii_param_7,
	.param .u32 _Z21gpuKernelArrayExtractIfEvPT_S1_iiiiiiii_param_8,
	.param .u32 _Z21gpuKernelArrayExtractIfEvPT_S1_iiiiiiii_param_9
)
{
	.reg .pred 	%p<3>;
	.reg .b32 	%r<29>;
	.reg .b32 	%f<2>;
	.reg .b64 	%rd<9>;

	ld.param.u64 	%rd3, [_Z21gpuKernelArrayExtractIfEvPT_S1_iiiiiiii_param_0];
	ld.param.u64 	%rd4, [_Z21gpuKernelArrayExtractIfEvPT_S1_iiiiiiii_param_1];
	ld.param.u32 	%r6, [_Z21gpuKernelArrayExtractIfEvPT_S1_iiiiiiii_param_2];
	ld.param.u32 	%r7, [_Z21gpuKernelArrayExtractIfEvPT_S1_iiiiiiii_param_3];
	ld.param.u32 	%r8, [_Z21gpuKernelArrayExtractIfEvPT_S1_iiiiiiii_param_4];
	ld.param.u32 	%r9, [_Z21gpuKernelArrayExtractIfEvPT_S1_iiiiiiii_param_5];
	ld.param.u32 	%r10, [_Z21gpuKernelArrayExtractIfEvPT_S1_iiiiiiii_param_6];
	ld.param.u32 	%r11, [_Z21gpuKernelArrayExtractIfEvPT_S1_iiiiiiii_param_7];
	ld.param.u32 	%r12, [_Z21gpuKernelArrayExtractIfEvPT_S1_iiiiiiii_param_8];
	ld.param.u32 	%r13, [_Z21gpuKernelArrayExtractIfEvPT_S1_iiiiiiii_param_9];
	mov.u32 	%r14, %tid.x;
	mov.u32 	%r15, %ctaid.x;
	mov.u32 	%r1, %ntid.x;
	mad.lo.s32 	%r28, %r15, %r1, %r14;
	setp.ge.s32 	%p1, %r28, %r9;
	@%p1 bra 	$L__BB107_3;
	mov.u32 	%r16, %nctaid.x;
	mul.lo.s32 	%r3, %r1, %r16;
	cvta.to.global.u64 	%rd1, %rd4;
	cvta.to.global.u64 	%rd2, %rd3;
$L__BB107_2:
	div.s32 	%r17, %r28, %r8;
	mul.lo.s32 	%r18, %r17, %r8;
	sub.s32 	%r19, %r28, %r18;
	rem.s32 	%r20, %r19, %r13;
	add.s32 	%r21, %r20, %r10;
	sub.s32 	%r22, %r19, %r21;
	div.s32 	%r23, %r22, %r13;
	add.s32 	%r24, %r23, %r11;
	add.s32 	%r25, %r17, %r12;
	mad.lo.s32 	%r26, %r25, %r7, %r24;
	mad.lo.s32 	%r27, %r26, %r6, %r21;
	mul.wide.s32 	%rd5, %r27, 4;
	add.s64 	%rd6, %rd1, %rd5;
	ld.global.f32 	%f1, [%rd6];
	mul.wide.s32 	%rd7, %r28, 4;
	add.s64 	%rd8, %rd2, %rd7;
	st.global.f32 	[%rd8], %f1;
	add.s32 	%r28, %r28, %r3;
	setp.lt.s32 	%p2, %r28, %r9;
	@%p2 bra 	$L__BB107_2;
$L__BB107_3:
	ret;

}
	// .globl	_Z20gpuKernelArrayInsertIfEvPT_S1_iiiiiiii
.visible .entry _Z20gpuKernelArrayInsertIfEvPT_S1_iiiiiiii(
	.param .u64 .ptr .align 1 _Z20gpuKernelArrayInsertIfEvPT_S1_iiiiiiii_param_0,
	.param .u64 .ptr .align 1 _Z20gpuKernelArrayInsertIfEvPT_S1_iiiiiiii_param_1,
	.param .u32 _Z20gpuKernelArrayInsertIfEvPT_S1_iiiiiiii_param_2,
	.param .u32 _Z20gpuKernelArrayInsertIfEvPT_S1_iiiiiiii_param_3,
	.param .u32 _Z20gpuKernelArrayInsertIfEvPT_S1_iiiiiiii_param_4,
	.param .u32 _Z20gpuKernelArrayInsertIfEvPT_S1_iiiiiiii_param_5,
	.param .u32 _Z20gpuKernelArrayInsertIfEvPT_S1_iiiiiiii_param_6,
	.param .u32 _Z20gpuKernelArrayInsertIfEvPT_S1_iiiiiiii_param_7,
	.param .u32 _Z20gpuKernelArrayInsertIfEvPT_S1_iiiiiiii_param_8,
	.param .u32 _Z20gpuKernelArrayInsertIfEvPT_S1_iiiiiiii_param_9
)
{
	.reg .pred 	%p<3>;
	.reg .b32 	%r<29>;
	.reg .b32 	%f<2>;
	.reg .b64 	%rd<9>;

	ld.param.u64 	%rd3, [_Z20gpuKernelArrayInsertIfEvPT_S1_iiiiiiii_param_0];
	ld.param.u64 	%rd4, [_Z20gpuKernelArrayInsertIfEvPT_S1_iiiiiiii_param_1];
	ld.param.u32 	%r6, [_Z20gpuKernelArrayInsertIfEvPT_S1_iiiiiiii_param_2];
	ld.param.u32 	%r7, [_Z20gpuKernelArrayInsertIfEvPT_S1_iiiiiiii_param_3];
	ld.param.u32 	%r8, [_Z20gpuKernelArrayInsertIfEvPT_S1_iiiiiiii_param_4];
	ld.param.u32 	%r9, [_Z20gpuKernelArrayInsertIfEvPT_S1_iiiiiiii_param_5];
	ld.param.u32 	%r10, [_Z20gpuKernelArrayInsertIfEvPT_S1_iiiiiiii_param_6];
	ld.param.u32 	%r11, [_Z20gpuKernelArrayInsertIfEvPT_S1_iiiiiiii_param_7];
	ld.param.u32 	%r12, [_Z20gpuKernelArrayInsertIfEvPT_S1_iiiiiiii_param_8];
	ld.param.u32 	%r13, [_Z20gpuKernelArrayInsertIfEvPT_S1_iiiiiiii_param_9];
	mov.u32 	%r14, %tid.x;
	mov.u32 	%r15, %ctaid.x;
	mov.u32 	%r1, %ntid.x;
	mad.lo.s32 	%r28, %r15, %r1, %r14;
	setp.ge.s32 	%p1, %r28, %r9;
	@%p1 bra 	$L__BB108_3;
	mov.u32 	%r16, %nctaid.x;
	mul.lo.s32 	%r3, %r1, %r16;
	cvta.to.global.u64 	%rd1, %rd4;
	cvta.to.global.u64 	%rd2, %rd3;
$L__BB108_2:
	div.s32 	%r17, %r28, %r8;
	mul.lo.s32 	%r18, %r17, %r8;
	sub.s32 	%r19, %r28, %r18;
	rem.s32 	%r20, %r19, %r13;
	add.s32 	%r21, %r20, %r10;
	sub.s32 	%r22, %r19, %r21;
	div.s32 	%r23, %r22, %r13;
	add.s32 	%r24, %r23, %r11;
	add.s32 	%r25, %r17, %r12;
	mul.wide.s32 	%rd5, %r28, 4;
	add.s64 	%rd6, %rd1, %rd5;
	ld.global.f32 	%f1, [%rd6];
	mad.lo.s32 	%r26, %r25, %r7, %r24;
	mad.lo.s32 	%r27, %r26, %r6, %r21;
	mul.wide.s32 	%rd7, %r27, 4;
	add.s64 	%rd8, %rd2, %rd7;
	st.global.f32 	[%rd8], %f1;
	add.s32 	%r28, %r28, %r3;
	setp.lt.s32 	%p2, %r28, %r9;
	@%p2 bra 	$L__BB108_2;
$L__BB108_3:
	ret;

}
	// .globl	_Z27gpuKernelArrayGemmSharedMemIfEvPT_S1_S1_iiiii
.visible .entry _Z27gpuKernelArrayGemmSharedMemIfEvPT_S1_S1_iiiii(
	.param .u64 .ptr .align 1 _Z27gpuKernelArrayGemmSharedMemIfEvPT_S1_S1_iiiii_param_0,
	.param .u64 .ptr .align 1 _Z27gpuKernelArrayGemmSharedMemIfEvPT_S1_S1_iiiii_param_1,
	.param .u64 .ptr .align 1 _Z27gpuKernelArrayGemmSharedMemIfEvPT_S1_S1_iiiii_param_2,
	.param .u32 _Z27gpuKernelArrayGemmSharedMemIfEvPT_S1_S1_iiiii_param_3,
	.param .u32 _Z27gpuKernelArrayGemmSharedMemIfEvPT_S1_S1_iiiii_param_4,
	.param .u32 _Z27gpuKernelArrayGemmSharedMemIfEvPT_S1_S1_iiiii_param_5,
	.param .u32 _Z27gpuKernelArrayGemmSharedMemIfEvPT_S1_S1_iiiii_param_6,
	.param .u32 _Z27gpuKernelArrayGemmSharedMemIfEvPT_S1_S1_iiiii_param_7
)
{
	.reg .pred 	%p<13>;
	.reg .b32 	%r<80>;
	.reg .b32 	%f<57>;
	.reg .b64 	%rd<21>;
	// demoted variable
	.shared .align 4 .b8 _ZZ27gpuKernelArrayGemmSharedMemIfEvPT_S1_S1_iiiiiE7Ashared[1024];
	ld.param.u64 	%rd5, [_Z27gpuKernelArrayGemmSharedMemIfEvPT_S1_S1_iiiii_param_0];
	ld.param.u64 	%rd4, [_Z27gpuKernelArrayGemmSharedMemIfEvPT_S1_S1_iiiii_param_1];
	ld.param.u64 	%rd6, [_Z27gpuKernelArrayGemmSharedMemIfEvPT_S1_S1_iiiii_param_2];
	ld.param.u32 	%r30, [_Z27gpuKernelArrayGemmSharedMemIfEvPT_S1_S1_iiiii_param_3];
	ld.param.u32 	%r31, [_Z27gpuKernelArrayGemmSharedMemIfEvPT_S1_S1_iiiii_param_5];
	ld.param.u32 	%r32, [_Z27gpuKernelArrayGemmSharedMemIfEvPT_S1_S1_iiiii_param_6];
	ld.param.u32 	%r33, [_Z27gpuKernelArrayGemmSharedMemIfEvPT_S1_S1_iiiii_param_7];
	cvta.to.global.u64 	%rd1, %rd6;
	cvta.to.global.u64 	%rd2, %rd5;
	mov.u32 	%r1, %tid.x;
	setp.ge.u32 	%p1, %r1, %r33;
	@%p1 bra 	$L__BB109_2;
	cvta.to.global.u64 	%rd7, %rd4;
	mul.wide.u32 	%rd8, %r1, 4;
	add.s64 	%rd9, %rd7, %rd8;
	ld.global.f32 	%f8, [%rd9];
	shl.b32 	%r34, %r1, 2;
	mov.u32 	%r35, _ZZ27gpuKernelArrayGemmSharedMemIfEvPT_S1_S1_iiiiiE7Ashared;
	add.s32 	%r36, %r35, %r34;
	st.shared.f32 	[%r36], %f8;
$L__BB109_2:
	bar.sync 	0;
	mov.u32 	%r37, %ctaid.x;
	mov.u32 	%r2, %ntid.x;
	mad.lo.s32 	%r72, %r37, %r2, %r1;
	setp.ge.s32 	%p2, %r72, %r32;
	@%p2 bra 	$L__BB109_18;
	setp.gt.s32 	%p3, %r31, 0;
	mov.u32 	%r38, %nctaid.x;
	mul.lo.s32 	%r4, %r2, %r38;
	@%p3 bra 	$L__BB109_4;
	bra.uni 	$L__BB109_17;
$L__BB109_4:
	and.b32  	%r5, %r31, 7;
	and.b32  	%r6, %r31, 3;
	and.b32  	%r7, %r31, 2147483640;
	and.b32  	%r8, %r31, 1;
	neg.s32 	%r9, %r7;
	shl.b32 	%r10, %r30, 5;
	shl.b32 	%r11, %r30, 2;
$L__BB109_5:
	setp.lt.u32 	%p5, %r31, 8;
	div.s32 	%r41, %r72, %r30;
	mul.lo.s32 	%r42, %r41, %r30;
	sub.s32 	%r13, %r72, %r42;
	mul.lo.s32 	%r14, %r41, %r31;
	mul.wide.s32 	%rd12, %r72, 4;
	add.s64 	%rd3, %rd2, %rd12;
	mov.b32 	%r77, 0;
	st.global.u32 	[%rd3], %r77;
	mov.f32 	%f54, 0f00000000;
	@%p5 bra 	$L__BB109_8;
	shl.b32 	%r43, %r13, 2;
	mov.u32 	%r44, _ZZ27gpuKernelArrayGemmSharedMemIfEvPT_S1_S1_iiiiiE7Ashared;
	add.s32 	%r74, %r44, %r43;
	mov.f32 	%f54, 0f00000000;
	mov.u32 	%r73, %r14;
	mov.u32 	%r75, %r9;
$L__BB109_7:
	.pragma "nounroll";
	mul.wide.s32 	%rd13, %r73, 4;
	add.s64 	%rd14, %rd1, %rd13;
	ld.shared.f32 	%f11, [%r74];
	ld.global.f32 	%f12, [%rd14];
	fma.rn.f32 	%f13, %f11, %f12, %f54;
	st.global.f32 	[%rd3], %f13;
	add.s32 	%r45, %r74, %r11;
	ld.shared.f32 	%f14, [%r45];
	ld.global.f32 	%f15, [%rd14+4];
	fma.rn.f32 	%f16, %f14, %f15, %f13;
	st.global.f32 	[%rd3], %f16;
	add.s32 	%r46, %r45, %r11;
	ld.shared.f32 	%f17, [%r46];
	ld.global.f32 	%f18, [%rd14+8];
	fma.rn.f32 	%f19, %f17, %f18, %f16;
	st.global.f32 	[%rd3], %f19;
	add.s32 	%r47, %r46, %r11;
	ld.shared.f32 	%f20, [%r47];
	ld.global.f32 	%f21, [%rd14+12];
	fma.rn.f32 	%f22, %f20, %f21, %f19;
	st.global.f32 	[%rd3], %f22;
	add.s32 	%r48, %r47, %r11;
	ld.shared.f32 	%f23, [%r48];
	ld.global.f32 	%f24, [%rd14+16];
	fma.rn.f32 	%f25, %f23, %f24, %f22;
	st.global.f32 	[%rd3], %f25;
	add.s32 	%r49, %r48, %r11;
	ld.shared.f32 	%f26, [%r49];
	ld.global.f32 	%f27, [%rd14+20];
	fma.rn.f32 	%f28, %f26, %f27, %f25;
	st.global.f32 	[%rd3], %f28;
	add.s32 	%r50, %r49, %r11;
	ld.shared.f32 	%f29, [%r50];
	ld.global.f32 	%f30, [%rd14+24];
	fma.rn.f32 	%f31, %f29, %f30, %f28;
	st.global.f32 	[%rd3], %f31;
	add.s32 	%r51, %r50, %r11;
	ld.shared.f32 	%f32, [%r51];
	ld.global.f32 	%f33, [%rd14+28];
	fma.rn.f32 	%f54, %f32, %f33, %f31;
	st.global.f32 	[%rd3], %f54;
	add.s32 	%r75, %r75, 8;
	add.s32 	%r74, %r74, %r10;
	add.s32 	%r73, %r73, 8;
	setp.ne.s32 	%p6, %r75, 0;
	mov.u32 	%r77, %r7;
	@%p6 bra 	$L__BB109_7;
$L__BB109_8:
	setp.eq.s32 	%p7, %r5, 0;
	@%p7 bra 	$L__BB109_16;
	add.s32 	%r52, %r5, -1;
	setp.lt.u32 	%p8, %r52, 3;
	@%p8 bra 	$L__BB109_11;
	mad.lo.s32 	%r53, %r77, %r30, %r13;
	shl.b32 	%r54, %r53, 2;
	mov.u32 	%r55, _ZZ27gpuKernelArrayGemmSharedMemIfEvPT_S1_S1_iiiiiE7Ashared;
	add.s32 	%r56, %r55, %r54;
	ld.shared.f32 	%f34, [%r56];
	add.s32 	%r57, %r77, %r14;
	mul.wide.s32 	%rd15, %r57, 4;
	add.s64 	%rd16, %rd1, %rd15;
	ld.global.f32 	%f35, [%rd16];
	fma.rn.f32 	%f36, %f34, %f35, %f54;
	st.global.f32 	[%rd3], %f36;
	add.s32 	%r58, %r56, %r11;
	ld.shared.f32 	%f37, [%r58];
	ld.global.f32 	%f38, [%rd16+4];
	fma.rn.f32 	%f39, %f37, %f38, %f36;
	st.global.f32 	[%rd3], %f39;
	add.s32 	%r59, %r58, %r11;
	ld.shared.f32 	%f40, [%r59];
	ld.global.f32 	%f41, [%rd16+8];
	fma.rn.f32 	%f42, %f40, %f41, %f39;
	st.global.f32 	[%rd3], %f42;
	add.s32 	%r60, %r59, %r11;
	ld.shared.f32 	%f43, [%r60];
	ld.global.f32 	%f44, [%rd16+12];
	fma.rn.f32 	%f54, %f43, %f44, %f42;
	st.global.f32 	[%rd3], %f54;
	add.s32 	%r77, %r77, 4;
$L__BB109_11:
	setp.eq.s32 	%p9, %r6, 0;
	@%p9 bra 	$L__BB109_16;
	setp.eq.s32 	%p10, %r6, 1;
	@%p10 bra 	$L__BB109_14;
	mad.lo.s32 	%r61, %r77, %r30, %r13;
	shl.b32 	%r62, %r61, 2;
	mov.u32 	%r63, _ZZ27gpuKernelArrayGemmSharedMemIfEvPT_S1_S1_iiiiiE7Ashared;
	add.s32 	%r64, %r63, %r62;
	ld.shared.f32 	%f45, [%r64];
	add.s32 	%r65, %r77, %r14;
	mul.wide.s32 	%rd17, %r65, 4;
	add.s64 	%rd18, %rd1, %rd17;
	ld.global.f32 	%f46, [%rd18];
	fma.rn.f32 	%f47, %f45, %f46, %f54;
	st.global.f32 	[%rd3], %f47;
	add.s32 	%r66, %r64, %r11;
	ld.shared.f32 	%f48, [%r66];
	ld.global.f32 	%f49, [%rd18+4];
	fma.rn.f32 	%f54, %f48, %f49, %f47;
	st.global.f32 	[%rd3], %f54;
	add.s32 	%r77, %r77, 2;
$L__BB109_14:
	setp.eq.s32 	%p11, %r8, 0;
	@%p11 bra 	$L__BB109_16;
	mad.lo.s32 	%r67, %r77, %r30, %r13;
	shl.b32 	%r68, %r67, 2;
	mov.u32 	%r69, _ZZ27gpuKernelArrayGemmSharedMemIfEvPT_S1_S1_iiiiiE7Ashared;
	add.s32 	%r70, %r69, %r68;
	ld.shared.f32 	%f50, [%r70];
	add.s32 	%r71, %r77, %r14;
	mul.wide.s32 	%rd19, %r71, 4;
	add.s64 	%rd20, %rd1, %rd19;
	ld.global.f32 	%f51, [%rd20];
	fma.rn.f32 	%f52, %f50, %f51, %f54;
	st.global.f32 	[%rd3], %f52;
$L__BB109_16:
	add.s32 	%r72, %r72, %r4;
	setp.lt.s32 	%p12, %r72, %r32;
	@%p12 bra 	$L__BB109_5;
	bra.uni 	$L__BB109_18;
$L__BB109_17:
	mul.wide.s32 	%rd10, %r72, 4;
	add.s64 	%rd11, %rd2, %rd10;
	mov.b32 	%r39, 0;
	st.global.u32 	[%rd11], %r39;
	add.s32 	%r72, %r72, %r4;
	setp.lt.s32 	%p4, %r72, %r32;
	@%p4 bra 	$L__BB109_17;
$L__BB109_18:
	ret;

}
	// .globl	_Z23gpuKernelArrayGemmBatchIfEvPT_S1_S1_iiiiiiii
.visible .entry _Z23gpuKernelArrayGemmBatchIfEvPT_S1_S1_iiiiiiii(
	.param .u64 .ptr .align 1 _Z23gpuKernelArrayGemmBatchIfEvPT_S1_S1_iiiiiiii_param_0,
	.param .u64 .ptr .align 1 _Z23gpuKernelArrayGemmBatchIfEvPT_S1_S1_iiiiiiii_param_1,
	.param .u64 .ptr .align 1 _Z23gpuKernelArrayGemmBatchIfEvPT_S1_S1_iiiiiiii_param_2,
	.param .u32 _Z23gpuKernelArrayGemmBatchIfEvPT_S1_S1_iiiiiiii_param_3,
	.param .u32 _Z23gpuKernelArrayGemmBatchIfEvPT_S1_S1_iiiiiiii_param_4,
	.param .u32 _Z23gpuKernelArrayGemmBatchIfEvPT_S1_S1_iiiiiiii_param_5,
	.param .u32 _Z23gpuKernelArrayGemmBatchIfEvPT_S1_S1_iiiiiiii_param_6,
	.param .u32 _Z23gpuKernelArrayGemmBatchIfEvPT_S1_S1_iiiiiiii_param_7,
	.param .u32 _Z23gpuKernelArrayGemmBatchIfEvPT_S1_S1_iiiiiiii_param_8,
	.param .u32 _Z23gpuKernelArrayGemmBatchIfEvPT_S1_S1_iiiiiiii_param_9,
	.param .u32 _Z23gpuKernelArrayGemmBatchIfEvPT_S1_S1_iiiiiiii_param_10
)
{
	.reg .pred 	%p<13>;
	.reg .b32 	%r<63>;
	.reg .b32 	%f<56>;
	.reg .b64 	%rd<41>;

	ld.param.u64 	%rd5, [_Z23gpuKernelArrayGemmBatchIfEvPT_S1_S1_iiiiiiii_param_0];
	ld.param.u64 	%rd6, [_Z23gpuKernelArrayGemmBatchIfEvPT_S1_S1_iiiiiiii_param_1];
	ld.param.u64 	%rd7, [_Z23gpuKernelArrayGemmBatchIfEvPT_S1_S1_iiiiiiii_param_2];
	ld.param.u32 	%r24, [_Z23gpuKernelArrayGemmBatchIfEvPT_S1_S1_iiiiiiii_param_3];
	ld.param.u32 	%r25, [_Z23gpuKernelArrayGemmBatchIfEvPT_S1_S1_iiiiiiii_param_5];
	ld.param.u32 	%r27, [_Z23gpuKernelArrayGemmBatchIfEvPT_S1_S1_iiiiiiii_param_8];
	cvta.to.global.u64 	%rd1, %rd7;
	cvta.to.global.u64 	%rd2, %rd6;
	cvta.to.global.u64 	%rd3, %rd5;
	mov.u32 	%r30, %tid.x;
	mov.u32 	%r31, %ctaid.x;
	mov.u32 	%r1, %ntid.x;
	mad.lo.s32 	%r55, %r31, %r1, %r30;
	setp.ge.s32 	%p1, %r55, %r27;
	@%p1 bra 	$L__BB110_16;
	setp.gt.s32 	%p2, %r25, 0;
	mov.u32 	%r32, %nctaid.x;
	mul.lo.s32 	%r3, %r1, %r32;
	@%p2 bra 	$L__BB110_2;
	bra.uni 	$L__BB110_15;
$L__BB110_2:
	and.b32  	%r4, %r25, 7;
	and.b32  	%r5, %r25, 2147483640;
	neg.s32 	%r6, %r5;
	mul.wide.s32 	%rd35, %r24, 4;
$L__BB110_3:
	ld.param.u32 	%r54, [_Z23gpuKernelArrayGemmBatchIfEvPT_S1_S1_iiiiiiii_param_10];
	ld.param.u32 	%r53, [_Z23gpuKernelArrayGemmBatchIfEvPT_S1_S1_iiiiiiii_param_9];
	ld.param.u32 	%r52, [_Z23gpuKernelArrayGemmBatchIfEvPT_S1_S1_iiiiiiii_param_7];
	setp.lt.u32 	%p4, %r25, 8;
	div.s32 	%r35, %r55, %r52;
	mul.lo.s32 	%r36, %r35, %r52;
	sub.s32 	%r37, %r55, %r36;
	div.s32 	%r38, %r37, %r24;
	mul.lo.s32 	%r39, %r38, %r24;
	sub.s32 	%r40, %r37, %r39;
	mad.lo.s32 	%r8, %r35, %r54, %r40;
	mul.lo.s32 	%r41, %r38, %r25;
	mad.lo.s32 	%r9, %r35, %r53, %r41;
	mul.wide.s32 	%rd10, %r55, 4;
	add.s64 	%rd4, %rd3, %rd10;
	mov.b32 	%r60, 0;
	st.global.u32 	[%rd4], %r60;
	mov.f32 	%f53, 0f00000000;
	@%p4 bra 	$L__BB110_6;
	mov.f32 	%f53, 0f00000000;
	mov.u32 	%r56, %r9;
	mov.u32 	%r57, %r8;
	mov.u32 	%r58, %r6;
$L__BB110_5:
	.pragma "nounroll";
	mul.wide.s32 	%rd11, %r56, 4;
	add.s64 	%rd12, %rd1, %rd11;
	mul.wide.s32 	%rd13, %r57, 4;
	add.s64 	%rd14, %rd2, %rd13;
	ld.global.f32 	%f10, [%rd14];
	ld.global.f32 	%f11, [%rd12];
	fma.rn.f32 	%f12, %f10, %f11, %f53;
	st.global.f32 	[%rd4], %f12;
	mul.wide.s32 	%rd15, %r24, 4;
	add.s64 	%rd16, %rd14, %rd15;
	ld.global.f32 	%f13, [%rd16];
	ld.global.f32 	%f14, [%rd12+4];
	fma.rn.f32 	%f15, %f13, %f14, %f12;
	st.global.f32 	[%rd4], %f15;
	add.s64 	%rd17, %rd16, %rd15;
	ld.global.f32 	%f16, [%rd17];
	ld.global.f32 	%f17, [%rd12+8];
	fma.rn.f32 	%f18, %f16, %f17, %f15;
	st.global.f32 	[%rd4], %f18;
	add.s64 	%rd18, %rd17, %rd15;
	ld.global.f32 	%f19, [%rd18];
	ld.global.f32 	%f20, [%rd12+12];
	fma.rn.f32 	%f21, %f19, %f20, %f18;
	st.global.f32 	[%rd4], %f21;
	add.s64 	%rd19, %rd18, %rd15;
	ld.global.f32 	%f22, [%rd19];
	ld.global.f32 	%f23, [%rd12+16];
	fma.rn.f32 	%f24, %f22, %f23, %f21;
	st.global.f32 	[%rd4], %f24;
	add.s64 	%rd20, %rd19, %rd15;
	ld.global.f32 	%f25, [%rd20];
	ld.global.f32 	%f26, [%rd12+20];
	fma.rn.f32 	%f27, %f25, %f26, %f24;
	st.global.f32 	[%rd4], %f27;
	add.s64 	%rd21, %rd20, %rd15;
	ld.global.f32 	%f28, [%rd21];
	ld.global.f32 	%f29, [%rd12+24];
	fma.rn.f32 	%f30, %f28, %f29, %f27;
	st.global.f32 	[%rd4], %f30;
	add.s64 	%rd22, %rd21, %rd15;
	ld.global.f32 	%f31, [%rd22];
	ld.global.f32 	%f32, [%rd12+28];
	fma.rn.f32 	%f53, %f31, %f32, %f30;
	st.global.f32 	[%rd4], %f53;
	add.s32 	%r58, %r58, 8;
	shl.b32 	%r42, %r24, 3;
	add.s32 	%r57, %r57, %r42;
	add.s32 	%r56, %r56, 8;
	setp.ne.s32 	%p5, %r58, 0;
	mov.u32 	%r60, %r5;
	@%p5 bra 	$L__BB110_5;
$L__BB110_6:
	setp.eq.s32 	%p6, %r4, 0;
	@%p6 bra 	$L__BB110_14;
	add.s32 	%r43, %r4, -1;
	setp.lt.u32 	%p7, %r43, 3;
	@%p7 bra 	$L__BB110_9;
	mad.lo.s32 	%r44, %r60, %r24, %r8;
	mul.wide.s32 	%rd23, %r44, 4;
	add.s64 	%rd24, %rd2, %rd23;
	ld.global.f32 	%f33, [%rd24];
	add.s32 	%r45, %r9, %r60;
	mul.wide.s32 	%rd25, %r45, 4;
	add.s64 	%rd26, %rd1, %rd25;
	ld.global.f32 	%f34, [%rd26];
	fma.rn.f32 	%f35, %f33, %f34, %f53;
	st.global.f32 	[%rd4], %f35;
	add.s64 	%rd28, %rd24, %rd35;
	ld.global.f32 	%f36, [%rd28];
	ld.global.f32 	%f37, [%rd26+4];
	fma.rn.f32 	%f38, %f36, %f37, %f35;
	st.global.f32 	[%rd4], %f38;
	add.s64 	%rd29, %rd28, %rd35;
	ld.global.f32 	%f39, [%rd29];
	ld.global.f32 	%f40, [%rd26+8];
	fma.rn.f32 	%f41, %f39, %f40, %f38;
	st.global.f32 	[%rd4], %f41;
	add.s64 	%rd30, %rd29, %rd35;
	ld.global.f32 	%f42, [%rd30];
	ld.global.f32 	%f43, [%rd26+12];
	fma.rn.f32 	%f53, %f42, %f43, %f41;
	st.global.f32 	[%rd4], %f53;
	add.s32 	%r60, %r60, 4;
$L__BB110_9:
	and.b32  	%r46, %r25, 3;
	setp.eq.s32 	%p8, %r46, 0;
	@%p8 bra 	$L__BB110_14;
	setp.eq.s32 	%p9, %r46, 1;
	@%p9 bra 	$L__BB110_12;
	mad.lo.s32 	%r47, %r60, %r24, %r8;
	mul.wide.s32 	%rd31, %r47, 4;
	add.s64 	%rd32, %rd2, %rd31;
	ld.global.f32 	%f44, [%rd32];
	add.s32 	%r48, %r9, %r60;
	mul.wide.s32 	%rd33, %r48, 4;
	add.s64 	%rd34, %rd1, %rd33;
	ld.global.f32 	%f45, [%rd34];
	fma.rn.f32 	%f46, %f44, %f45, %f53;
	st.global.f32 	[%rd4], %f46;
	add.s64 	%rd36, %rd32, %rd35;
	ld.global.f32 	%f47, [%rd36];
	ld.global.f32 	%f48, [%rd34+4];
	fma.rn.f32 	%f53, %f47, %f48, %f46;
	st.global.f32 	[%rd4], %f53;
	add.s32 	%r60, %r60, 2;
$L__BB110_12:
	and.b32  	%r49, %r25, 1;
	setp.eq.b32 	%p10, %r49, 1;
	not.pred 	%p11, %p10;
	@%p11 bra 	$L__BB110_14;
	mad.lo.s32 	%r50, %r60, %r24, %r8;
	mul.wide.s32 	%rd37, %r50, 4;
	add.s64 	%rd38, %rd2, %rd37;
	ld.global.f32 	%f49, [%rd38];
	add.s32 	%r51, %r9, %r60;
	mul.wide.s32 	%rd39, %r51, 4;
	add.s64 	%rd40, %rd1, %rd39;
	ld.global.f32 	%f50, [%rd40];
	fma.rn.f32 	%f51, %f49, %f50, %f53;
	st.global.f32 	[%rd4], %f51;
$L__BB110_14:
	add.s32 	%r55, %r55, %r3;
	setp.lt.s32 	%p12, %r55, %r27;
	@%p12 bra 	$L__BB110_3;
	bra.uni 	$L__BB110_16;
$L__BB110_15:
	mul.wide.s32 	%rd8, %r55, 4;
	add.s64 	%rd9, %rd3, %rd8;
	mov.b32 	%r33, 0;
	st.global.u32 	[%rd9], %r33;
	add.s32 	%r55, %r55, %r3;
	setp.lt.s32 	%p3, %r55, %r27;
	@%p3 bra 	$L__BB110_15;
$L__BB110_16:
	ret;

}
	// .globl	_Z24gpuKernelArrayGemmBatch1IfEvPT_S1_S1_iiiiiiii
.visible .entry _Z24gpuKernelArrayGemmBatch1IfEvPT_S1_S1_iiiiiiii(
	.param .u64 .ptr .align 1 _Z24gpuKernelArrayGemmBatch1IfEvPT_S1_S1_iiiiiiii_param_0,
	.param .u64 .ptr .align 1 _Z24gpuKernelArrayGemmBatch1IfEvPT_S1_S1_iiiiiiii_param_1,
	.param .u64 .ptr .align 1 _Z24gpuKernelArrayGemmBatch1IfEvPT_S1_S1_iiiiiiii_param_2,
	.param .u32 _Z24gpuKernelArrayGemmBatch1IfEvPT_S1_S1_iiiiiiii_param_3,
	.param .u32 _Z24gpuKernelArrayGemmBatch1IfEvPT_S1_S1_iiiiiiii_param_4,
	.param .u32 _Z24gpuKernelArrayGemmBatch1IfEvPT_S1_S1_iiiiiiii_param_5,
	.param .u32 _Z24gpuKernelArrayGemmBatch1IfEvPT_S1_S1_iiiiiiii_param_6,
	.param .u32 _Z24gpuKernelArrayGemmBatch1IfEvPT_S1_S1_iiiiiiii_param_7,
	.param .u32 _Z24gpuKernelArrayGemmBatch1IfEvPT_S1_S1_iiiiiiii_param_8,
	.param .u32 _Z24gpuKernelArrayGemmBatch1IfEvPT_S1_S1_iiiiiiii_param_9,
	.param .u32 _Z24gpuKernelArrayGemmBatch1IfEvPT_S1_S1_iiiiiiii_param_10
)
{
	.reg .pred 	%p<12>;
	.reg .b32 	%r<59>;
	.reg .b32 	%f<55>;
	.reg .b64 	%rd<40>;

	ld.param.u64 	%rd5, [_Z24gpuKernelArrayGemmBatch1IfEvPT_S1_S1_iiiiiiii_param_1];
	ld.param.u64 	%rd6, [_Z24gpuKernelArrayGemmBatch1IfEvPT_S1_S1_iiiiiiii_param_2];
	ld.param.u32 	%r24, [_Z24gpuKernelArrayGemmBatch1IfEvPT_S1_S1_iiiiiiii_param_3];
	ld.param.u32 	%r25, [_Z24gpuKernelArrayGemmBatch1IfEvPT_S1_S1_iiiiiiii_param_5];
	ld.param.u32 	%r27, [_Z24gpuKernelArrayGemmBatch1IfEvPT_S1_S1_iiiiiiii_param_8];
	cvta.to.global.u64 	%rd1, %rd6;
	cvta.to.global.u64 	%rd2, %rd5;
	mov.u32 	%r30, %tid.x;
	mov.u32 	%r31, %ctaid.x;
	mov.u32 	%r1, %ntid.x;
	mad.lo.s32 	%r52, %r31, %r1, %r30;
	setp.ge.s32 	%p1, %r52, %r27;
	@%p1 bra 	$L__BB111_15;
	setp.lt.s32 	%p2, %r25, 1;
	@%p2 bra 	$L__BB111_15;
	and.b32  	%r3, %r25, 7;
	and.b32  	%r4, %r25, 3;
	and.b32  	%r5, %r25, 2147483640;
	neg.s32 	%r6, %r5;
	shl.b32 	%r7, %r24, 3;
	mov.u32 	%r32, %nctaid.x;
	mul.lo.s32 	%r8, %r1, %r32;
	mul.wide.s32 	%rd33, %r24, 4;
$L__BB111_3:
	ld.param.u32 	%r51, [_Z24gpuKernelArrayGemmBatch1IfEvPT_S1_S1_iiiiiiii_param_10];
	ld.param.u32 	%r50, [_Z24gpuKernelArrayGemmBatch1IfEvPT_S1_S1_iiiiiiii_param_9];
	ld.param.u32 	%r49, [_Z24gpuKernelArrayGemmBatch1IfEvPT_S1_S1_iiiiiiii_param_7];
	ld.param.u64 	%rd39, [_Z24gpuKernelArrayGemmBatch1IfEvPT_S1_S1_iiiiiiii_param_0];
	setp.lt.u32 	%p3, %r25, 8;
	div.s32 	%r34, %r52, %r49;
	mul.lo.s32 	%r35, %r34, %r49;
	sub.s32 	%r36, %r52, %r35;
	div.s32 	%r37, %r36, %r24;
	mul.lo.s32 	%r38, %r37, %r24;
	sub.s32 	%r39, %r36, %r38;
	mad.lo.s32 	%r10, %r34, %r51, %r39;
	mul.lo.s32 	%r40, %r37, %r25;
	mad.lo.s32 	%r11, %r34, %r50, %r40;
	cvta.to.global.u64 	%rd7, %rd39;
	mul.wide.s32 	%rd8, %r52, 4;
	add.s64 	%rd3, %rd7, %rd8;
	ld.global.f32 	%f52, [%rd3];
	mov.b32 	%r57, 0;
	@%p3 bra 	$L__BB111_6;
	mov.u32 	%r53, %r11;
	mov.u32 	%r54, %r10;
	mov.u32 	%r55, %r6;
$L__BB111_5:
	.pragma "nounroll";
	mul.wide.s32 	%rd9, %r53, 4;
	add.s64 	%rd10, %rd1, %rd9;
	mul.wide.s32 	%rd11, %r54, 4;
	add.s64 	%rd12, %rd2, %rd11;
	ld.global.f32 	%f9, [%rd12];
	ld.global.f32 	%f10, [%rd10];
	fma.rn.f32 	%f11, %f9, %f10, %f52;
	st.global.f32 	[%rd3], %f11;
	mul.wide.s32 	%rd13, %r24, 4;
	add.s64 	%rd14, %rd12, %rd13;
	ld.global.f32 	%f12, [%rd14];
	ld.global.f32 	%f13, [%rd10+4];
	fma.rn.f32 	%f14, %f12, %f13, %f11;
	st.global.f32 	[%rd3], %f14;
	add.s64 	%rd15, %rd14, %rd13;
	ld.global.f32 	%f15, [%rd15];
	ld.global.f32 	%f16, [%rd10+8];
	fma.rn.f32 	%f17, %f15, %f16, %f14;
	st.global.f32 	[%rd3], %f17;
	add.s64 	%rd16, %rd15, %rd13;
	ld.global.f32 	%f18, [%rd16];
	ld.global.f32 	%f19, [%rd10+12];
	fma.rn.f32 	%f20, %f18, %f19, %f17;
	st.global.f32 	[%rd3], %f20;
	add.s64 	%rd17, %rd16, %rd13;
	ld.global.f32 	%f21, [%rd17];
	ld.global.f32 	%f22, [%rd10+16];
	fma.rn.f32 	%f23, %f21, %f22, %f20;
	st.global.f32 	[%rd3], %f23;
	add.s64 	%rd18, %rd17, %rd13;
	ld.global.f32 	%f24, [%rd18];
	ld.global.f32 	%f25, [%rd10+20];
	fma.rn.f32 	%f26, %f24, %f25, %f23;
	st.global.f32 	[%rd3], %f26;
	add.s64 	%rd19, %rd18, %rd13;
	ld.global.f32 	%f27, [%rd19];
	ld.global.f32 	%f28, [%rd10+24];
	fma.rn.f32 	%f29, %f27, %f28, %f26;
	st.global.f32 	[%rd3], %f29;
	add.s64 	%rd20, %rd19, %rd13;
	ld.global.f32 	%f30, [%rd20];
	ld.global.f32 	%f31, [%rd10+28];
	fma.rn.f32 	%f52, %f30, %f31, %f29;
	st.global.f32 	[%rd3], %f52;
	add.s32 	%r55, %r55, 8;
	add.s32 	%r54, %r54, %r7;
	add.s32 	%r53, %r53, 8;
	setp.ne.s32 	%p4, %r55, 0;
	mov.u32 	%r57, %r5;
	@%p4 bra 	$L__BB111_5;
$L__BB111_6:
	setp.eq.s32 	%p5, %r3, 0;
	@%p5 bra 	$L__BB111_14;
	add.s32 	%r41, %r3, -1;
	setp.lt.u32 	%p6, %r41, 3;
	@%p6 bra 	$L__BB111_9;
	mad.lo.s32 	%r42, %r57, %r24, %r10;
	mul.wide.s32 	%rd21, %r42, 4;
	add.s64 	%rd22, %rd2, %rd21;
	ld.global.f32 	%f32, [%rd22];
	add.s32 	%r43, %r11, %r57;
	mul.wide.s32 	%rd23, %r43, 4;
	add.s64 	%rd24, %rd1, %rd23;
	ld.global.f32 	%f33, [%rd24];
	fma.rn.f32 	%f34, %f32, %f33, %f52;
	st.global.f32 	[%rd3], %f34;
	add.s64 	%rd26, %rd22, %rd33;
	ld.global.f32 	%f35, [%rd26];
	ld.global.f32 	%f36, [%rd24+4];
	fma.rn.f32 	%f37, %f35, %f36, %f34;
	st.global.f32 	[%rd3], %f37;
	add.s64 	%rd27, %rd26, %rd33;
	ld.global.f32 	%f38, [%rd27];
	ld.global.f32 	%f39, [%rd24+8];
	fma.rn.f32 	%f40, %f38, %f39, %f37;
	st.global.f32 	[%rd3], %f40;
	add.s64 	%rd28, %rd27, %rd33;
	ld.global.f32 	%f41, [%rd28];
	ld.global.f32 	%f42, [%rd24+12];
	fma.rn.f32 	%f52, %f41, %f42, %f40;
	st.global.f32 	[%rd3], %f52;
	add.s32 	%r57, %r57, 4;
$L__BB111_9:
	setp.eq.s32 	%p7, %r4, 0;
	@%p7 bra 	$L__BB111_14;
	setp.eq.s32 	%p8, %r4, 1;
	@%p8 bra 	$L__BB111_12;
	mad.lo.s32 	%r44, %r57, %r24, %r10;
	mul.wide.s32 	%rd29, %r44, 4;
	add.s64 	%rd30, %rd2, %rd29;
	ld.global.f32 	%f43, [%rd30];
	add.s32 	%r45, %r11, %r57;
	mul.wide.s32 	%rd31, %r45, 4;
	add.s64 	%rd32, %rd1, %rd31;
	ld.global.f32 	%f44, [%rd32];
	fma.rn.f32 	%f45, %f43, %f44, %f52;
	st.global.f32 	[%rd3], %f45;
	add.s64 	%rd34, %rd30, %rd33;
	ld.global.f32 	%f46, [%rd34];
	ld.global.f32 	%f47, [%rd32+4];
	fma.rn.f32 	%f52, %f46, %f47, %f45;
	st.global.f32 	[%rd3], %f52;
	add.s32 	%r57, %r57, 2;
$L__BB111_12:
	and.b32  	%r46, %r25, 1;
	setp.eq.b32 	%p9, %r46, 1;
	not.pred 	%p10, %p9;
	@%p10 bra 	$L__BB111_14;
	mad.lo.s32 	%r47, %r57, %r24, %r10;
	mul.wide.s32 	%rd35, %r47, 4;
	add.s64 	%rd36, %rd2, %rd35;
	ld.global.f32 	%f48, [%rd36];
	add.s32 	%r48, %r11, %r57;
	mul.wide.s32 	%rd37, %r48, 4;
	add.s64 	%rd38, %rd1, %rd37;
	ld.global.f32 	%f49, [%rd38];
	fma.rn.f32 	%f50, %f48, %f49, %f52;
	st.global.f32 	[%rd3], %f50;
$L__BB111_14:
	add.s32 	%r52, %r52, %r8;
	setp.lt.s32 	%p11, %r52, %r27;
	@%p11 bra 	$L__BB111_3;
$L__BB111_15:
	ret;

}
	// .globl	_Z19gpuKernelArrayDG2CGIfEvPT_S1_PiS2_i
.visible .entry _Z19gpuKernelArrayDG2CGIfEvPT_S1_PiS2_i(
	.param .u64 .ptr .align 1 _Z19gpuKernelArrayDG2CGIfEvPT_S1_PiS2_i_param_0,
	.param .u64 .ptr .align 1 _Z19gpuKernelArrayDG2CGIfEvPT_S1_PiS2_i_param_1,
	.param .u64 .ptr .align 1 _Z19gpuKernelArrayDG2CGIfEvPT_S1_PiS2_i_param_2,
	.param .u64 .ptr .align 1 _Z19gpuKernelArrayDG2CGIfEvPT_S1_PiS2_i_param_3,
	.param .u32 _Z19gpuKernelArrayDG2CGIfEvPT_S1_PiS2_i_param_4
)
{
	.reg .pred 	%p<9>;
	.reg .b32 	%r<37>;
	.reg .b32 	%f<26>;
	.reg .b64 	%rd<55>;

	ld.param.u64 	%rd10, [_Z19gpuKernelArrayDG2CGIfEvPT_S1_PiS2_i_param_0];
	ld.param.u64 	%rd12, [_Z19gpuKernelArrayDG2CGIfEvPT_S1_PiS2_i_param_1];
	ld.param.u64 	%rd13, [_Z19gpuKernelArrayDG2CGIfEvPT_S1_PiS2_i_param_2];
	ld.param.u64 	%rd11, [_Z19gpuKernelArrayDG2CGIfEvPT_S1_PiS2_i_param_3];
	ld.param.u32 	%r15, [_Z19gpuKernelArrayDG2CGIfEvPT_S1_PiS2_i_param_4];
	cvta.to.global.u64 	%rd1, %rd12;
	cvta.to.global.u64 	%rd2, %rd13;
	mov.u32 	%r16, %tid.x;
	mov.u32 	%r17, %ctaid.x;
	mov.u32 	%r1, %ntid.x;
	mad.lo.s32 	%r34, %r17, %r1, %r16;
	setp.ge.s32 	%p1, %r34, %r15;
	@%p1 bra 	$L__BB112_11;
	mov.u32 	%r18, %nctaid.x;
	mul.lo.s32 	%r3, %r1, %r18;
	cvta.to.global.u64 	%rd3, %rd10;
	cvta.to.global.u64 	%rd4, %rd11;
$L__BB112_2:
	mul.wide.s32 	%rd14, %r34, 4;
	add.s64 	%rd5, %rd3, %rd14;
	mov.b32 	%r19, 0;
	st.global.u32 	[%rd5], %r19;
	add.s64 	%rd6, %rd4, %rd14;
	ld.global.u32 	%r5, [%rd6+4];
	ld.global.u32 	%r6, [%rd6];
	sub.s32 	%r7, %r5, %r6;
	setp.lt.s32 	%p2, %r7, 1;
	mov.f32 	%f25, 0f00000000;
	@%p2 bra 	$L__BB112_10;
	and.b32  	%r8, %r7, 3;
	sub.s32 	%r21, %r6, %r5;
	setp.gt.u32 	%p3, %r21, -4;
	mov.b32 	%r36, 0;
	mov.f32 	%f25, 0f00000000;
	@%p3 bra 	$L__BB112_6;
	and.b32  	%r36, %r7, 2147483644;
	neg.s32 	%r35, %r36;
	mov.f32 	%f25, 0f00000000;
	mov.b64 	%rd54, 0;
$L__BB112_5:
	cvt.u32.u64 	%r22, %rd54;
	ld.global.u32 	%r23, [%rd6];
	add.s32 	%r24, %r23, %r22;
	mul.wide.s32 	%rd16, %r24, 4;
	add.s64 	%rd17, %rd2, %rd16;
	ld.global.u32 	%r25, [%rd17];
	mul.wide.s32 	%rd18, %r25, 4;
	add.s64 	%rd19, %rd1, %rd18;
	ld.global.f32 	%f11, [%rd19];
	add.f32 	%f12, %f11, %f25;
	st.global.f32 	[%rd5], %f12;
	ld.global.s32 	%rd20, [%rd6];
	add.s64 	%rd21, %rd54, %rd20;
	shl.b64 	%rd22, %rd21, 2;
	add.s64 	%rd23, %rd2, %rd22;
	ld.global.u32 	%r26, [%rd23+4];
	mul.wide.s32 	%rd24, %r26, 4;
	add.s64 	%rd25, %rd1, %rd24;
	ld.global.f32 	%f13, [%rd25];
	add.f32 	%f14, %f13, %f12;
	st.global.f32 	[%rd5], %f14;
	ld.global.s32 	%rd26, [%rd6];
	add.s64 	%rd27, %rd54, %rd26;
	shl.b64 	%rd28, %rd27, 2;
	add.s64 	%rd29, %rd2, %rd28;
	ld.global.u32 	%r27, [%rd29+8];
	mul.wide.s32 	%rd30, %r27, 4;
	add.s64 	%rd31, %rd1, %rd30;
	ld.global.f32 	%f15, [%rd31];
	add.f32 	%f16, %f15, %f14;
	st.global.f32 	[%rd5], %f16;
	ld.global.s32 	%rd32, [%rd6];
	add.s64 	%rd33, %rd54, %rd32;
	shl.b64 	%rd34, %rd33, 2;
	add.s64 	%rd35, %rd2, %rd34;
	ld.global.u32 	%r28, [%rd35+12];
	mul.wide.s32 	%rd36, %r28, 4;
	add.s64 	%rd37, %rd1, %rd36;
	ld.global.f32 	%f17, [%rd37];
	add.f32 	%f25, %f17, %f16;
	st.global.f32 	[%rd5], %f25;
	add.s64 	%rd54, %rd54, 4;
	add.s32 	%r35, %r35, 4;
	setp.ne.s32 	%p4, %r35, 0;
	@%p4 bra 	$L__BB112_5;
$L__BB112_6:
	setp.eq.s32 	%p5, %r8, 0;
	@%p5 bra 	$L__BB112_10;
	ld.global.u32 	%r29, [%rd6];
	add.s32 	%r30, %r29, %r36;
	mul.wide.s32 	%rd38, %r30, 4;
	add.s64 	%rd39, %rd2, %rd38;
	ld.global.u32 	%r31, [%rd39];
	mul.wide.s32 	%rd40, %r31, 4;
	add.s64 	%rd41, %rd1, %rd40;
	ld.global.f32 	%f18, [%rd41];
	add.f32 	%f25, %f18, %f25;
	st.global.f32 	[%rd5], %f25;
	setp.eq.s32 	%p6, %r8, 1;
	@%p6 bra 	$L__BB112_10;
	ld.global.s32 	%rd42, [%rd6];
	cvt.u64.u32 	%rd9, %r36;
	add.s64 	%rd43, %rd42, %rd9;
	shl.b64 	%rd44, %rd43, 2;
	add.s64 	%rd45, %rd2, %rd44;
	ld.global.u32 	%r32, [%rd45+4];
	mul.wide.s32 	%rd46, %r32, 4;
	add.s64 	%rd47, %rd1, %rd46;
	ld.global.f32 	%f19, [%rd47];
	add.f32 	%f25, %f19, %f25;
	st.global.f32 	[%rd5], %f25;
	setp.eq.s32 	%p7, %r8, 2;
	@%p7 bra 	$L__BB112_10;
	ld.global.s32 	%rd48, [%rd6];
	add.s64 	%rd49, %rd48, %rd9;
	shl.b64 	%rd50, %rd49, 2;
	add.s64 	%rd51, %rd2, %rd50;
	ld.global.u32 	%r33, [%rd51+8];
	mul.wide.s32 	%rd52, %r33, 4;
	add.s64 	%rd53, %rd1, %rd52;
	ld.global.f32 	%f20, [%rd53];
	add.f32 	%f25, %f20, %f25;
$L__BB112_10:
	cvt.rn.f32.s32 	%f21, %r7;
	div.rn.f32 	%f22, %f25, %f21;
	st.global.f32 	[%rd5], %f22;
	add.s32 	%r34, %r34, %r3;
	setp.lt.s32 	%p8, %r34, %r15;
	@%p8 bra 	$L__BB112_2;
$L__BB112_11:
	ret;

}
	// .globl	_Z20gpuKernelArrayDG2CG2IfEvPT_S1_PiS2_ii
.visible .entry _Z20gpuKernelArrayDG2CG2IfEvPT_S1_PiS2_ii(
	.param .u64 .ptr .align 1 _Z20gpuKernelArrayDG2CG2IfEvPT_S1_PiS2_ii_param_0,
	.param .u64 .ptr .align 1 _Z20gpuKernelArrayDG2CG2IfEvPT_S1_PiS2_ii_param_1,
	.param .u64 .ptr .align 1 _Z20gpuKernelArrayDG2CG2IfEvPT_S1_PiS2_ii_param_2,
	.param .u64 .ptr .align 1 _Z20gpuKernelArrayDG2CG2IfEvPT_S1_PiS2_ii_param_3,
	.param .u32 _Z20gpuKernelArrayDG2CG2IfEvPT_S1_PiS2_ii_param_4,
	.param .u32 _Z20gpuKernelArrayDG2CG2IfEvPT_S1_PiS2_ii_param_5
)
{
	.reg .pred 	%p<16>;
	.reg .b32 	%r<59>;
	.reg .b32 	%f<84>;
	.reg .b64 	%rd<27>;

	ld.param.u64 	%rd9, [_Z20gpuKernelArrayDG2CG2IfEvPT_S1_PiS2_ii_param_0];
	ld.param.u64 	%rd10, [_Z20gpuKernelArrayDG2CG2IfEvPT_S1_PiS2_ii_param_1];
	ld.param.u64 	%rd11, [_Z20gpuKernelArrayDG2CG2IfEvPT_S1_PiS2_ii_param_3];
	ld.param.u32 	%r26, [_Z20gpuKernelArrayDG2CG2IfEvPT_S1_PiS2_ii_param_4];
	ld.param.u32 	%r27, [_Z20gpuKernelArrayDG2CG2IfEvPT_S1_PiS2_ii_param_5];
	cvta.to.global.u64 	%rd1, %rd10;
	cvta.to.global.u64 	%rd2, %rd11;
	cvta.to.global.u64 	%rd3, %rd9;
	mov.u32 	%r28, %tid.x;
	mov.u32 	%r29, %ctaid.x;
	mov.u32 	%r1, %ntid.x;
	mad.lo.s32 	%r51, %r29, %r1, %r28;
	setp.ge.s32 	%p1, %r51, %r26;
	@%p1 bra 	$L__BB113_21;
	setp.gt.s32 	%p2, %r27, 0;
	mov.u32 	%r30, %nctaid.x;
	mul.lo.s32 	%r3, %r1, %r30;
	@%p2 bra 	$L__BB113_2;
	bra.uni 	$L__BB113_20;
$L__BB113_2:
	and.b32  	%r4, %r27, 15;
	and.b32  	%r5, %r27, 7;
	and.b32  	%r6, %r27, 2147483632;
	and.b32  	%r7, %r27, 3;
	add.s64 	%rd4, %rd1, 32;
$L__BB113_3:
	mul.wide.s32 	%rd15, %r51, 4;
	add.s64 	%rd5, %rd3, %rd15;
	mov.b32 	%r36, 0;
	st.global.u32 	[%rd5], %r36;
	add.s64 	%rd6, %rd2, %rd15;
	ld.global.u32 	%r37, [%rd6+4];
	ld.global.u32 	%r38, [%rd6];
	sub.s32 	%r9, %r37, %r38;
	setp.lt.s32 	%p4, %r9, 1;
	mov.f32 	%f83, 0f00000000;
	@%p4 bra 	$L__BB113_19;
	mov.b32 	%r52, 0;
	mov.f32 	%f83, 0f00000000;
$L__BB113_5:
	ld.param.u64 	%rd26, [_Z20gpuKernelArrayDG2CG2IfEvPT_S1_PiS2_ii_param_2];
	setp.lt.u32 	%p5, %r27, 16;
	ld.global.u32 	%r41, [%rd6];
	add.s32 	%r42, %r41, %r52;
	cvta.to.global.u64 	%rd16, %rd26;
	mul.wide.s32 	%rd17, %r42, 4;
	add.s64 	%rd18, %rd16, %rd17;
	ld.global.u32 	%r43, [%rd18];
	mul.lo.s32 	%r12, %r43, %r27;
	mov.b32 	%r56, 0;
	@%p5 bra 	$L__BB113_8;
	and.b32  	%r44, %r27, 2147483632;
	neg.s32 	%r54, %r44;
	mov.u32 	%r53, %r12;
$L__BB113_7:
	.pragma "nounroll";
	mul.wide.s32 	%rd19, %r53, 4;
	add.s64 	%rd20, %rd4, %rd19;
	ld.global.f32 	%f19, [%rd20+-32];
	add.f32 	%f20, %f19, %f83;
	st.global.f32 	[%rd5], %f20;
	ld.global.f32 	%f21, [%rd20+-28];
	add.f32 	%f22, %f21, %f20;
	st.global.f32 	[%rd5], %f22;
	ld.global.f32 	%f23, [%rd20+-24];
	add.f32 	%f24, %f23, %f22;
	st.global.f32 	[%rd5], %f24;
	ld.global.f32 	%f25, [%rd20+-20];
	add.f32 	%f26, %f25, %f24;
	st.global.f32 	[%rd5], %f26;
	ld.global.f32 	%f27, [%rd20+-16];
	add.f32 	%f28, %f27, %f26;
	st.global.f32 	[%rd5], %f28;
	ld.global.f32 	%f29, [%rd20+-12];
	add.f32 	%f30, %f29, %f28;
	st.global.f32 	[%rd5], %f30;
	ld.global.f32 	%f31, [%rd20+-8];
	add.f32 	%f32, %f31, %f30;
	st.global.f32 	[%rd5], %f32;
	ld.global.f32 	%f33, [%rd20+-4];
	add.f32 	%f34, %f33, %f32;
	st.global.f32 	[%rd5], %f34;
	ld.global.f32 	%f35, [%rd20];
	add.f32 	%f36, %f35, %f34;
	st.global.f32 	[%rd5], %f36;
	ld.global.f32 	%f37, [%rd20+4];
	add.f32 	%f38, %f37, %f36;
	st.global.f32 	[%rd5], %f38;
	ld.global.f32 	%f39, [%rd20+8];
	add.f32 	%f40, %f39, %f38;
	st.global.f32 	[%rd5], %f40;
	ld.global.f32 	%f41, [%rd20+12];
	add.f32 	%f42, %f41, %f40;
	st.global.f32 	[%rd5], %f42;
	ld.global.f32 	%f43, [%rd20+16];
	add.f32 	%f44, %f43, %f42;
	st.global.f32 	[%rd5], %f44;
	ld.global.f32 	%f45, [%rd20+20];
	add.f32 	%f46, %f45, %f44;
	st.global.f32 	[%rd5], %f46;
	ld.global.f32 	%f47, [%rd20+24];
	add.f32 	%f48, %f47, %f46;
	st.global.f32 	[%rd5], %f48;
	ld.global.f32 	%f49, [%rd20+28];
	add.f32 	%f83, %f49, %f48;
	st.global.f32 	[%rd5], %f83;
	add.s32 	%r54, %r54, 16;
	add.s32 	%r53, %r53, 16;
	setp.eq.s32 	%p6, %r54, 0;
	mov.u32 	%r56, %r6;
	@%p6 bra 	$L__BB113_8;
	bra.uni 	$L__BB113_7;
$L__BB113_8:
	setp.eq.s32 	%p7, %r4, 0;
	@%p7 bra 	$L__BB113_18;
	add.s32 	%r45, %r4, -1;
	setp.lt.u32 	%p8, %r45, 7;
	@%p8 bra 	$L__BB113_11;
	add.s32 	%r46, %r56, %r12;
	mul.wide.s32 	%rd21, %r46, 4;
	add.s64 	%rd22, %rd1, %rd21;
	ld.global.f32 	%f50, [%rd22];
	add.f32 	%f51, %f50, %f83;
	st.global.f32 	[%rd5], %f51;
	ld.global.f32 	%f52, [%rd22+4];
	add.f32 	%f53, %f52, %f51;
	st.global.f32 	[%rd5], %f53;
	ld.global.f32 	%f54, [%rd22+8];
	add.f32 	%f55, %f54, %f53;
	st.global.f32 	[%rd5], %f55;
	ld.global.f32 	%f56, [%rd22+12];
	add.f32 	%f57, %f56, %f55;
	st.global.f32 	[%rd5], %f57;
	ld.global.f32 	%f58, [%rd22+16];
	add.f32 	%f59, %f58, %f57;
	st.global.f32 	[%rd5], %f59;
	ld.global.f32 	%f60, [%rd22+20];
	add.f32 	%f61, %f60, %f59;
	st.global.f32 	[%rd5], %f61;
	ld.global.f32 	%f62, [%rd22+24];
	add.f32 	%f63, %f62, %f61;
	st.global.f32 	[%rd5], %f63;
	ld.global.f32 	%f64, [%rd22+28];
	add.f32 	%f83, %f64, %f63;
	st.global.f32 	[%rd5], %f83;
	add.s32 	%r56, %r56, 8;
$L__BB113_11:
	setp.eq.s32 	%p9, %r5, 0;
	@%p9 bra 	$L__BB113_18;
	add.s32 	%r47, %r5, -1;
	setp.lt.u32 	%p10, %r47, 3;
	@%p10 bra 	$L__BB113_14;
	add.s32 	%r48, %r56, %r12;
	mul.wide.s32 	%rd23, %r48, 4;
	add.s64 	%rd24, %rd1, %rd23;
	ld.global.f32 	%f65, [%rd24];
	add.f32 	%f66, %f65, %f83;
	st.global.f32 	[%rd5], %f66;
	ld.global.f32 	%f67, [%rd24+4];
	add.f32 	%f68, %f67, %f66;
	st.global.f32 	[%rd5], %f68;
	ld.global.f32 	%f69, [%rd24+8];
	add.f32 	%f70, %f69, %f68;
	st.global.f32 	[%rd5], %f70;
	ld.global.f32 	%f71, [%rd24+12];
	add.f32 	%f83, %f71, %f70;
	st.global.f32 	[%rd5], %f83;
	add.s32 	%r56, %r56, 4;
$L__BB113_14:
	setp.eq.s32 	%p11, %r7, 0;
	@%p11 bra 	$L__BB113_18;
	setp.eq.s32 	%p12, %r7, 1;
	add.s32 	%r49, %r56, %r12;
	mul.wide.s32 	%rd25, %r49, 4;
	add.s64 	%rd7, %rd1, %rd25;
	ld.global.f32 	%f72, [%rd7];
	add.f32 	%f83, %f72, %f83;
	st.global.f32 	[%rd5], %f83;
	@%p12 bra 	$L__BB113_18;
	setp.eq.s32 	%p13, %r7, 2;
	ld.global.f32 	%f73, [%rd7+4];
	add.f32 	%f83, %f73, %f83;
	st.global.f32 	[%rd5], %f83;
	@%p13 bra 	$L__BB113_18;
	ld.global.f32 	%f74, [%rd7+8];
	add.f32 	%f83, %f74, %f83;
	st.global.f32 	[%rd5], %f83;
$L__BB113_18:
	add.s32 	%r52, %r52, 1;
	setp.eq.s32 	%p14, %r52, %r9;
	@%p14 bra 	$L__BB113_19;
	bra.uni 	$L__BB113_5;
$L__BB113_19:
	mul.lo.s32 	%r50, %r9, %r27;
	cvt.rn.f32.s32 	%f75, %r50;
	div.rn.f32 	%f76, %f83, %f75;
	st.global.f32 	[%rd5], %f76;
	add.s32 	%r51, %r51, %r3;
	setp.lt.s32 	%p15, %r51, %r26;
	@%p15 bra 	$L__BB113_3;
	bra.uni 	$L__BB113_21;
$L__BB113_20:
	mul.wide.s32 	%rd12, %r51, 4;
	add.s64 	%rd13, %rd3, %rd12;
	mov.b32 	%r31, 0;
	st.global.u32 	[%rd13], %r31;
	add.s64 	%rd14, %rd2, %rd12;
	ld.global.u32 	%r32, [%rd14+4];
	ld.global.u32 	%r33, [%rd14];
	sub.s32 	%r34, %r32, %r33;
	mul.lo.s32 	%r35, %r34, %r27;
	cvt.rn.f32.s32 	%f14, %r35;
	mov.f32 	%f15, 0f00000000;
	div.rn.f32 	%f16, %f15, %f14;
	st.global.f32 	[%rd13], %f16;
	add.s32 	%r51, %r51, %r3;
	setp.lt.s32 	%p3, %r51, %r26;
	@%p3 bra 	$L__BB113_20;
$L__BB113_21:
	ret;

}
	// .globl	_Z18gpuKernelArrayCopyIiEvPT_S1_i
.visible .entry _Z18gpuKernelArrayCopyIiEvPT_S1_i(
	.param .u64 .ptr .align 1 _Z18gpuKernelArrayCopyIiEvPT_S1_i_param_0,
	.param .u64 .ptr .align 1 _Z18gpuKernelArrayCopyIiEvPT_S1_i_param_1,
	.param .u32 _Z18gpuKernelArrayCopyIiEvPT_S1_i_param_2
)
{
	.reg .pred 	%p<3>;
	.reg .b32 	%r<12>;
	.reg .b64 	%rd<8>;

	ld.param.u64 	%rd3, [_Z18gpuKernelArrayCopyIiEvPT_S1_i_param_0];
	ld.param.u64 	%rd4, [_Z18gpuKernelArrayCopyIiEvPT_S1_i_param_1];
	ld.param.u32 	%r6, [_Z18gpuKernelArrayCopyIiEvPT_S1_i_param_2];
	mov.u32 	%r7, %tid.x;
	mov.u32 	%r8, %ctaid.x;
	mov.u32 	%r1, %ntid.x;
	mad.lo.s32 	%r11, %r8, %r1, %r7;
	setp.ge.s32 	%p1, %r11, %r6;
	@%p1 bra 	$L__BB114_3;
	mov.u32 	%r9, %nctaid.x;
	mul.lo.s32 	%r3, %r1, %r9;
	cvta.to.global.u64 	%rd1, %rd4;
	cvta.to.global.u64 	%rd2, %rd3;
$L__BB114_2:
	mul.wide.s32 	%rd5, %r11, 4;
	add.s64 	%rd6, %rd1, %rd5;
	ld.global.u32 	%r10, [%rd6];
	add.s64 	%rd7, %rd2, %rd5;
	st.global.u32 	[%rd7], %r10;
	add.s32 	%r11, %r11, %r3;
	setp.lt.s32 	%p2, %r11, %r6;
	@%p2 bra 	$L__BB114_2;
$L__BB114_3:
	ret;

}
	// .globl	_Z22gpuKernelArraySetValueIiEvPT_S0_i
.visible .entry _Z22gpuKernelArraySetValueIiEvPT_S0_i(
	.param .u64 .ptr .align 1 _Z22gpuKernelArraySetValueIiEvPT_S0_i_param_0,
	.param .u32 _Z22gpuKernelArraySetValueIiEvPT_S0_i_param_1,
	.param .u32 _Z22gpuKernelArraySetValueIiEvPT_S0_i_param_2
)
{
	.reg .pred 	%p<3>;
	.reg .b32 	%r<12>;
	.reg .b64 	%rd<5>;

	ld.param.u64 	%rd2, [_Z22gpuKernelArraySetValueIiEvPT_S0_i_param_0];
	ld.param.u32 	%r6, [_Z22gpuKernelArraySetValueIiEvPT_S0_i_param_1];
	ld.param.u32 	%r7, [_Z22gpuKernelArraySetValueIiEvPT_S0_i_param_2];
	mov.u32 	%r8, %tid.x;
	mov.u32 	%r9, %ctaid.x;
	mov.u32 	%r1, %ntid.x;
	mad.lo.s32 	%r11, %r9, %r1, %r8;
	setp.ge.s32 	%p1, %r11, %r7;
	@%p1 bra 	$L__BB115_3;
	mov.u32 	%r10, %nctaid.x;
	mul.lo.s32 	%r3, %r1, %r10;
	cvta.to.global.u64 	%rd1, %rd2;
$L__BB115_2:
	mul.wide.s32 	%rd3, %r11, 4;
	add.s64 	%rd4, %rd1, %rd3;
	st.global.u32 	[%rd4], %r6;
	add.s32 	%r11, %r11, %r3;
	setp.lt.s32 	%p2, %r11, %r7;
	@%p2 bra 	$L__BB115_2;
$L__BB115_3:
	ret;

}
	// .globl	_Z23gpuKernelArrayTransposeIdEvPT_S1_iii
.visible .entry _Z23gpuKernelArrayTransposeIdEvPT_S1_iii(
	.param .u64 .ptr .align 1 _Z23gpuKernelArrayTransposeIdEvPT_S1_iii_param_0,
	.param .u64 .ptr .align 1 _Z23gpuKernelArrayTransposeIdEvPT_S1_iii_param_1,
	.param .u32 _Z23gpuKernelArrayTransposeIdEvPT_S1_iii_param_2,
	.param .u32 _Z23gpuKernelArrayTransposeIdEvPT_S1_iii_param_3,
	.param .u32 _Z23gpuKernelArrayTransposeIdEvPT_S1_iii_param_4
)
{
	.reg .pred 	%p<3>;
	.reg .b32 	%r<17>;
	.reg .b64 	%rd<9>;
	.reg .b64 	%fd<2>;

	ld.param.u64 	%rd3, [_Z23gpuKernelArrayTransposeIdEvPT_S1_iii_param_0];
	ld.param.u64 	%rd4, [_Z23gpuKernelArrayTransposeIdEvPT_S1_iii_param_1];
	ld.param.u32 	%r6, [_Z23gpuKernelArrayTransposeIdEvPT_S1_iii_param_2];
	ld.param.u32 	%r7, [_Z23gpuKernelArrayTransposeIdEvPT_S1_iii_param_3];
	ld.param.u32 	%r8, [_Z23gpuKernelArrayTransposeIdEvPT_S1_iii_param_4];
	mov.u32 	%r9, %tid.x;
	mov.u32 	%r10, %ctaid.x;
	mov.u32 	%r1, %ntid.x;
	mad.lo.s32 	%r16, %r10, %r1, %r9;
	setp.ge.s32 	%p1, %r16, %r8;
	@%p1 bra 	$L__BB116_3;
	mov.u32 	%r11, %nctaid.x;
	mul.lo.s32 	%r3, %r1, %r11;
	cvta.to.global.u64 	%rd1, %rd4;
	cvta.to.global.u64 	%rd2, %rd3;
$L__BB116_2:
	div.s32 	%r12, %r16, %r6;
	mul.lo.s32 	%r13, %r12, %r6;
	sub.s32 	%r14, %r16, %r13;
	mul.wide.s32 	%rd5, %r16, 8;
	add.s64 	%rd6, %rd1, %rd5;
	ld.global.f64 	%fd1, [%rd6];
	mad.lo.s32 	%r15, %r14, %r7, %r12;
	mul.wide.s32 	%rd7, %r15, 8;
	add.s64 	%rd8, %rd2, %rd7;
	st.global.f64 	[%rd8], %fd1;
	add.s32 	%r16, %r16, %r3;
	setp.lt.s32 	%p2, %r16, %r8;
	@%p2 bra 	$L__BB116_2;
$L__BB116_3:
	ret;

}
	// .globl	_Z23gpuKernelArrayTransposeIfEvPT_S1_iii
.visible .entry _Z23gpuKernelArrayTransposeIfEvPT_S1_iii(
	.param .u64 .ptr .align 1 _Z23gpuKernelArrayTransposeIfEvPT_S1_iii_param_0,
	.param .u64 .ptr .align 1 _Z23gpuKernelArrayTransposeIfEvPT_S1_iii_param_1,
	.param .u32 _Z23gpuKernelArrayTransposeIfEvPT_S1_iii_param_2,
	.param .u32 _Z23gpuKernelArrayTransposeIfEvPT_S1_iii_param_3,
	.param .u32 _Z23gpuKernelArrayTransposeIfEvPT_S1_iii_param_4
)
{
	.reg .pred 	%p<3>;
	.reg .b32 	%r<17>;
	.reg .b32 	%f<2>;
	.reg .b64 	%rd<9>;

	ld.param.u64 	%rd3, [_Z23gpuKernelArrayTransposeIfEvPT_S1_iii_param_0];
	ld.param.u64 	%rd4, [_Z23gpuKernelArrayTransposeIfEvPT_S1_iii_param_1];
	ld.param.u32 	%r6, [_Z23gpuKernelArrayTransposeIfEvPT_S1_iii_param_2];
	ld.param.u32 	%r7, [_Z23gpuKernelArrayTransposeIfEvPT_S1_iii_param_3];
	ld.param.u32 	%r8, [_Z23gpuKernelArrayTransposeIfEvPT_S1_iii_param_4];
	mov.u32 	%r9, %tid.x;
	mov.u32 	%r10, %ctaid.x;
	mov.u32 	%r1, %ntid.x;
	mad.lo.s32 	%r16, %r10, %r1, %r9;
	setp.ge.s32 	%p1, %r16, %r8;
	@%p1 bra 	$L__BB117_3;
	mov.u32 	%r11, %nctaid.x;
	mul.lo.s32 	%r3, %r1, %r11;
	cvta.to.global.u64 	%rd1, %rd4;
	cvta.to.global.u64 	%rd2, %rd3;
$L__BB117_2:
	div.s32 	%r12, %r16, %r6;
	mul.lo.s32 	%r13, %r12, %r6;
	sub.s32 	%r14, %r16, %r13;
	mul.wide.s32 	%rd5, %r16, 4;
	add.s64 	%rd6, %rd1, %rd5;
	ld.global.f32 	%f1, [%rd6];
	mad.lo.s32 	%r15, %r14, %r7, %r12;
	mul.wide.s32 	%rd7, %r15, 4;
	add.s64 	%rd8, %rd2, %rd7;
	st.global.f32 	[%rd8], %f1;
	add.s32 	%r16, %r16, %r3;
	setp.lt.s32 	%p2, %r16, %r8;
	@%p2 bra 	$L__BB117_2;
$L__BB117_3:
	ret;

}
	// .globl	_Z23gpuKernelArrayTransposeIiEvPT_S1_iii
.visible .entry _Z23gpuKernelArrayTransposeIiEvPT_S1_iii(
	.param .u64 .ptr .align 1 _Z23gpuKernelArrayTransposeIiEvPT_S1_iii_param_0,
	.param .u64 .ptr .align 1 _Z23gpuKernelArrayTransposeIiEvPT_S1_iii_param_1,
	.param .u32 _Z23gpuKernelArrayTransposeIiEvPT_S1_iii_param_2,
	.param .u32 _Z23gpuKernelArrayTransposeIiEvPT_S1_iii_param_3,
	.param .u32 _Z23gpuKernelArrayTransposeIiEvPT_S1_iii_param_4
)
{
	.reg .pred 	%p<3>;
	.reg .b32 	%r<18>;
	.reg .b64 	%rd<9>;

	ld.param.u64 	%rd3, [_Z23gpuKernelArrayTransposeIiEvPT_S1_iii_param_0];
	ld.param.u64 	%rd4, [_Z23gpuKernelArrayTransposeIiEvPT_S1_iii_param_1];
	ld.param.u32 	%r6, [_Z23gpuKernelArrayTransposeIiEvPT_S1_iii_param_2];
	ld.param.u32 	%r7, [_Z23gpuKernelArrayTransposeIiEvPT_S1_iii_param_3];
	ld.param.u32 	%r8, [_Z23gpuKernelArrayTransposeIiEvPT_S1_iii_param_4];
	mov.u32 	%r9, %tid.x;
	mov.u32 	%r10, %ctaid.x;
	mov.u32 	%r1, %ntid.x;
	mad.lo.s32 	%r17, %r10, %r1, %r9;
	setp.ge.s32 	%p1, %r17, %r8;
	@%p1 bra 	$L__BB118_3;
	mov.u32 	%r11, %nctaid.x;
	mul.lo.s32 	%r3, %r1, %r11;
	cvta.to.global.u64 	%rd1, %rd4;
	cvta.to.global.u64 	%rd2, %rd3;
$L__BB118_2:
	div.s32 	%r12, %r17, %r6;
	mul.lo.s32 	%r13, %r12, %r6;
	sub.s32 	%r14, %r17, %r13;
	mul.wide.s32 	%rd5, %r17, 4;
	add.s64 	%rd6, %rd1, %rd5;
	ld.global.u32 	%r15, [%rd6];
	mad.lo.s32 	%r16, %r14, %r7, %r12;
	mul.wide.s32 	%rd7, %r16, 4;
	add.s64 	%rd8, %rd2, %rd7;
	st.global.u32 	[%rd8], %r15;
	add.s32 	%r17, %r17, %r3;
	setp.lt.s32 	%p2, %r17, %r8;
	@%p2 bra 	$L__BB118_2;
$L__BB118_3:
	ret;

}
	// .globl	_Z31gpuKernelArrayPlusAtColumnIndexIdEvPT_S1_Piii
.visible .entry _Z31gpuKernelArrayPlusAtColumnIndexIdEvPT_S1_Piii(
	.param .u64 .ptr .align 1 _Z31gpuKernelArrayPlusAtColumnIndexIdEvPT_S1_Piii_param_0,
	.param .u64 .ptr .align 1 _Z31gpuKernelArrayPlusAtColumnIndexIdEvPT_S1_Piii_param_1,
	.param .u64 .ptr .align 1 _Z31gpuKernelArrayPlusAtColumnIndexIdEvPT_S1_Piii_param_2,
	.param .u32 _Z31gpuKernelArrayPlusAtColumnIndexIdEvPT_S1_Piii_param_3,
	.param .u32 _Z31gpuKernelArrayPlusAtColumnIndexIdEvPT_S1_Piii_param_4
)
{
	.reg .pred 	%p<13>;
	.reg .b32 	%r<46>;
	.reg .b64 	%rd<25>;
	.reg .b64 	%fd<94>;

	ld.param.u64 	%rd7, [_Z31gpuKernelArrayPlusAtColumnIndexIdEvPT_S1_Piii_param_0];
	ld.param.u64 	%rd8, [_Z31gpuKernelArrayPlusAtColumnIndexIdEvPT_S1_Piii_param_1];
	ld.param.u64 	%rd6, [_Z31gpuKernelArrayPlusAtColumnIndexIdEvPT_S1_Piii_param_2];
	ld.param.u32 	%r24, [_Z31gpuKernelArrayPlusAtColumnIndexIdEvPT_S1_Piii_param_3];
	ld.param.u32 	%r25, [_Z31gpuKernelArrayPlusAtColumnIndexIdEvPT_S1_Piii_param_4];
	cvta.to.global.u64 	%rd1, %rd7;
	cvta.to.global.u64 	%rd2, %rd8;
	mov.u32 	%r26, %tid.x;
	mov.u32 	%r27, %ctaid.x;
	mov.u32 	%r1, %ntid.x;
	mad.lo.s32 	%r39, %r27, %r1, %r26;
	setp.ge.s32 	%p1, %r39, %r25;
	@%p1 bra 	$L__BB119_17;
	setp.lt.s32 	%p2, %r24, 1;
	@%p2 bra 	$L__BB119_17;
	and.b32  	%r3, %r24, 15;
	and.b32  	%r4, %r24, 7;
	and.b32  	%r5, %r24, 2147483632;
	and.b32  	%r6, %r24, 3;
	neg.s32 	%r7, %r5;
	cvta.to.global.u64 	%rd3, %rd6;
	mov.u32 	%r28, %nctaid.x;
	mul.lo.s32 	%r8, %r1, %r28;
$L__BB119_3:
	setp.lt.u32 	%p3, %r24, 16;
	mul.wide.s32 	%rd9, %r39, 4;
	add.s64 	%rd10, %rd3, %rd9;
	ld.global.u32 	%r30, [%rd10];
	mul.lo.s32 	%r10, %r30, %r24;
	mul.lo.s32 	%r11, %r39, %r24;
	mov.b32 	%r44, 0;
	@%p3 bra 	$L__BB119_6;
	mov.u32 	%r40, %r11;
	mov.u32 	%r41, %r10;
	mov.u32 	%r42, %r7;
$L__BB119_5:
	.pragma "nounroll";
	mul.wide.s32 	%rd11, %r41, 8;
	add.s64 	%rd12, %rd2, %rd11;
	mul.wide.s32 	%rd13, %r40, 8;
	add.s64 	%rd14, %rd1, %rd13;
	ld.global.f64 	%fd1, [%rd12];
	ld.global.f64 	%fd2, [%rd14];
	add.f64 	%fd3, %fd1, %fd2;
	st.global.f64 	[%rd14], %fd3;
	ld.global.f64 	%fd4, [%rd12+8];
	ld.global.f64 	%fd5, [%rd14+8];
	add.f64 	%fd6, %fd4, %fd5;
	st.global.f64 	[%rd14+8], %fd6;
	ld.global.f64 	%fd7, [%rd12+16];
	ld.global.f64 	%fd8, [%rd14+16];
	add.f64 	%fd9, %fd7, %fd8;
	st.global.f64 	[%rd14+16], %fd9;
	ld.global.f64 	%fd10, [%rd12+24];
	ld.global.f64 	%fd11, [%rd14+24];
	add.f64 	%fd12, %fd10, %fd11;
	st.global.f64 	[%rd14+24], %fd12;
	ld.global.f64 	%fd13, [%rd12+32];
	ld.global.f64 	%fd14, [%rd14+32];
	add.f64 	%fd15, %fd13, %fd14;
	st.global.f64 	[%rd14+32], %fd15;
	ld.global.f64 	%fd16, [%rd12+40];
	ld.global.f64 	%fd17, [%rd14+40];
	add.f64 	%fd18, %fd16, %fd17;
	st.global.f64 	[%rd14+40], %fd18;
	ld.global.f64 	%fd19, [%rd12+48];
	ld.global.f64 	%fd20, [%rd14+48];
	add.f64 	%fd21, %fd19, %fd20;
	st.global.f64 	[%rd14+48], %fd21;
	ld.global.f64 	%fd22, [%rd12+56];
	ld.global.f64 	%fd23, [%rd14+56];
	add.f64 	%fd24, %fd22, %fd23;
	st.global.f64 	[%rd14+56], %fd24;
	ld.global.f64 	%fd25, [%rd12+64];
	ld.global.f64 	%fd26, [%rd14+64];
	add.f64 	%fd27, %fd25, %fd26;
	st.global.f64 	[%rd14+64], %fd27;
	ld.global.f64 	%fd28, [%rd12+72];
	ld.global.f64 	%fd29, [%rd14+72];
	add.f64 	%fd30, %fd28, %fd29;
	st.global.f64 	[%rd14+72], %fd30;
	ld.global.f64 	%fd31, [%rd12+80];
	ld.global.f64 	%fd32, [%rd14+80];
	add.f64 	%fd33, %fd31, %fd32;
	st.global.f64 	[%rd14+80], %fd33;
	ld.global.f64 	%fd34, [%rd12+88];
	ld.global.f64 	%fd35, [%rd14+88];
	add.f64 	%fd36, %fd34, %fd35;
	st.global.f64 	[%rd14+88], %fd36;
	ld.global.f64 	%fd37, [%rd12+96];
	ld.global.f64 	%fd38, [%rd14+96];
	add.f64 	%fd39, %fd37, %fd38;
	st.global.f64 	[%rd14+96], %fd39;
	ld.global.f64 	%fd40, [%rd12+104];
	ld.global.f64 	%fd41, [%rd14+104];
	add.f64 	%fd42, %fd40, %fd41;
	st.global.f64 	[%rd14+104], %fd42;
	ld.global.f64 	%fd43, [%rd12+112];
	ld.global.f64 	%fd44, [%rd14+112];
	add.f64 	%fd45, %fd43, %fd44;
	st.global.f64 	[%rd14+112], %fd45;
	ld.global.f64 	%fd46, [%rd12+120];
	ld.global.f64 	%fd47, [%rd14+120];
	add.f64 	%fd48, %fd46, %fd47;
	st.global.f64 	[%rd14+120], %fd48;
	add.s32 	%r42, %r42, 16;
	add.s32 	%r41, %r41, 16;
	add.s32 	%r40, %r40, 16;
	setp.ne.s32 	%p4, %r42, 0;
	mov.u32 	%r44, %r5;
	@%p4 bra 	$L__BB119_5;
$L__BB119_6:
	setp.eq.s32 	%p5, %r3, 0;
	@%p5 bra 	$L__BB119_16;
	add.s32 	%r31, %r3, -1;
	setp.lt.u32 	%p6, %r31, 7;
	@%p6 bra 	$L__BB119_9;
	add.s32 	%r32, %r44, %r10;
	mul.wide.s32 	%rd15, %r32, 8;
	add.s64 	%rd16, %rd2, %rd15;
	ld.global.f64 	%fd49, [%rd16];
	add.s32 	%r33, %r44, %r11;
	mul.wide.s32 	%rd17, %r33, 8;
	add.s64 	%rd18, %rd1, %rd17;
	ld.global.f64 	%fd50, [%rd18];
	add.f64 	%fd51, %fd49, %fd50;
	st.global.f64 	[%rd18], %fd51;
	ld.global.f64 	%fd52, [%rd16+8];
	ld.global.f64 	%fd53, [%rd18+8];
	add.f64 	%fd54, %fd52, %fd53;
	st.global.f64 	[%rd18+8], %fd54;
	ld.global.f64 	%fd55, [%rd16+16];
	ld.global.f64 	%fd56, [%rd18+16];
	add.f64 	%fd57, %fd55, %fd56;
	st.global.f64 	[%rd18+16], %fd57;
	ld.global.f64 	%fd58, [%rd16+24];
	ld.global.f64 	%fd59, [%rd18+24];
	add.f64 	%fd60, %fd58, %fd59;
	st.global.f64 	[%rd18+24], %fd60;
	ld.global.f64 	%fd61, [%rd16+32];
	ld.global.f64 	%fd62, [%rd18+32];
	add.f64 	%fd63, %fd61, %fd62;
	st.global.f64 	[%rd18+32], %fd63;
	ld.global.f64 	%fd64, [%rd16+40];
	ld.global.f64 	%fd65, [%rd18+40];
	add.f64 	%fd66, %fd64, %fd65;
	st.global.f64 	[%rd18+40], %fd66;
	ld.global.f64 	%fd67, [%rd16+48];
	ld.global.f64 	%fd68, [%rd18+48];
	add.f64 	%fd69, %fd67, %fd68;
	st.global.f64 	[%rd18+48], %fd69;
	ld.global.f64 	%fd70, [%rd16+56];
	ld.global.f64 	%fd71, [%rd18+56];
	add.f64 	%fd72, %fd70, %fd71;
	st.global.f64 	[%rd18+56], %fd72;
	add.s32 	%r44, %r44, 8;
$L__BB119_9:
	setp.eq.s32 	%p7, %r4, 0;
	@%p7 bra 	$L__BB119_16;
	add.s32 	%r34, %r4, -1;
	setp.lt.u32 	%p8, %r34, 3;
	@%p8 bra 	$L__BB119_12;
	add.s32 	%r35, %r44, %r10;
	mul.wide.s32 	%rd19, %r35, 8;
	add.s64 	%rd20, %rd2, %rd19;
	ld.global.f64 	%fd73, [%rd20];
	add.s32 	%r36, %r44, %r11;
	mul.wide.s32 	%rd21, %r36, 8;
	add.s64 	%rd22, %rd1, %rd21;
	ld.global.f64 	%fd74, [%rd22];
	add.f64 	%fd75, %fd73, %fd74;
	st.global.f64 	[%rd22], %fd75;
	ld.global.f64 	%fd76, [%rd20+8];
	ld.global.f64 	%fd77, [%rd22+8];
	add.f64 	%fd78, %fd76, %fd77;
	st.global.f64 	[%rd22+8], %fd78;
	ld.global.f64 	%fd79, [%rd20+16];
	ld.global.f64 	%fd80, [%rd22+16];
	add.f64 	%fd81, %fd79, %fd80;
	st.global.f64 	[%rd22+16], %fd81;
	ld.global.f64 	%fd82, [%rd20+24];
	ld.global.f64 	%fd83, [%rd22+24];
	add.f64 	%fd84, %fd82, %fd83;
	st.global.f64 	[%rd22+24], %fd84;
	add.s32 	%r44, %r44, 4;
$L__BB119_12:
	setp.eq.s32 	%p9, %r6, 0;
	@%p9 bra 	$L__BB119_16;
	setp.eq.s32 	%p10, %r6, 1;
	add.s32 	%r37, %r44, %r10;
	mul.wide.s32 	%rd23, %r37, 8;
	add.s64 	%rd4, %rd2, %rd23;
	ld.global.f64 	%fd85, [%rd4];
	add.s32 	%r38, %r44, %r11;
	mul.wide.s32 	%rd24, %r38, 8;
	add.s64 	%rd5, %rd1, %rd24;
	ld.global.f64 	%fd86, [%rd5];
	add.f64 	%fd87, %fd85, %fd86;
	st.global.f64 	[%rd5], %fd87;
	@%p10 bra 	$L__BB119_16;
	setp.eq.s32 	%p11, %r6, 2;
	ld.global.f64 	%fd88, [%rd4+8];
	ld.global.f64 	%fd89, [%rd5+8];
	add.f64 	%fd90, %fd88, %fd89;
	st.global.f64 	[%rd5+8], %fd90;
	@%p11 bra 	$L__BB119_16;
	ld.global.f64 	%fd91, [%rd4+16];
	ld.global.f64 	%fd92, [%rd5+16];
	add.f64 	%fd93, %fd91, %fd92;
	st.global.f64 	[%rd5+16], %fd93;
$L__BB119_16:
	add.s32 	%r39, %r39, %r8;
	setp.lt.s32 	%p12, %r39, %r25;
	@%p12 bra 	$L__BB119_3;
$L__BB119_17:
	ret;

}
	// .globl	_Z31gpuKernelArrayPlusAtColumnIndexIfEvPT_S1_Piii
.visible .entry _Z31gpuKernelArrayPlusAtColumnIndexIfEvPT_S1_Piii(
	.param .u64 .ptr .align 1 _Z31gpuKernelArrayPlusAtColumnIndexIfEvPT_S1_Piii_param_0,
	.param .u64 .ptr .align 1 _Z31gpuKernelArrayPlusAtColumnIndexIfEvPT_S1_Piii_param_1,
	.param .u64 .ptr .align 1 _Z31gpuKernelArrayPlusAtColumnIndexIfEvPT_S1_Piii_param_2,
	.param .u32 _Z31gpuKernelArrayPlusAtColumnIndexIfEvPT_S1_Piii_param_3,
	.param .u32 _Z31gpuKernelArrayPlusAtColumnIndexIfEvPT_S1_Piii_param_4
)
{
	.reg .pred 	%p<13>;
	.reg .b32 	%r<46>;
	.reg .b32 	%f<94>;
	.reg .b64 	%rd<26>;

	ld.param.u64 	%rd8, [_Z31gpuKernelArrayPlusAtColumnIndexIfEvPT_S1_Piii_param_0];
	ld.param.u64 	%rd9, [_Z31gpuKernelArrayPlusAtColumnIndexIfEvPT_S1_Piii_param_1];
	ld.param.u64 	%rd7, [_Z31gpuKernelArrayPlusAtColumnIndexIfEvPT_S1_Piii_param_2];
	ld.param.u32 	%r24, [_Z31gpuKernelArrayPlusAtColumnIndexIfEvPT_S1_Piii_param_3];
	ld.param.u32 	%r25, [_Z31gpuKernelArrayPlusAtColumnIndexIfEvPT_S1_Piii_param_4];
	cvta.to.global.u64 	%rd1, %rd8;
	cvta.to.global.u64 	%rd2, %rd9;
	mov.u32 	%r26, %tid.x;
	mov.u32 	%r27, %ctaid.x;
	mov.u32 	%r1, %ntid.x;
	mad.lo.s32 	%r39, %r27, %r1, %r26;
	setp.ge.s32 	%p1, %r39, %r25;
	@%p1 bra 	$L__BB120_17;
	setp.lt.s32 	%p2, %r24, 1;
	@%p2 bra 	$L__BB120_17;
	and.b32  	%r3, %r24, 15;
	and.b32  	%r4, %r24, 7;
	and.b32  	%r5, %r24, 2147483632;
	and.b32  	%r6, %r24, 3;
	neg.s32 	%r7, %r5;
	add.s64 	%rd3, %rd1, 32;
	cvta.to.global.u64 	%rd4, %rd7;
	mov.u32 	%r28, %nctaid.x;
	mul.lo.s32 	%r8, %r1, %r28;
$L__BB120_3:
	setp.lt.u32 	%p3, %r24, 16;
	mul.wide.s32 	%rd10, %r39, 4;
	add.s64 	%rd11, %rd4, %rd10;
	ld.global.u32 	%r30, [%rd11];
	mul.lo.s32 	%r10, %r30, %r24;
	mul.lo.s32 	%r11, %r39, %r24;
	mov.b32 	%r44, 0;
	@%p3 bra 	$L__BB120_6;
	mov.u32 	%r40, %r11;
	mov.u32 	%r41, %r10;
	mov.u32 	%r42, %r7;
$L__BB120_5:
	.pragma "nounroll";
	mul.wide.s32 	%rd12, %r41, 4;
	add.s64 	%rd13, %rd2, %rd12;
	mul.wide.s32 	%rd14, %r40, 4;
	add.s64 	%rd15, %rd3, %rd14;
	ld.global.f32 	%f1, [%rd13];
	ld.global.f32 	%f2, [%rd15+-32];
	add.f32 	%f3, %f1, %f2;
	st.global.f32 	[%rd15+-32], %f3;
	ld.global.f32 	%f4, [%rd13+4];
	ld.global.f32 	%f5, [%rd15+-28];
	add.f32 	%f6, %f4, %f5;
	st.global.f32 	[%rd15+-28], %f6;
	ld.global.f32 	%f7, [%rd13+8];
	ld.global.f32 	%f8, [%rd15+-24];
	add.f32 	%f9, %f7, %f8;
	st.global.f32 	[%rd15+-24], %f9;
	ld.global.f32 	%f10, [%rd13+12];
	ld.global.f32 	%f11, [%rd15+-20];
	add.f32 	%f12, %f10, %f11;
	st.global.f32 	[%rd15+-20], %f12;
	ld.global.f32 	%f13, [%rd13+16];
	ld.global.f32 	%f14, [%rd15+-16];
	add.f32 	%f15, %f13, %f14;
	st.global.f32 	[%rd15+-16], %f15;
	ld.global.f32 	%f16, [%rd13+20];
	ld.global.f32 	%f17, [%rd15+-12];
	add.f32 	%f18, %f16, %f17;
	st.global.f32 	[%rd15+-12], %f18;
	ld.global.f32 	%f19, [%rd13+24];
	ld.global.f32 	%f20, [%rd15+-8];
	add.f32 	%f21, %f19, %f20;
	st.global.f32 	[%rd15+-8], %f21;
	ld.global.f32 	%f22, [%rd13+28];
	ld.global.f32 	%f23, [%rd15+-4];
	add.f32 	%f24, %f22, %f23;
	st.global.f32 	[%rd15+-4], %f24;
	ld.global.f32 	%f25, [%rd13+32];
	ld.global.f32 	%f26, [%rd15];
	add.f32 	%f27, %f25, %f26;
	st.global.f32 	[%rd15], %f27;
	ld.global.f32 	%f28, [%rd13+36];
	ld.global.f32 	%f29, [%rd15+4];
	add.f32 	%f30, %f28, %f29;
	st.global.f32 	[%rd15+4], %f30;
	ld.global.f32 	%f31, [%rd13+40];
	ld.global.f32 	%f32, [%rd15+8];
	add.f32 	%f33, %f31, %f32;
	st.global.f32 	[%rd15+8], %f33;
	ld.global.f32 	%f34, [%rd13+44];
	ld.global.f32 	%f35, [%rd15+12];
	add.f32 	%f36, %f34, %f35;
	st.global.f32 	[%rd15+12], %f36;
	ld.global.f32 	%f37, [%rd13+48];
	ld.global.f32 	%f38, [%rd15+16];
	add.f32 	%f39, %f37, %f38;
	st.global.f32 	[%rd15+16], %f39;
	ld.global.f32 	%f40, [%rd13+52];
	ld.global.f32 	%f41, [%rd15+20];
	add.f32 	%f42, %f40, %f41;
	st.global.f32 	[%rd15+20], %f42;
	ld.global.f32 	%f43, [%rd13+56];
	ld.global.f32 	%f44, [%rd15+24];
	add.f32 	%f45, %f43, %f44;
	st.global.f32 	[%rd15+24], %f45;
	ld.global.f32 	%f46, [%rd13+60];
	ld.global.f32 	%f47, [%rd15+28];
	add.f32 	%f48, %f46, %f47;
	st.global.f32 	[%rd15+28], %f48;
	add.s32 	%r42, %r42, 16;
	add.s32 	%r41, %r41, 16;
	add.s32 	%r40, %r40, 16;
	setp.ne.s32 	%p4, %r42, 0;
	mov.u32 	%r44, %r5;
	@%p4 bra 	$L__BB120_5;
$L__BB120_6:
	setp.eq.s32 	%p5, %r3, 0;
	@%p5 bra 	$L__BB120_16;
	add.s32 	%r31, %r3, -1;
	setp.lt.u32 	%p6, %r31, 7;
	@%p6 bra 	$L__BB120_9;
	add.s32 	%r32, %r44, %r10;
	mul.wide.s32 	%rd16, %r32, 4;
	add.s64 	%rd17, %rd2, %rd16;
	ld.global.f32 	%f49, [%rd17];
	add.s32 	%r33, %r44, %r11;
	mul.wide.s32 	%rd18, %r33, 4;
	add.s64 	%rd19, %rd1, %rd18;
	ld.global.f32 	%f50, [%rd19];
	add.f32 	%f51, %f49, %f50;
	st.global.f32 	[%rd19], %f51;
	ld.global.f32 	%f52, [%rd17+4];
	ld.global.f32 	%f53, [%rd19+4];
	add.f32 	%f54, %f52, %f53;
	st.global.f32 	[%rd19+4], %f54;
	ld.global.f32 	%f55, [%rd17+8];
	ld.global.f32 	%f56, [%rd19+8];
	add.f32 	%f57, %f55, %f56;
	st.global.f32 	[%rd19+8], %f57;
	ld.global.f32 	%f58, [%rd17+12];
	ld.global.f32 	%f59, [%rd19+12];
	add.f32 	%f60, %f58, %f59;
	st.global.f32 	[%rd19+12], %f60;
	ld.global.f32 	%f61, [%rd17+16];
	ld.global.f32 	%f62, [%rd19+16];
	add.f32 	%f63, %f61, %f62;
	st.global.f32 	[%rd19+16], %f63;
	ld.global.f32 	%f64, [%rd17+20];
	ld.global.f32 	%f65, [%rd19+20];
	add.f32 	%f66, %f64, %f65;
	st.global.f32 	[%rd19+20], %f66;
	ld.global.f32 	%f67, [%rd17+24];
	ld.global.f32 	%f68, [%rd19+24];
	add.f32 	%f69, %f67, %f68;
	st.global.f32 	[%rd19+24], %f69;
	ld.global.f32 	%f70, [%rd17+28];
	ld.global.f32 	%f71, [%rd19+28];
	add.f32 	%f72, %f70, %f71;
	st.global.f32 	[%rd19+28], %f72;
	add.s32 	%r44, %r44, 8;
$L__BB120_9:
	setp.eq.s32 	%p7, %r4, 0;
	@%p7 bra 	$L__BB120_16;
	add.s32 	%r34, %r4, -1;
	setp.lt.u32 	%p8, %r34, 3;
	@%p8 bra 	$L__BB120_12;
	add.s32 	%r35, %r44, %r10;
	mul.wide.s32 	%rd20, %r35, 4;
	add.s64 	%rd21, %rd2, %rd20;
	ld.global.f32 	%f73, [%rd21];
	add.s32 	%r36, %r44, %r11;
	mul.wide.s32 	%rd22, %r36, 4;
	add.s64 	%rd23, %rd1, %rd22;
	ld.global.f32 	%f74, [%rd23];
	add.f32 	%f75, %f73, %f74;
	st.global.f32 	[%rd23], %f75;
	ld.global.f32 	%f76, [%rd21+4];
	ld.global.f32 	%f77, [%rd23+4];
	add.f32 	%f78, %f76, %f77;
	st.global.f32 	[%rd23+4], %f78;
	ld.global.f32 	%f79, [%rd21+8];
	ld.global.f32 	%f80, [%rd23+8];
	add.f32 	%f81, %f79, %f80;
	st.global.f32 	[%rd23+8], %f81;
	ld.global.f32 	%f82, [%rd21+12];
	ld.global.f32 	%f83, [%rd23+12];
	add.f32 	%f84, %f82, %f83;
	st.global.f32 	[%rd23+12], %f84;
	add.s32 	%r44, %r44, 4;
$L__BB120_12:
	setp.eq.s32 	%p9, %r6, 0;
	@%p9 bra 	$L__BB120_16;
	setp.eq.s32 	%p10, %r6, 1;
	add.s32 	%r37, %r44, %r10;
	mul.wide.s32 	%rd24, %r37, 4;
	add.s64 	%rd5, %rd2, %rd24;
	ld.global.f32 	%f85, [%rd5];
	add.s32 	%r38, %r44, %r11;
	mul.wide.s32 	%rd25, %r38, 4;
	add.s64 	%rd6, %rd1, %rd25;
	ld.global.f32 	%f86, [%rd6];
	add.f32 	%f87, %f85, %f86;
	st.global.f32 	[%rd6], %f87;
	@%p10 bra 	$L__BB120_16;
	setp.eq.s32 	%p11, %r6, 2;
	ld.global.f32 	%f88, [%rd5+4];
	ld.global.f32 	%f89, [%rd6+4];
	add.f32 	%f90, %f88, %f89;
	st.global.f32 	[%rd6+4], %f90;
	@%p11 bra 	$L__BB120_16;
	ld.global.f32 	%f91, [%rd5+8];
	ld.global.f32 	%f92, [%rd6+8];
	add.f32 	%f93, %f91, %f92;
	st.global.f32 	[%rd6+8], %f93;
$L__BB120_16:
	add.s32 	%r39, %r39, %r8;
	setp.lt.s32 	%p12, %r39, %r25;
	@%p12 bra 	$L__BB120_3;
$L__BB120_17:
	ret;

}
	// .globl	_Z31gpuKernelArrayPlusAtColumnIndexIiEvPT_S1_Piii
.visible .entry _Z31gpuKernelArrayPlusAtColumnIndexIiEvPT_S1_Piii(
	.param .u64 .ptr .align 1 _Z31gpuKernelArrayPlusAtColumnIndexIiEvPT_S1_Piii_param_0,
	.param .u64 .ptr .align 1 _Z31gpuKernelArrayPlusAtColumnIndexIiEvPT_S1_Piii_param_1,
	.param .u64 .ptr .align 1 _Z31gpuKernelArrayPlusAtColumnIndexIiEvPT_S1_Piii_param_2,
	.param .u32 _Z31gpuKernelArrayPlusAtColumnIndexIiEvPT_S1_Piii_param_3,
	.param .u32 _Z31gpuKernelArrayPlusAtColumnIndexIiEvPT_S1_Piii_param_4
)
{
	.reg .pred 	%p<13>;
	.reg .b32 	%r<139>;
	.reg .b64 	%rd<26>;

	ld.param.u64 	%rd8, [_Z31gpuKernelArrayPlusAtColumnIndexIiEvPT_S1_Piii_param_0];
	ld.param.u64 	%rd9, [_Z31gpuKernelArrayPlusAtColumnIndexIiEvPT_S1_Piii_param_1];
	ld.param.u64 	%rd7, [_Z31gpuKernelArrayPlusAtColumnIndexIiEvPT_S1_Piii_param_2];
	ld.param.u32 	%r24, [_Z31gpuKernelArrayPlusAtColumnIndexIiEvPT_S1_Piii_param_3];
	ld.param.u32 	%r25, [_Z31gpuKernelArrayPlusAtColumnIndexIiEvPT_S1_Piii_param_4];
	cvta.to.global.u64 	%rd1, %rd8;
	cvta.to.global.u64 	%rd2, %rd9;
	mov.u32 	%r26, %tid.x;
	mov.u32 	%r27, %ctaid.x;
	mov.u32 	%r1, %ntid.x;
	mad.lo.s32 	%r132, %r27, %r1, %r26;
	setp.ge.s32 	%p1, %r132, %r25;
	@%p1 bra 	$L__BB121_17;
	setp.lt.s32 	%p2, %r24, 1;
	@%p2 bra 	$L__BB121_17;
	and.b32  	%r3, %r24, 15;
	and.b32  	%r4, %r24, 7;
	and.b32  	%r5, %r24, 2147483632;
	and.b32  	%r6, %r24, 3;
	neg.s32 	%r7, %r5;
	add.s64 	%rd3, %rd1, 32;
	cvta.to.global.u64 	%rd4, %rd7;
	mov.u32 	%r28, %nctaid.x;
	mul.lo.s32 	%r8, %r1, %r28;
$L__BB121_3:
	setp.lt.u32 	%p3, %r24, 16;
	mul.wide.s32 	%rd10, %r132, 4;
	add.s64 	%rd11, %rd4, %rd10;
	ld.global.u32 	%r30, [%rd11];
	mul.lo.s32 	%r10, %r30, %r24;
	mul.lo.s32 	%r11, %r132, %r24;
	mov.b32 	%r137, 0;
	@%p3 bra 	$L__BB121_6;
	mov.u32 	%r133, %r11;
	mov.u32 	%r134, %r10;
	mov.u32 	%r135, %r7;
$L__BB121_5:
	.pragma "nounroll";
	mul.wide.s32 	%rd12, %r134, 4;
	add.s64 	%rd13, %rd2, %rd12;
	mul.wide.s32 	%rd14, %r133, 4;
	add.s64 	%rd15, %rd3, %rd14;
	ld.global.u32 	%r31, [%rd13];
	ld.global.u32 	%r32, [%rd15+-32];
	add.s32 	%r33, %r32, %r31;
	st.global.u32 	[%rd15+-32], %r33;
	ld.global.u32 	%r34, [%rd13+4];
	ld.global.u32 	%r35, [%rd15+-28];
	add.s32 	%r36, %r35, %r34;
	st.global.u32 	[%rd15+-28], %r36;
	ld.global.u32 	%r37, [%rd13+8];
	ld.global.u32 	%r38, [%rd15+-24];
	add.s32 	%r39, %r38, %r37;
	st.global.u32 	[%rd15+-24], %r39;
	ld.global.u32 	%r40, [%rd13+12];
	ld.global.u32 	%r41, [%rd15+-20];
	add.s32 	%r42, %r41, %r40;
	st.global.u32 	[%rd15+-20], %r42;
	ld.global.u32 	%r43, [%rd13+16];
	ld.global.u32 	%r44, [%rd15+-16];
	add.s32 	%r45, %r44, %r43;
	st.global.u32 	[%rd15+-16], %r45;
	ld.global.u32 	%r46, [%rd13+20];
	ld.global.u32 	%r47, [%rd15+-12];
	add.s32 	%r48, %r47, %r46;
	st.global.u32 	[%rd15+-12], %r48;
	ld.global.u32 	%r49, [%rd13+24];
	ld.global.u32 	%r50, [%rd15+-8];
	add.s32 	%r51, %r50, %r49;
	st.global.u32 	[%rd15+-8], %r51;
	ld.global.u32 	%r52, [%rd13+28];
	ld.global.u32 	%r53, [%rd15+-4];
	add.s32 	%r54, %r53, %r52;
	st.global.u32 	[%rd15+-4], %r54;
	ld.global.u32 	%r55, [%rd13+32];
	ld.global.u32 	%r56, [%rd15];
	add.s32 	%r57, %r56, %r55;
	st.global.u32 	[%rd15], %r57;
	ld.global.u32 	%r58, [%rd13+36];
	ld.global.u32 	%r59, [%rd15+4];
	add.s32 	%r60, %r59, %r58;
	st.global.u32 	[%rd15+4], %r60;
	ld.global.u32 	%r61, [%rd13+40];
	ld.global.u32 	%r62, [%rd15+8];
	add.s32 	%r63, %r62, %r61;
	st.global.u32 	[%rd15+8], %r63;
	ld.global.u32 	%r64, [%rd13+44];
	ld.global.u32 	%r65, [%rd15+12];
	add.s32 	%r66, %r65, %r64;
	st.global.u32 	[%rd15+12], %r66;
	ld.global.u32 	%r67, [%rd13+48];
	ld.global.u32 	%r68, [%rd15+16];
	add.s32 	%r69, %r68, %r67;
	st.global.u32 	[%rd15+16], %r69;
	ld.global.u32 	%r70, [%rd13+52];
	ld.global.u32 	%r71, [%rd15+20];
	add.s32 	%r72, %r71, %r70;
	st.global.u32 	[%rd15+20], %r72;
	ld.global.u32 	%r73, [%rd13+56];
	ld.global.u32 	%r74, [%rd15+24];
	add.s32 	%r75, %r74, %r73;
	st.global.u32 	[%rd15+24], %r75;
	ld.global.u32 	%r76, [%rd13+60];
	ld.global.u32 	%r77, [%rd15+28];
	add.s32 	%r78, %r77, %r76;
	st.global.u32 	[%rd15+28], %r78;
	add.s32 	%r135, %r135, 16;
	add.s32 	%r134, %r134, 16;
	add.s32 	%r133, %r133, 16;
	setp.ne.s32 	%p4, %r135, 0;
	mov.u32 	%r137, %r5;
	@%p4 bra 	$L__BB121_5;
$L__BB121_6:
	setp.eq.s32 	%p5, %r3, 0;
	@%p5 bra 	$L__BB121_16;
	add.s32 	%r79, %r3, -1;
	setp.lt.u32 	%p6, %r79, 7;
	@%p6 bra 	$L__BB121_9;
	add.s32 	%r80, %r137, %r10;
	mul.wide.s32 	%rd16, %r80, 4;
	add.s64 	%rd17, %rd2, %rd16;
	ld.global.u32 	%r81, [%rd17];
	add.s32 	%r82, %r137, %r11;
	mul.wide.s32 	%rd18, %r82, 4;
	add.s64 	%rd19, %rd1, %rd18;
	ld.global.u32 	%r83, [%rd19];
	add.s32 	%r84, %r83, %r81;
	st.global.u32 	[%rd19], %r84;
	ld.global.u32 	%r85, [%rd17+4];
	ld.global.u32 	%r86, [%rd19+4];
	add.s32 	%r87, %r86, %r85;
	st.global.u32 	[%rd19+4], %r87;
	ld.global.u32 	%r88, [%rd17+8];
	ld.global.u32 	%r89, [%rd19+8];
	add.s32 	%r90, %r89, %r88;
	st.global.u32 	[%rd19+8], %r90;
	ld.global.u32 	%r91, [%rd17+12];
	ld.global.u32 	%r92, [%rd19+12];
	add.s32 	%r93, %r92, %r91;
	st.global.u32 	[%rd19+12], %r93;
	ld.global.u32 	%r94, [%rd17+16];
	ld.global.u32 	%r95, [%rd19+16];
	add.s32 	%r96, %r95, %r94;
	st.global.u32 	[%rd19+16], %r96;
	ld.global.u32 	%r97, [%rd17+20];
	ld.global.u32 	%r98, [%rd19+20];
	add.s32 	%r99, %r98, %r97;
	st.global.u32 	[%rd19+20], %r99;
	ld.global.u32 	%r100, [%rd17+24];
	ld.global.u32 	%r101, [%rd19+24];
	add.s32 	%r102, %r101, %r100;
	st.global.u32 	[%rd19+24], %r102;
	ld.global.u32 	%r103, [%rd17+28];
	ld.global.u32 	%r104, [%rd19+28];
	add.s32 	%r105, %r104, %r103;
	st.global.u32 	[%rd19+28], %r105;
	add.s32 	%r137, %r137, 8;
$L__BB121_9:
	setp.eq.s32 	%p7, %r4, 0;
	@%p7 bra 	$L__BB121_16;
	add.s32 	%r106, %r4, -1;
	setp.lt.u32 	%p8, %r106, 3;
	@%p8 bra 	$L__BB121_12;
	add.s32 	%r107, %r137, %r10;
	mul.wide.s32 	%rd20, %r107, 4;
	add.s64 	%rd21, %rd2, %rd20;
	ld.global.u32 	%r108, [%rd21];
	add.s32 	%r109, %r137, %r11;
	mul.wide.s32 	%rd22, %r109, 4;
	add.s64 	%rd23, %rd1, %rd22;
	ld.global.u32 	%r110, [%rd23];
	add.s32 	%r111, %r110, %r108;
	st.global.u32 	[%rd23], %r111;
	ld.global.u32 	%r112, [%rd21+4];
	ld.global.u32 	%r113, [%rd23+4];
	add.s32 	%r114, %r113, %r112;
	st.global.u32 	[%rd23+4], %r114;
	ld.global.u32 	%r115, [%rd21+8];
	ld.global.u32 	%r116, [%rd23+8];
	add.s32 	%r117, %r116, %r115;
	st.global.u32 	[%rd23+8], %r117;
	ld.global.u32 	%r118, [%rd21+12];
	ld.global.u32 	%r119, [%rd23+12];
	add.s32 	%r120, %r119, %r118;
	st.global.u32 	[%rd23+12], %r120;
	add.s32 	%r137, %r137, 4;
$L__BB121_12:
	setp.eq.s32 	%p9, %r6, 0;
	@%p9 bra 	$L__BB121_16;
	setp.eq.s32 	%p10, %r6, 1;
	add.s32 	%r121, %r137, %r10;
	mul.wide.s32 	%rd24, %r121, 4;
	add.s64 	%rd5, %rd2, %rd24;
	ld.global.u32 	%r122, [%rd5];
	add.s32 	%r123, %r137, %r11;
	mul.wide.s32 	%rd25, %r123, 4;
	add.s64 	%rd6, %rd1, %rd25;
	ld.global.u32 	%r124, [%rd6];
	add.s32 	%r125, %r124, %r122;
	st.global.u32 	[%rd6], %r125;
	@%p10 bra 	$L__BB121_16;
	setp.eq.s32 	%p11, %r6, 2;
	ld.global.u32 	%r126, [%rd5+4];
	ld.global.u32 	%r127, [%rd6+4];
	add.s32 	%r128, %r127, %r126;
	st.global.u32 	[%rd6+4], %r128;
	@%p11 bra 	$L__BB121_16;
	ld.global.u32 	%r129, [%rd5+8];
	ld.global.u32 	%r130, [%rd6+8];
	add.s32 	%r131, %r130, %r129;
	st.global.u32 	[%rd6+8], %r131;
$L__BB121_16:
	add.s32 	%r132, %r132, %r8;
	setp.lt.s32 	%p12, %r132, %r25;
	@%p12 bra 	$L__BB121_3;
$L__BB121_17:
	ret;

}
	// .globl	_Z32gpuKernelArrayMinusAtColumnIndexIdEvPT_S1_Piii
.visible .entry _Z32gpuKernelArrayMinusAtColumnIndexIdEvPT_S1_Piii(
	.param .u64 .ptr .align 1 _Z32gpuKernelArrayMinusAtColumnIndexIdEvPT_S1_Piii_param_0,
	.param .u64 .ptr .align 1 _Z32gpuKernelArrayMinusAtColumnIndexIdEvPT_S1_Piii_param_1,
	.param .u64 .ptr .align 1 _Z32gpuKernelArrayMinusAtColumnIndexIdEvPT_S1_Piii_param_2,
	.param .u32 _Z32gpuKernelArrayMinusAtColumnIndexIdEvPT_S1_Piii_param_3,
	.param .u32 _Z32gpuKernelArrayMinusAtColumnIndexIdEvPT_S1_Piii_param_4
)
{
	.reg .pred 	%p<13>;
	.reg .b32 	%r<46>;
	.reg .b64 	%rd<25>;
	.reg .b64 	%fd<94>;

	ld.param.u64 	%rd7, [_Z32gpuKernelArrayMinusAtColumnIndexIdEvPT_S1_Piii_param_0];
	ld.param.u64 	%rd8, [_Z32gpuKernelArrayMinusAtColumnIndexIdEvPT_S1_Piii_param_1];
	ld.param.u64 	%rd6, [_Z32gpuKernelArrayMinusAtColumnIndexIdEvPT_S1_Piii_param_2];
	ld.param.u32 	%r24, [_Z32gpuKernelArrayMinusAtColumnIndexIdEvPT_S1_Piii_param_3];
	ld.param.u32 	%r25, [_Z32gpuKernelArrayMinusAtColumnIndexIdEvPT_S1_Piii_param_4];
	cvta.to.global.u64 	%rd1, %rd7;
	cvta.to.global.u64 	%rd2, %rd8;
	mov.u32 	%r26, %tid.x;
	mov.u32 	%r27, %ctaid.x;
	mov.u32 	%r1, %ntid.x;
	mad.lo.s32 	%r39, %r27, %r1, %r26;
	setp.ge.s32 	%p1, %r39, %r25;
	@%p1 bra 	$L__BB122_17;
	setp.lt.s32 	%p2, %r24, 1;
	@%p2 bra 	$L__BB122_17;
	and.b32  	%r3, %r24, 15;
	and.b32  	%r4, %r24, 7;
	and.b32  	%r5, %r24, 2147483632;
	and.b32  	%r6, %r24, 3;
	neg.s32 	%r7, %r5;
	cvta.to.global.u64 	%rd3, %rd6;
	mov.u32 	%r28, %nctaid.x;
	mul.lo.s32 	%r8, %r1, %r28;
$L__BB122_3:
	setp.lt.u32 	%p3, %r24, 16;
	mul.wide.s32 	%rd9, %r39, 4;
	add.s64 	%rd10, %rd3, %rd9;
	ld.global.u32 	%r30, [%rd10];
	mul.lo.s32 	%r10, %r30, %r24;
	mul.lo.s32 	%r11, %r39, %r24;
	mov.b32 	%r44, 0;
	@%p3 bra 	$L__BB122_6;
	mov.u32 	%r40, %r11;
	mov.u32 	%r41, %r10;
	mov.u32 	%r42, %r7;
$L__BB122_5:
	.pragma "nounroll";
	mul.wide.s32 	%rd11, %r41, 8;
	add.s64 	%rd12, %rd2, %rd11;
	mul.wide.s32 	%rd13, %r40, 8;
	add.s64 	%rd14, %rd1, %rd13;
	ld.global.f64 	%fd1, [%rd12];
	ld.global.f64 	%fd2, [%rd14];
	sub.f64 	%fd3, %fd1, %fd2;
	st.global.f64 	[%rd14], %fd3;
	ld.global.f64 	%fd4, [%rd12+8];
	ld.global.f64 	%fd5, [%rd14+8];
	sub.f64 	%fd6, %fd4, %fd5;
	st.global.f64 	[%rd14+8], %fd6;
	ld.global.f64 	%fd7, [%rd12+16];
	ld.global.f64 	%fd8, [%rd14+16];
	sub.f64 	%fd9, %fd7, %fd8;
	st.global.f64 	[%rd14+16], %fd9;
	ld.global.f64 	%fd10, [%rd12+24];
	ld.global.f64 	%fd11, [%rd14+24];
	sub.f64 	%fd12, %fd10, %fd11;
	st.global.f64 	[%rd14+24], %fd12;
	ld.global.f64 	%fd13, [%rd12+32];
	ld.global.f64 	%fd14, [%rd14+32];
	sub.f64 	%fd15, %fd13, %fd14;
	st.global.f64 	[%rd14+32], %fd15;
	ld.global.f64 	%fd16, [%rd12+40];
	ld.global.f64 	%fd17, [%rd14+40];
	sub.f64 	%fd18, %fd16, %fd17;
	st.global.f64 	[%rd14+40], %fd18;
	ld.global.f64 	%fd19, [%rd12+48];
	ld.global.f64 	%fd20, [%rd14+48];
	sub.f64 	%fd21, %fd19, %fd20;
	st.global.f64 	[%rd14+48], %fd21;
	ld.global.f64 	%fd22, [%rd12+56];
	ld.global.f64 	%fd23, [%rd14+56];
	sub.f64 	%fd24, %fd22, %fd23;
	st.global.f64 	[%rd14+56], %fd24;
	ld.global.f64 	%fd25, [%rd12+64];
	ld.global.f64 	%fd26, [%rd14+64];
	sub.f64 	%fd27, %fd25, %fd26;
	st.global.f64 	[%rd14+64], %fd27;
	ld.global.f64 	%fd28, [%rd12+72];
	ld.global.f64 	%fd29, [%rd14+72];
	sub.f64 	%fd30, %fd28, %fd29;
	st.global.f64 	[%rd14+72], %fd30;
	ld.global.f64 	%fd31, [%rd12+80];
	ld.global.f64 	%fd32, [%rd14+80];
	sub.f64 	%fd33, %fd31, %fd32;
	st.global.f64 	[%rd14+80], %fd33;
	ld.global.f64 	%fd34, [%rd12+88];
	ld.global.f64 	%fd35, [%rd14+88];
	sub.f64 	%fd36, %fd34, %fd35;
	st.global.f64 	[%rd14+88], %fd36;
	ld.global.f64 	%fd37, [%rd12+96];
	ld.global.f64 	%fd38, [%rd14+96];
	sub.f64 	%fd39, %fd37, %fd38;
	st.global.f64 	[%rd14+96], %fd39;
	ld.global.f64 	%fd40, [%rd12+104];
	ld.global.f64 	%fd41, [%rd14+104];
	sub.f64 	%fd42, %fd40, %fd41;
	st.global.f64 	[%rd14+104], %fd42;
	ld.global.f64 	%fd43, [%rd12+112];
	ld.global.f64 	%fd44, [%rd14+112];
	sub.f64 	%fd45, %fd43, %fd44;
	st.global.f64 	[%rd14+112], %fd45;
	ld.global.f64 	%fd46, [%rd12+120];
	ld.global.f64 	%fd47, [%rd14+120];
	sub.f64 	%fd48, %fd46, %fd47;
	st.global.f64 	[%rd14+120], %fd48;
	add.s32 	%r42, %r42, 16;
	add.s32 	%r41, %r41, 16;
	add.s32 	%r40, %r40, 16;
	setp.ne.s32 	%p4, %r42, 0;
	mov.u32 	%r44, %r5;
	@%p4 bra 	$L__BB122_5;
$L__BB122_6:
	setp.eq.s32 	%p5, %r3, 0;
	@%p5 bra 	$L__BB122_16;
	add.s32 	%r31, %r3, -1;
	setp.lt.u32 	%p6, %r31, 7;
	@%p6 bra 	$L__BB122_9;
	add.s32 	%r32, %r44, %r10;
	mul.wide.s32 	%rd15, %r32, 8;
	add.s64 	%rd16, %rd2, %rd15;
	ld.global.f64 	%fd49, [%rd16];
	add.s32 	%r33, %r44, %r11;
	mul.wide.s32 	%rd17, %r33, 8;
	add.s64 	%rd18, %rd1, %rd17;
	ld.global.f64 	%fd50, [%rd18];
	sub.f64 	%fd51, %fd49, %fd50;
	st.global.f64 	[%rd18], %fd51;
	ld.global.f64 	%fd52, [%rd16+8];
	ld.global.f64 	%fd53, [%rd18+8];
	sub.f64 	%fd54, %fd52, %fd53;
	st.global.f64 	[%rd18+8], %fd54;
	ld.global.f64 	%fd55, [%rd16+16];
	ld.global.f64 	%fd56, [%rd18+16];
	sub.f64 	%fd57, %fd55, %fd56;
	st.global.f64 	[%rd18+16], %fd57;
	ld.global.f64 	%fd58, [%rd16+24];
	ld.global.f64 	%fd59, [%rd18+24];
	sub.f64 	%fd60, %fd58, %fd59;
	st.global.f64 	[%rd18+24], %fd60;
	ld.global.f64 	%fd61, [%rd16+32];
	ld.global.f64 	%fd62, [%rd18+32];
	sub.f64 	%fd63, %fd61, %fd62;
	st.global.f64 	[%rd18+32], %fd63;
	ld.global.f64 	%fd64, [%rd16+40];
	ld.global.f64 	%fd65, [%rd18+40];
	sub.f64 	%fd66, %fd64, %fd65;
	st.global.f64 	[%rd18+40], %fd66;
	ld.global.f64 	%fd67, [%rd16+48];
	ld.global.f64 	%fd68, [%rd18+48];
	sub.f64 	%fd69, %fd67, %fd68;
	st.global.f64 	[%rd18+48], %fd69;
	ld.global.f64 	%fd70, [%rd16+56];
	ld.global.f64 	%fd71, [%rd18+56];
	sub.f64 	%fd72, %fd70, %fd71;
	st.global.f64 	[%rd18+56], %fd72;
	add.s32 	%r44, %r44, 8;
$L__BB122_9:
	setp.eq.s32 	%p7, %r4, 0;
	@%p7 bra 	$L__BB122_16;
	add.s32 	%r34, %r4, -1;
	setp.lt.u32 	%p8, %r34, 3;
	@%p8 bra 	$L__BB122_12;
	add.s32 	%r35, %r44, %r10;
	mul.wide.s32 	%rd19, %r35, 8;
	add.s64 	%rd20, %rd2, %rd19;
	ld.global.f64 	%fd73, [%rd20];
	add.s32 	%r36, %r44, %r11;
	mul.wide.s32 	%rd21, %r36, 8;
	add.s64 	%rd22, %rd1, %rd21;
	ld.global.f64 	%fd74, [%rd22];
	sub.f64 	%fd75, %fd73, %fd74;
	st.global.f64 	[%rd22], %fd75;
	ld.global.f64 	%fd76, [%rd20+8];
	ld.global.f64 	%fd77, [%rd22+8];
	sub.f64 	%fd78, %fd76, %fd77;
	st.global.f64 	[%rd22+8], %fd78;
	ld.global.f64 	%fd79, [%rd20+16];
	ld.global.f64 	%fd80, [%rd22+16];
	sub.f64 	%fd81, %fd79, %fd80;
	st.global.f64 	[%rd22+16], %fd81;
	ld.global.f64 	%fd82, [%rd20+24];
	ld.global.f64 	%fd83, [%rd22+24];
	sub.f64 	%fd84, %fd82, %fd83;
	st.global.f64 	[%rd22+24], %fd84;
	add.s32 	%r44, %r44, 4;
$L__BB122_12:
	setp.eq.s32 	%p9, %r6, 0;
	@%p9 bra 	$L__BB122_16;
	setp.eq.s32 	%p10, %r6, 1;
	add.s32 	%r37, %r44, %r10;
	mul.wide.s32 	%rd23, %r37, 8;
	add.s64 	%rd4, %rd2, %rd23;
	ld.global.f64 	%fd85, [%rd4];
	add.s32 	%r38, %r44, %r11;
	mul.wide.s32 	%rd24, %r38, 8;
	add.s64 	%rd5, %rd1, %rd24;
	ld.global.f64 	%fd86, [%rd5];
	sub.f64 	%fd87, %fd85, %fd86;
	st.global.f64 	[%rd5], %fd87;
	@%p10 bra 	$L__BB122_16;
	setp.eq.s32 	%p11, %r6, 2;
	ld.global.f64 	%fd88, [%rd4+8];
	ld.global.f64 	%fd89, [%rd5+8];
	sub.f64 	%fd90, %fd88, %fd89;
	st.global.f64 	[%rd5+8], %fd90;
	@%p11 bra 	$L__BB122_16;
	ld.global.f64 	%fd91, [%rd4+16];
	ld.global.f64 	%fd92, [%rd5+16];
	sub.f64 	%fd93, %fd91, %fd92;
	st.global.f64 	[%rd5+16], %fd93;
$L__BB122_16:
	add.s32 	%r39, %r39, %r8;
	setp.lt.s32 	%p12, %r39, %r25;
	@%p12 bra 	$L__BB122_3;
$L__BB122_17:
	ret;

}
	// .globl	_Z32gpuKernelArrayMinusAtColumnIndexIfEvPT_S1_Piii
.visible .entry _Z32gpuKernelArrayMinusAtColumnIndexIfEvPT_S1_Piii(
	.param .u64 .ptr .align 1 _Z32gpuKernelArrayMinusAtColumnIndexIfEvPT_S1_Piii_param_0,
	.param .u64 .ptr .align 1 _Z32gpuKernelArrayMinusAtColumnIndexIfEvPT_S1_Piii_param_1,
	.param .u64 .ptr .align 1 _Z32gpuKernelArrayMinusAtColumnIndexIfEvPT_S1_Piii_param_2,
	.param .u32 _Z32gpuKernelArrayMinusAtColumnIndexIfEvPT_S1_Piii_param_3,
	.param .u32 _Z32gpuKernelArrayMinusAtColumnIndexIfEvPT_S1_Piii_param_4
)
{
	.reg .pred 	%p<13>;
	.reg .b32 	%r<46>;
	.reg .b32 	%f<94>;
	.reg .b64 	%rd<26>;

	ld.param.u64 	%rd8, [_Z32gpuKernelArrayMinusAtColumnIndexIfEvPT_S1_Piii_param_0];
	ld.param.u64 	%rd9, [_Z32gpuKernelArrayMinusAtColumnIndexIfEvPT_S1_Piii_param_1];
	ld.param.u64 	%rd7, [_Z32gpuKernelArrayMinusAtColumnIndexIfEvPT_S1_Piii_param_2];
	ld.param.u32 	%r24, [_Z32gpuKernelArrayMinusAtColumnIndexIfEvPT_S1_Piii_param_3];
	ld.param.u32 	%r25, [_Z32gpuKernelArrayMinusAtColumnIndexIfEvPT_S1_Piii_param_4];
	cvta.to.global.u64 	%rd1, %rd8;
	cvta.to.global.u64 	%rd2, %rd9;
	mov.u32 	%r26, %tid.x;
	mov.u32 	%r27, %ctaid.x;
	mov.u32 	%r1, %ntid.x;
	mad.lo.s32 	%r39, %r27, %r1, %r26;
	setp.ge.s32 	%p1, %r39, %r25;
	@%p1 bra 	$L__BB123_17;
	setp.lt.s32 	%p2, %r24, 1;
	@%p2 bra 	$L__BB123_17;
	and.b32  	%r3, %r24, 15;
	and.b32  	%r4, %r24, 7;
	and.b32  	%r5, %r24, 2147483632;
	and.b32  	%r6, %r24, 3;
	neg.s32 	%r7, %r5;
	add.s64 	%rd3, %rd1, 32;
	cvta.to.global.u64 	%rd4, %rd7;
	mov.u32 	%r28, %nctaid.x;
	mul.lo.s32 	%r8, %r1, %r28;
$L__BB123_3:
	setp.lt.u32 	%p3, %r24, 16;
	mul.wide.s32 	%rd10, %r39, 4;
	add.s64 	%rd11, %rd4, %rd10;
	ld.global.u32 	%r30, [%rd11];
	mul.lo.s32 	%r10, %r30, %r24;
	mul.lo.s32 	%r11, %r39, %r24;
	mov.b32 	%r44, 0;
	@%p3 bra 	$L__BB123_6;
	mov.u32 	%r40, %r11;
	mov.u32 	%r41, %r10;
	mov.u32 	%r42, %r7;
$L__BB123_5:
	.pragma "nounroll";
	mul.wide.s32 	%rd12, %r41, 4;
	add.s64 	%rd13, %rd2, %rd12;
	mul.wide.s32 	%rd14, %r40, 4;
	add.s64 	%rd15, %rd3, %rd14;
	ld.global.f32 	%f1, [%rd13];
	ld.global.f32 	%f2, [%rd15+-32];
	sub.f32 	%f3, %f1, %f2;
	st.global.f32 	[%rd15+-32], %f3;
	ld.global.f32 	%f4, [%rd13+4];
	ld.global.f32 	%f5, [%rd15+-28];
	sub.f32 	%f6, %f4, %f5;
	st.global.f32 	[%rd15+-28], %f6;
	ld.global.f32 	%f7, [%rd13+8];
	ld.global.f32 	%f8, [%rd15+-24];
	sub.f32 	%f9, %f7, %f8;
	st.global.f32 	[%rd15+-24], %f9;
	ld.global.f32 	%f10, [%rd13+12];
	ld.global.f32 	%f11, [%rd15+-20];
	sub.f32 	%f12, %f10, %f11;
	st.global.f32 	[%rd15+-20], %f12;
	ld.global.f32 	%f13, [%rd13+16];
	ld.global.f32 	%f14, [%rd15+-16];
	sub.f32 	%f15, %f13, %f14;
	st.global.f32 	[%rd15+-16], %f15;
	ld.global.f32 	%f16, [%rd13+20];
	ld.global.f32 	%f17, [%rd15+-12];
	sub.f32 	%f18, %f16, %f17;
	st.global.f32 	[%rd15+-12], %f18;
	ld.global.f32 	%f19, [%rd13+24];
	ld.global.f32 	%f20, [%rd15+-8];
	sub.f32 	%f21, %f19, %f20;
	st.global.f32 	[%rd15+-8], %f21;
	ld.global.f32 	%f22, [%rd13+28];
	ld.global.f32 	%f23, [%rd15+-4];
	sub.f32 	%f24, %f22, %f23;
	st.global.f32 	[%rd15+-4], %f24;
	ld.global.f32 	%f25, [%rd13+32];
	ld.global.f32 	%f26, [%rd15];
	sub.f32 	%f27, %f25, %f26;
	st.global.f32 	[%rd15], %f27;
	ld.global.f32 	%f28, [%rd13+36];
	ld.global.f32 	%f29, [%rd15+4];
	sub.f32 	%f30, %f28, %f29;
	st.global.f32 	[%rd15+4], %f30;
	ld.global.f32 	%f31, [%rd13+40];
	ld.global.f32 	%f32, [%rd15+8];
	sub.f32 	%f33, %f31, %f32;
	st.global.f32 	[%rd15+8], %f33;
	ld.global.f32 	%f34, [%rd13+44];
	ld.global.f32 	%f35, [%rd15+12];
	sub.f32 	%f36, %f34, %f35;
	st.global.f32 	[%rd15+12], %f36;
	ld.global.f32 	%f37, [%rd13+48];
	ld.global.f32 	%f38, [%rd15+16];
	sub.f32 	%f39, %f37, %f38;
	st.global.f32 	[%rd15+16], %f39;
	ld.global.f32 	%f40, [%rd13+52];
	ld.global.f32 	%f41, [%rd15+20];
	sub.f32 	%f42, %f40, %f41;
	st.global.f32 	[%rd15+20], %f42;
	ld.global.f32 	%f43, [%rd13+56];
	ld.global.f32 	%f44, [%rd15+24];
	sub.f32 	%f45, %f43, %f44;
	st.global.f32 	[%rd15+24], %f45;
	ld.global.f32 	%f46, [%rd13+60];
	ld.global.f32 	%f47, [%rd15+28];
	sub.f32 	%f48, %f46, %f47;
	st.global.f32 	[%rd15+28], %f48;
	add.s32 	%r42, %r42, 16;
	add.s32 	%r41, %r41, 16;
	add.s32 	%r40, %r40, 16;
	setp.ne.s32 	%p4, %r42, 0;
	mov.u32 	%r44, %r5;
	@%p4 bra 	$L__BB123_5;
$L__BB123_6:
	setp.eq.s32 	%p5, %r3, 0;
	@%p5 bra 	$L__BB123_16;
	add.s32 	%r31, %r3, -1;
	setp.lt.u32 	%p6, %r31, 7;
	@%p6 bra 	$L__BB123_9;
	add.s32 	%r32, %r44, %r10;
	mul.wide.s32 	%rd16, %r32, 4;
	add.s64 	%rd17, %rd2, %rd16;
	ld.global.f32 	%f49, [%rd17];
	add.s32 	%r33, %r44, %r11;
	mul.wide.s32 	%rd18, %r33, 4;
	add.s64 	%rd19, %rd1, %rd18;
	ld.global.f32 	%f50, [%rd19];
	sub.f32 	%f51, %f49, %f50;
	st.global.f32 	[%rd19], %f51;
	ld.global.f32 	%f52, [%rd17+4];
	ld.global.f32 	%f53, [%rd19+4];
	sub.f32 	%f54, %f52, %f53;
	st.global.f32 	[%rd19+4], %f54;
	ld.global.f32 	%f55, [%rd17+8];
	ld.global.f32 	%f56, [%rd19+8];
	sub.f32 	%f57, %f55, %f56;
	st.global.f32 	[%rd19+8], %f57;
	ld.global.f32 	%f58, [%rd17+12];
	ld.global.f32 	%f59, [%rd19+12];
	sub.f32 	%f60, %f58, %f59;
	st.global.f32 	[%rd19+12], %f60;
	ld.global.f32 	%f61, [%rd17+16];
	ld.global.f32 	%f62, [%rd19+16];
	sub.f32 	%f63, %f61, %f62;
	st.global.f32 	[%rd19+16], %f63;
	ld.global.f32 	%f64, [%rd17+20];
	ld.global.f32 	%f65, [%rd19+20];
	sub.f32 	%f66, %f64, %f65;
	st.global.f32 	[%rd19+20], %f66;
	ld.global.f32 	%f67, [%rd17+24];
	ld.global.f32 	%f68, [%rd19+24];
	sub.f32 	%f69, %f67, %f68;
	st.global.f32 	[%rd19+24], %f69;
	ld.global.f32 	%f70, [%rd17+28];
	ld.global.f32 	%f71, [%rd19+28];
	sub.f32 	%f72, %f70, %f71;
	st.global.f32 	[%rd19+28], %f72;
	add.s32 	%r44, %r44, 8;
$L__BB123_9:
	setp.eq.s32 	%p7, %r4, 0;
	@%p7 bra 	$L__BB123_16;
	add.s32 	%r34, %r4, -1;
	setp.lt.u32 	%p8, %r34, 3;
	@%p8 bra 	$L__BB123_12;
	add.s32 	%r35, %r44, %r10;
	mul.wide.s32 	%rd20, %r35, 4;
	add.s64 	%rd21, %rd2, %rd20;
	ld.global.f32 	%f73, [%rd21];
	add.s32 	%r36, %r44, %r11;
	mul.wide.s32 	%rd22, %r36, 4;
	add.s64 	%rd23, %rd1, %rd22;
	ld.global.f32 	%f74, [%rd23];
	sub.f32 	%f75, %f73, %f74;
	st.global.f32 	[%rd23], %f75;
	ld.global.f32 	%f76, [%rd21+4];
	ld.global.f32 	%f77, [%rd23+4];
	sub.f32 	%f78, %f76, %f77;
	st.global.f32 	[%rd23+4], %f78;
	ld.global.f32 	%f79, [%rd21+8];
	ld.global.f32 	%f80, [%rd23+8];
	sub.f32 	%f81, %f79, %f80;
	st.global.f32 	[%rd23+8], %f81;
	ld.global.f32 	%f82, [%rd21+12];
	ld.global.f32 	%f83, [%rd23+12];
	sub.f32 	%f84, %f82, %f83;
	st.global.f32 	[%rd23+12], %f84;
	add.s32 	%r44, %r44, 4;
$L__BB123_12:
	setp.eq.s32 	%p9, %r6, 0;
	@%p9 bra 	$L__BB123_16;
	setp.eq.s32 	%p10, %r6, 1;
	add.s32 	%r37, %r44, %r10;
	mul.wide.s32 	%rd24, %r37, 4;
	add.s64 	%rd5, %rd2, %rd24;
	ld.global.f32 	%f85, [%rd5];
	add.s32 	%r38, %r44, %r11;
	mul.wide.s32 	%rd25, %r38, 4;
	add.s64 	%rd6, %rd1, %rd25;
	ld.global.f32 	%f86, [%rd6];
	sub.f32 	%f87, %f85, %f86;
	st.global.f32 	[%rd6], %f87;
	@%p10 bra 	$L__BB123_16;
	setp.eq.s32 	%p11, %r6, 2;
	ld.global.f32 	%f88, [%rd5+4];
	ld.global.f32 	%f89, [%rd6+4];
	sub.f32 	%f90, %f88, %f89;
	st.global.f32 	[%rd6+4], %f90;
	@%p11 bra 	$L__BB123_16;
	ld.global.f32 	%f91, [%rd5+8];
	ld.global.f32 	%f92, [%rd6+8];
	sub.f32 	%f93, %f91, %f92;
	st.global.f32 	[%rd6+8], %f93;
$L__BB123_16:
	add.s32 	%r39, %r39, %r8;
	setp.lt.s32 	%p12, %r39, %r25;
	@%p12 bra 	$L__BB123_3;
$L__BB123_17:
	ret;

}
	// .globl	_Z32gpuKernelArrayMinusAtColumnIndexIiEvPT_S1_Piii
.visible .entry _Z32gpuKernelArrayMinusAtColumnIndexIiEvPT_S1_Piii(
	.param .u64 .ptr .align 1 _Z32gpuKernelArrayMinusAtColumnIndexIiEvPT_S1_Piii_param_0,
	.param .u64 .ptr .align 1 _Z32gpuKernelArrayMinusAtColumnIndexIiEvPT_S1_Piii_param_1,
	.param .u64 .ptr .align 1 _Z32gpuKernelArrayMinusAtColumnIndexIiEvPT_S1_Piii_param_2,
	.param .u32 _Z32gpuKernelArrayMinusAtColumnIndexIiEvPT_S1_Piii_param_3,
	.param .u32 _Z32gpuKernelArrayMinusAtColumnIndexIiEvPT_S1_Piii_param_4
)
{
	.reg .pred 	%p<13>;
	.reg .b32 	%r<139>;
	.reg .b64 	%rd<26>;

	ld.param.u64 	%rd8, [_Z32gpuKernelArrayMinusAtColumnIndexIiEvPT_S1_Piii_param_0];
	ld.param.u64 	%rd9, [_Z32gpuKernelArrayMinusAtColumnIndexIiEvPT_S1_Piii_param_1];
	ld.param.u64 	%rd7, [_Z32gpuKernelArrayMinusAtColumnIndexIiEvPT_S1_Piii_param_2];
	ld.param.u32 	%r24, [_Z32gpuKernelArrayMinusAtColumnIndexIiEvPT_S1_Piii_param_3];
	ld.param.u32 	%r25, [_Z32gpuKernelArrayMinusAtColumnIndexIiEvPT_S1_Piii_param_4];
	cvta.to.global.u64 	%rd1, %rd8;
	cvta.to.global.u64 	%rd2, %rd9;
	mov.u32 	%r26, %tid.x;
	mov.u32 	%r27, %ctaid.x;
	mov.u32 	%r1, %ntid.x;
	mad.lo.s32 	%r132, %r27, %r1, %r26;
	setp.ge.s32 	%p1, %r132, %r25;
	@%p1 bra 	$L__BB124_17;
	setp.lt.s32 	%p2, %r24, 1;
	@%p2 bra 	$L__BB124_17;
	and.b32  	%r3, %r24, 15;
	and.b32  	%r4, %r24, 7;
	and.b32  	%r5, %r24, 2147483632;
	and.b32  	%r6, %r24, 3;
	neg.s32 	%r7, %r5;
	add.s64 	%rd3, %rd1, 32;
	cvta.to.global.u64 	%rd4, %rd7;
	mov.u32 	%r28, %nctaid.x;
	mul.lo.s32 	%r8, %r1, %r28;
$L__BB124_3:
	setp.lt.u32 	%p3, %r24, 16;
	mul.wide.s32 	%rd10, %r132, 4;
	add.s64 	%rd11, %rd4, %rd10;
	ld.global.u32 	%r30, [%rd11];
	mul.lo.s32 	%r10, %r30, %r24;
	mul.lo.s32 	%r11, %r132, %r24;
	mov.b32 	%r137, 0;
	@%p3 bra 	$L__BB124_6;
	mov.u32 	%r133, %r11;
	mov.u32 	%r134, %r10;
	mov.u32 	%r135, %r7;
$L__BB124_5:
	.pragma "nounroll";
	mul.wide.s32 	%rd12, %r134, 4;
	add.s64 	%rd13, %rd2, %rd12;
	mul.wide.s32 	%rd14, %r133, 4;
	add.s64 	%rd15, %rd3, %rd14;
	ld.global.u32 	%r31, [%rd13];
	ld.global.u32 	%r32, [%rd15+-32];
	sub.s32 	%r33, %r31, %r32;
	st.global.u32 	[%rd15+-32], %r33;
	ld.global.u32 	%r34, [%rd13+4];
	ld.global.u32 	%r35, [%rd15+-28];
	sub.s32 	%r36, %r34, %r35;
	st.global.u32 	[%rd15+-28], %r36;
	ld.global.u32 	%r37, [%rd13+8];
	ld.global.u32 	%r38, [%rd15+-24];
	sub.s32 	%r39, %r37, %r38;
	st.global.u32 	[%rd15+-24], %r39;
	ld.global.u32 	%r40, [%rd13+12];
	ld.global.u32 	%r41, [%rd15+-20];
	sub.s32 	%r42, %r40, %r41;
	st.global.u32 	[%rd15+-20], %r42;
	ld.global.u32 	%r43, [%rd13+16];
	ld.global.u32 	%r44, [%rd15+-16];
	sub.s32 	%r45, %r43, %r44;
	st.global.u32 	[%rd15+-16], %r45;
	ld.global.u32 	%r46, [%rd13+20];
	ld.global.u32 	%r47, [%rd15+-12];
	sub.s32 	%r48, %r46, %r47;
	st.global.u32 	[%rd15+-12], %r48;
	ld.global.u32 	%r49, [%rd13+24];
	ld.global.u32 	%r50, [%rd15+-8];
	sub.s32 	%r51, %r49, %r50;
	st.global.u32 	[%rd15+-8], %r51;
	ld.global.u32 	%r52, [%rd13+28];
	ld.global.u32 	%r53, [%rd15+-4];
	sub.s32 	%r54, %r52, %r53;
	st.global.u32 	[%rd15+-4], %r54;
	ld.global.u32 	%r55, [%rd13+32];
	ld.global.u32 	%r56, [%rd15];
	sub.s32 	%r57, %r55, %r56;
	st.global.u32 	[%rd15], %r57;
	ld.global.u32 	%r58, [%rd13+36];
	ld.global.u32 	%r59, [%rd15+4];
	sub.s32 	%r60, %r58, %r59;
	st.global.u32 	[%rd15+4], %r60;
	ld.global.u32 	%r61, [%rd13+40];
	ld.global.u32 	%r62, [%rd15+8];
	sub.s32 	%r63, %r61, %r62;
	st.global.u32 	[%rd15+8], %r63;
	ld.global.u32 	%r64, [%rd13+44];
	ld.global.u32 	%r65, [%rd15+12];
	sub.s32 	%r66, %r64, %r65;
	st.global.u32 	[%rd15+12], %r66;
	ld.global.u32 	%r67, [%rd13+48];
	ld.global.u32 	%r68, [%rd15+16];
	sub.s32 	%r69, %r67, %r68;
	st.global.u32 	[%rd15+16], %r69;
	ld.global.u32 	%r70, [%rd13+52];
	ld.global.u32 	%r71, [%rd15+20];
	sub.s32 	%r72, %r70, %r71;
	st.global.u32 	[%rd15+20], %r72;
	ld.global.u32 	%r73, [%rd13+56];
	ld.global.u32 	%r74, [%rd15+24];
	sub.s32 	%r75, %r73, %r74;
	st.global.u32 	[%rd15+24], %r75;
	ld.global.u32 	%r76, [%rd13+60];
	ld.global.u32 	%r77, [%rd15+28];
	sub.s32 	%r78, %r76, %r77;
	st.global.u32 	[%rd15+28], %r78;
	add.s32 	%r135, %r135, 16;
	add.s32 	%r134, %r134, 16;
	add.s32 	%r133, %r133, 16;
	setp.ne.s32 	%p4, %r135, 0;
	mov.u32 	%r137, %r5;
	@%p4 bra 	$L__BB124_5;
$L__BB124_6:
	setp.eq.s32 	%p5, %r3, 0;
	@%p5 bra 	$L__BB124_16;
	add.s32 	%r79, %r3, -1;
	setp.lt.u32 	%p6, %r79, 7;
	@%p6 bra 	$L__BB124_9;
	add.s32 	%r80, %r137, %r10;
	mul.wide.s32 	%rd16, %r80, 4;
	add.s64 	%rd17, %rd2, %rd16;
	ld.global.u32 	%r81, [%rd17];
	add.s32 	%r82, %r137, %r11;
	mul.wide.s32 	%rd18, %r82, 4;
	add.s64 	%rd19, %rd1, %rd18;
	ld.global.u32 	%r83, [%rd19];
	sub.s32 	%r84, %r81, %r83;
	st.global.u32 	[%rd19], %r84;
	ld.global.u32 	%r85, [%rd17+4];
	ld.global.u32 	%r86, [%rd19+4];
	sub.s32 	%r87, %r85, %r86;
	st.global.u32 	[%rd19+4], %r87;
	ld.global.u32 	%r88, [%rd17+8];
	ld.global.u32 	%r89, [%rd19+8];
	sub.s32 	%r90, %r88, %r89;
	st.global.u32 	[%rd19+8], %r90;
	ld.global.u32 	%r91, [%rd17+12];
	ld.global.u32 	%r92, [%rd19+12];
	sub.s32 	%r93, %r91, %r92;
	st.global.u32 	[%rd19+12], %r93;
	ld.global.u32 	%r94, [%rd17+16];
	ld.global.u32 	%r95, [%rd19+16];
	sub.s32 	%r96, %r94, %r95;
	st.global.u32 	[%rd19+16], %r96;
	ld.global.u32 	%r97, [%rd17+20];
	ld.global.u32 	%r98, [%rd19+20];
	sub.s32 	%r99, %r97, %r98;
	st.global.u32 	[%rd19+20], %r99;
	ld.global.u32 	%r100, [%rd17+24];
	ld.global.u32 	%r101, [%rd19+24];
	sub.s32 	%r102, %r100, %r101;
	st.global.u32 	[%rd19+24], %r102;
	ld.global.u32 	%r103, [%rd17+28];
	ld.global.u32 	%r104, [%rd19+28];
	sub.s32 	%r105, %r103, %r104;
	st.global.u32 	[%rd19+28], %r105;
	add.s32 	%r137, %r137, 8;
$L__BB124_9:
	setp.eq.s32 	%p7, %r4, 0;
	@%p7 bra 	$L__BB124_16;
	add.s32 	%r106, %r4, -1;
	setp.lt.u32 	%p8, %r106, 3;
	@%p8 bra 	$L__BB124_12;
	add.s32 	%r107, %r137, %r10;
	mul.wide.s32 	%rd20, %r107, 4;
	add.s64 	%rd21, %rd2, %rd20;
	ld.global.u32 	%r108, [%rd21];
	add.s32 	%r109, %r137, %r11;
	mul.wide.s32 	%rd22, %r109, 4;
	add.s64 	%rd23, %rd1, %rd22;
	ld.global.u32 	%r110, [%rd23];
	sub.s32 	%r111, %r108, %r110;
	st.global.u32 	[%rd23], %r111;
	ld.global.u32 	%r112, [%rd21+4];
	ld.global.u32 	%r113, [%rd23+4];
	sub.s32 	%r114, %r112, %r113;
	st.global.u32 	[%rd23+4], %r114;
	ld.global.u32 	%r115, [%rd21+8];
	ld.global.u32 	%r116, [%rd23+8];
	sub.s32 	%r117, %r115, %r116;
	st.global.u32 	[%rd23+8], %r117;
	ld.global.u32 	%r118, [%rd21+12];
	ld.global.u32 	%r119, [%rd23+12];
	sub.s32 	%r120, %r118, %r119;
	st.global.u32 	[%rd23+12], %r120;
	add.s32 	%r137, %r137, 4;
$L__BB124_12:
	setp.eq.s32 	%p9, %r6, 0;
	@%p9 bra 	$L__BB124_16;
	setp.eq.s32 	%p10, %r6, 1;
	add.s32 	%r121, %r137, %r10;
	mul.wide.s32 	%rd24, %r121, 4;
	add.s64 	%rd5, %rd2, %rd24;
	ld.global.u32 	%r122, [%rd5];
	add.s32 	%r123, %r137, %r11;
	mul.wide.s32 	%rd25, %r123, 4;
	add.s64 	%rd6, %rd1, %rd25;
	ld.global.u32 	%r124, [%rd6];
	sub.s32 	%r125, %r122, %r124;
	st.global.u32 	[%rd6], %r125;
	@%p10 bra 	$L__BB124_16;
	setp.eq.s32 	%p11, %r6, 2;
	ld.global.u32 	%r126, [%rd5+4];
	ld.global.u32 	%r127, [%rd6+4];
	sub.s32 	%r128, %r126, %r127;
	st.global.u32 	[%rd6+4], %r128;
	@%p11 bra 	$L__BB124_16;
	ld.global.u32 	%r129, [%rd5+8];
	ld.global.u32 	%r130, [%rd6+8];
	sub.s32 	%r131, %r129, %r130;
	st.global.u32 	[%rd6+8], %r131;
$L__BB124_16:
	add.s32 	%r132, %r132, %r8;
	setp.lt.s32 	%p12, %r132, %r25;
	@%p12 bra 	$L__BB124_3;
$L__BB124_17:
	ret;

}
	// .globl	_Z30gpuKernelGetArrayAtColumnIndexIdEvPT_S1_Piii
.visible .entry _Z30gpuKernelGetArrayAtColumnIndexIdEvPT_S1_Piii(
	.param .u64 .ptr .align 1 _Z30gpuKernelGetArrayAtColumnIndexIdEvPT_S1_Piii_param_0,
	.param .u64 .ptr .align 1 _Z30gpuKernelGetArrayAtColumnIndexIdEvPT_S1_Piii_param_1,
	.param .u64 .ptr .align 1 _Z30gpuKernelGetArrayAtColumnIndexIdEvPT_S1_Piii_param_2,
	.param .u32 _Z30gpuKernelGetArrayAtColumnIndexIdEvPT_S1_Piii_param_3,
	.param .u32 _Z30gpuKernelGetArrayAtColumnIndexIdEvPT_S1_Piii_param_4
)
{
	.reg .pred 	%p<13>;
	.reg .b32 	%r<46>;
	.reg .b64 	%rd<27>;
	.reg .b64 	%fd<32>;

	ld.param.u64 	%rd9, [_Z30gpuKernelGetArrayAtColumnIndexIdEvPT_S1_Piii_param_0];
	ld.param.u64 	%rd10, [_Z30gpuKernelGetArrayAtColumnIndexIdEvPT_S1_Piii_param_1];
	ld.param.u64 	%rd8, [_Z30gpuKernelGetArrayAtColumnIndexIdEvPT_S1_Piii_param_2];
	ld.param.u32 	%r24, [_Z30gpuKernelGetArrayAtColumnIndexIdEvPT_S1_Piii_param_3];
	ld.param.u32 	%r25, [_Z30gpuKernelGetArrayAtColumnIndexIdEvPT_S1_Piii_param_4];
	cvta.to.global.u64 	%rd1, %rd9;
	cvta.to.global.u64 	%rd2, %rd10;
	mov.u32 	%r26, %tid.x;
	mov.u32 	%r27, %ctaid.x;
	mov.u32 	%r1, %ntid.x;
	mad.lo.s32 	%r39, %r27, %r1, %r26;
	setp.ge.s32 	%p1, %r39, %r25;
	@%p1 bra 	$L__BB125_17;
	setp.lt.s32 	%p2, %r24, 1;
	@%p2 bra 	$L__BB125_17;
	and.b32  	%r3, %r24, 15;
	and.b32  	%r4, %r24, 7;
	and.b32  	%r5, %r24, 2147483632;
	and.b32  	%r6, %r24, 3;
	neg.s32 	%r7, %r5;
	add.s64 	%rd3, %rd2, 64;
	add.s64 	%rd4, %rd1, 64;
	cvta.to.global.u64 	%rd5, %rd8;
	mov.u32 	%r28, %nctaid.x;
	mul.lo.s32 	%r8, %r1, %r28;
$L__BB125_3:
	setp.lt.u32 	%p3, %r24, 16;
	mul.wide.s32 	%rd11, %r39, 4;
	add.s64 	%rd12, %rd5, %rd11;
	ld.global.u32 	%r30, [%rd12];
	mul.lo.s32 	%r10, %r30, %r24;
	mul.lo.s32 	%r11, %r39, %r24;
	mov.b32 	%r44, 0;
	@%p3 bra 	$L__BB125_6;
	mov.u32 	%r40, %r11;
	mov.u32 	%r41, %r10;
	mov.u32 	%r42, %r7;
$L__BB125_5:
	.pragma "nounroll";
	mul.wide.s32 	%rd13, %r41, 8;
	add.s64 	%rd14, %rd3, %rd13;
	mul.wide.s32 	%rd15, %r40, 8;
	add.s64 	%rd16, %rd4, %rd15;
	ld.global.f64 	%fd1, [%rd14+-64];
	st.global.f64 	[%rd16+-64], %fd1;
	ld.global.f64 	%fd2, [%rd14+-56];
	st.global.f64 	[%rd16+-56], %fd2;
	ld.global.f64 	%fd3, [%rd14+-48];
	st.global.f64 	[%rd16+-48], %fd3;
	ld.global.f64 	%fd4, [%rd14+-40];
	st.global.f64 	[%rd16+-40], %fd4;
	ld.global.f64 	%fd5, [%rd14+-32];
	st.global.f64 	[%rd16+-32], %fd5;
	ld.global.f64 	%fd6, [%rd14+-24];
	st.global.f64 	[%rd16+-24], %fd6;
	ld.global.f64 	%fd7, [%rd14+-16];
	st.global.f64 	[%rd16+-16], %fd7;
	ld.global.f64 	%fd8, [%rd14+-8];
	st.global.f64 	[%rd16+-8], %fd8;
	ld.global.f64 	%fd9, [%rd14];
	st.global.f64 	[%rd16], %fd9;
	ld.global.f64 	%fd10, [%rd14+8];
	st.global.f64 	[%rd16+8], %fd10;
	ld.global.f64 	%fd11, [%rd14+16];
	st.global.f64 	[%rd16+16], %fd11;
	ld.global.f64 	%fd12, [%rd14+24];
	st.global.f64 	[%rd16+24], %fd12;
	ld.global.f64 	%fd13, [%rd14+32];
	st.global.f64 	[%rd16+32], %fd13;
	ld.global.f64 	%fd14, [%rd14+40];
	st.global.f64 	[%rd16+40], %fd14;
	ld.global.f64 	%fd15, [%rd14+48];
	st.global.f64 	[%rd16+48], %fd15;
	ld.global.f64 	%fd16, [%rd14+56];
	st.global.f64 	[%rd16+56], %fd16;
	add.s32 	%r42, %r42, 16;
	add.s32 	%r41, %r41, 16;
	add.s32 	%r40, %r40, 16;
	setp.ne.s32 	%p4, %r42, 0;
	mov.u32 	%r44, %r5;
	@%p4 bra 	$L__BB125_5;
$L__BB125_6:
	setp.eq.s32 	%p5, %r3, 0;
	@%p5 bra 	$L__BB125_16;
	add.s32 	%r31, %r3, -1;
	setp.lt.u32 	%p6, %r31, 7;
	@%p6 bra 	$L__BB125_9;
	add.s32 	%r32, %r44, %r10;
	mul.wide.s32 	%rd17, %r32, 8;
	add.s64 	%rd18, %rd2, %rd17;
	ld.global.f64 	%fd17, [%rd18];
	add.s32 	%r33, %r44, %r11;
	mul.wide.s32 	%rd19, %r33, 8;
	add.s64 	%rd20, %rd1, %rd19;
	st.global.f64 	[%rd20], %fd17;
	ld.global.f64 	%fd18, [%rd18+8];
	st.global.f64 	[%rd20+8], %fd18;
	ld.global.f64 	%fd19, [%rd18+16];
	st.global.f64 	[%rd20+16], %fd19;
	ld.global.f64 	%fd20, [%rd18+24];
	st.global.f64 	[%rd20+24], %fd20;
	ld.global.f64 	%fd21, [%rd18+32];
	st.global.f64 	[%rd20+32], %fd21;
	ld.global.f64 	%fd22, [%rd18+40];
	st.global.f64 	[%rd20+40], %fd22;
	ld.global.f64 	%fd23, [%rd18+48];
	st.global.f64 	[%rd20+48], %fd23;
	ld.global.f64 	%fd24, [%rd18+56];
	st.global.f64 	[%rd20+56], %fd24;
	add.s32 	%r44, %r44, 8;
$L__BB125_9:
	setp.eq.s32 	%p7, %r4, 0;
	@%p7 bra 	$L__BB125_16;
	add.s32 	%r34, %r4, -1;
	setp.lt.u32 	%p8, %r34, 3;
	@%p8 bra 	$L__BB125_12;
	add.s32 	%r35, %r44, %r10;
	mul.wide.s32 	%rd21, %r35, 8;
	add.s64 	%rd22, %rd2, %rd21;
	ld.global.f64 	%fd25, [%rd22];
	add.s32 	%r36, %r44, %r11;
	mul.wide.s32 	%rd23, %r36, 8;
	add.s64 	%rd24, %rd1, %rd23;
	st.global.f64 	[%rd24], %fd25;
	ld.global.f64 	%fd26, [%rd22+8];
	st.global.f64 	[%rd24+8], %fd26;
	ld.global.f64 	%fd27, [%rd22+16];
	st.global.f64 	[%rd24+16], %fd27;
	ld.global.f64 	%fd28, [%rd22+24];
	st.global.f64 	[%rd24+24], %fd28;
	add.s32 	%r44, %r44, 4;
$L__BB125_12:
	setp.eq.s32 	%p9, %r6, 0;
	@%p9 bra 	$L__BB125_16;
	setp.eq.s32 	%p10, %r6, 1;
	add.s32 	%r37, %r44, %r10;
	mul.wide.s32 	%rd25, %r37, 8;
	add.s64 	%rd6, %rd2, %rd25;
	ld.global.f64 	%fd29, [%rd6];
	add.s32 	%r38, %r44, %r11;
	mul.wide.s32 	%rd26, %r38, 8;
	add.s64 	%rd7, %rd1, %rd26;
	st.global.f64 	[%rd7], %fd29;
	@%p10 bra 	$L__BB125_16;
	setp.eq.s32 	%p11, %r6, 2;
	ld.global.f64 	%fd30, [%rd6+8];
	st.global.f64 	[%rd7+8], %fd30;
	@%p11 bra 	$L__BB125_16;
	ld.global.f64 	%fd31, [%rd6+16];
	st.global.f64 	[%rd7+16], %fd31;
$L__BB125_16:
	add.s32 	%r39, %r39, %r8;
	setp.lt.s32 	%p12, %r39, %r25;
	@%p12 bra 	$L__BB125_3;
$L__BB125_17:
	ret;

}
	// .globl	_Z30gpuKernelGetArrayAtColumnIndexIfEvPT_S1_Piii
.visible .entry _Z30gpuKernelGetArrayAtColumnIndexIfEvPT_S1_Piii(
	.param .u64 .ptr .align 1 _Z30gpuKernelGetArrayAtColumnIndexIfEvPT_S1_Piii_param_0,
	.param .u64 .ptr .align 1 _Z30gpuKernelGetArrayAtColumnIndexIfEvPT_S1_Piii_param_1,
	.param .u64 .ptr .align 1 _Z30gpuKernelGetArrayAtColumnIndexIfEvPT_S1_Piii_param_2,
	.param .u32 _Z30gpuKernelGetArrayAtColumnIndexIfEvPT_S1_Piii_param_3,
	.param .u32 _Z30gpuKernelGetArrayAtColumnIndexIfEvPT_S1_Piii_param_4
)
{
	.reg .pred 	%p<13>;
	.reg .b32 	%r<46>;
	.reg .b32 	%f<32>;
	.reg .b64 	%rd<27>;

	ld.param.u64 	%rd9, [_Z30gpuKernelGetArrayAtColumnIndexIfEvPT_S1_Piii_param_0];
	ld.param.u64 	%rd10, [_Z30gpuKernelGetArrayAtColumnIndexIfEvPT_S1_Piii_param_1];
	ld.param.u64 	%rd8, [_Z30gpuKernelGetArrayAtColumnIndexIfEvPT_S1_Piii_param_2];
	ld.param.u32 	%r25, [_Z30gpuKernelGetArrayAtColumnIndexIfEvPT_S1_Piii_param_3];
	ld.param.u32 	%r26, [_Z30gpuKernelGetArrayAtColumnIndexIfEvPT_S1_Piii_param_4];
	cvta.to.global.u64 	%rd1, %rd9;
	cvta.to.global.u64 	%rd2, %rd10;
	mov.u32 	%r27, %tid.x;
	mov.u32 	%r28, %ctaid.x;
	mov.u32 	%r1, %ntid.x;
	mad.lo.s32 	%r39, %r28, %r1, %r27;
	setp.ge.s32 	%p1, %r39, %r26;
	@%p1 bra 	$L__BB126_17;
	setp.lt.s32 	%p2, %r25, 1;
	@%p2 bra 	$L__BB126_17;
	and.b32  	%r3, %r25, 15;
	and.b32  	%r4, %r25, 7;
	add.s32 	%r5, %r4, -1;
	and.b32  	%r6, %r25, 2147483632;
	and.b32  	%r7, %r25, 3;
	neg.s32 	%r8, %r6;
	add.s64 	%rd3, %rd2, 32;
	add.s64 	%rd4, %rd1, 32;
	cvta.to.global.u64 	%rd5, %rd8;
	mov.u32 	%r29, %nctaid.x;
	mul.lo.s32 	%r9, %r1, %r29;
$L__BB126_3:
	setp.lt.u32 	%p3, %r25, 16;
	mul.wide.s32 	%rd11, %r39, 4;
	add.s64 	%rd12, %rd5, %rd11;
	ld.global.u32 	%r31, [%rd12];
	mul.lo.s32 	%r11, %r31, %r25;
	mul.lo.s32 	%r12, %r39, %r25;
	mov.b32 	%r44, 0;
	@%p3 bra 	$L__BB126_6;
	mov.u32 	%r40, %r12;
	mov.u32 	%r41, %r11;
	mov.u32 	%r42, %r8;
$L__BB126_5:
	.pragma "nounroll";
	mul.wide.s32 	%rd13, %r41, 4;
	add.s64 	%rd14, %rd3, %rd13;
	mul.wide.s32 	%rd15, %r40, 4;
	add.s64 	%rd16, %rd4, %rd15;
	ld.global.f32 	%f1, [%rd14+-32];
	st.global.f32 	[%rd16+-32], %f1;
	ld.global.f32 	%f2, [%rd14+-28];
	st.global.f32 	[%rd16+-28], %f2;
	ld.global.f32 	%f3, [%rd14+-24];
	st.global.f32 	[%rd16+-24], %f3;
	ld.global.f32 	%f4, [%rd14+-20];
	st.global.f32 	[%rd16+-20], %f4;
	ld.global.f32 	%f5, [%rd14+-16];
	st.global.f32 	[%rd16+-16], %f5;
	ld.global.f32 	%f6, [%rd14+-12];
	st.global.f32 	[%rd16+-12], %f6;
	ld.global.f32 	%f7, [%rd14+-8];
	st.global.f32 	[%rd16+-8], %f7;
	ld.global.f32 	%f8, [%rd14+-4];
	st.global.f32 	[%rd16+-4], %f8;
	ld.global.f32 	%f9, [%rd14];
	st.global.f32 	[%rd16], %f9;
	ld.global.f32 	%f10, [%rd14+4];
	st.global.f32 	[%rd16+4], %f10;
	ld.global.f32 	%f11, [%rd14+8];
	st.global.f32 	[%rd16+8], %f11;
	ld.global.f32 	%f12, [%rd14+12];
	st.global.f32 	[%rd16+12], %f12;
	ld.global.f32 	%f13, [%rd14+16];
	st.global.f32 	[%rd16+16], %f13;
	ld.global.f32 	%f14, [%rd14+20];
	st.global.f32 	[%rd16+20], %f14;
	ld.global.f32 	%f15, [%rd14+24];
	st.global.f32 	[%rd16+24], %f15;
	ld.global.f32 	%f16, [%rd14+28];
	st.global.f32 	[%rd16+28], %f16;
	add.s32 	%r42, %r42, 16;
	add.s32 	%r41, %r41, 16;
	add.s32 	%r40, %r40, 16;
	setp.ne.s32 	%p4, %r42, 0;
	mov.u32 	%r44, %r6;
	@%p4 bra 	$L__BB126_5;
$L__BB126_6:
	setp.eq.s32 	%p5, %r3, 0;
	@%p5 bra 	$L__BB126_16;
	add.s32 	%r32, %r3, -1;
	setp.lt.u32 	%p6, %r32, 7;
	@%p6 bra 	$L__BB126_9;
	add.s32 	%r33, %r44, %r11;
	mul.wide.s32 	%rd17, %r33, 4;
	add.s64 	%rd18, %rd2, %rd17;
	ld.global.f32 	%f17, [%rd18];
	add.s32 	%r34, %r44, %r12;
	mul.wide.s32 	%rd19, %r34, 4;
	add.s64 	%rd20, %rd1, %rd19;
	st.global.f32 	[%rd20], %f17;
	ld.global.f32 	%f18, [%rd18+4];
	st.global.f32 	[%rd20+4], %f18;
	ld.global.f32 	%f19, [%rd18+8];
	st.global.f32 	[%rd20+8], %f19;
	ld.global.f32 	%f20, [%rd18+12];
	st.global.f32 	[%rd20+12], %f20;
	ld.global.f32 	%f21, [%rd18+16];
	st.global.f32 	[%rd20+16], %f21;
	ld.global.f32 	%f22, [%rd18+20];
	st.global.f32 	[%rd20+20], %f22;
	ld.global.f32 	%f23, [%rd18+24];
	st.global.f32 	[%rd20+24], %f23;
	ld.global.f32 	%f24, [%rd18+28];
	st.global.f32 	[%rd20+28], %f24;
	add.s32 	%r44, %r44, 8;
$L__BB126_9:
	setp.eq.s32 	%p7, %r4, 0;
	@%p7 bra 	$L__BB126_16;
	setp.lt.u32 	%p8, %r5, 3;
	@%p8 bra 	$L__BB126_12;
	add.s32 	%r35, %r44, %r11;
	mul.wide.s32 	%rd21, %r35, 4;
	add.s64 	%rd22, %rd2, %rd21;
	ld.global.f32 	%f25, [%rd22];
	add.s32 	%r36, %r44, %r12;
	mul.wide.s32 	%rd23, %r36, 4;
	add.s64 	%rd24, %rd1, %rd23;
	st.global.f32 	[%rd24], %f25;
	ld.global.f32 	%f26, [%rd22+4];
	st.global.f32 	[%rd24+4], %f26;
	ld.global.f32 	%f27, [%rd22+8];
	st.global.f32 	[%rd24+8], %f27;
	ld.global.f32 	%f28, [%rd22+12];
	st.global.f32 	[%rd24+12], %f28;
	add.s32 	%r44, %r44, 4;
$L__BB126_12:
	setp.eq.s32 	%p9, %r7, 0;
	@%p9 bra 	$L__BB126_16;
	setp.eq.s32 	%p10, %r7, 1;
	add.s32 	%r37, %r44, %r11;
	mul.wide.s32 	%rd25, %r37, 4;
	add.s64 	%rd6, %rd2, %rd25;
	ld.global.f32 	%f29, [%rd6];
	add.s32 	%r38, %r44, %r12;
	mul.wide.s32 	%rd26, %r38, 4;
	add.s64 	%rd7, %rd1, %rd26;
	st.global.f32 	[%rd7], %f29;
	@%p10 bra 	$L__BB126_16;
	setp.eq.s32 	%p11, %r7, 2;
	ld.global.f32 	%f30, [%rd6+4];
	st.global.f32 	[%rd7+4], %f30;
	@%p11 bra 	$L__BB126_16;
	ld.global.f32 	%f31, [%rd6+8];
	st.global.f32 	[%rd7+8], %f31;
$L__BB126_16:
	add.s32 	%r39, %r39, %r9;
	setp.lt.s32 	%p12, %r39, %r26;
	@%p12 bra 	$L__BB126_3;
$L__BB126_17:
	ret;

}
	// .globl	_Z30gpuKernelGetArrayAtColumnIndexIiEvPT_S1_Piii
.visible .entry _Z30gpuKernelGetArrayAtColumnIndexIiEvPT_S1_Piii(
	.param .u64 .ptr .align 1 _Z30gpuKernelGetArrayAtColumnIndexIiEvPT_S1_Piii_param_0,
	.param .u64 .ptr .align 1 _Z30gpuKernelGetArrayAtColumnIndexIiEvPT_S1_Piii_param_1,
	.param .u64 .ptr .align 1 _Z30gpuKernelGetArrayAtColumnIndexIiEvPT_S1_Piii_param_2,
	.param .u32 _Z30gpuKernelGetArrayAtColumnIndexIiEvPT_S1_Piii_param_3,
	.param .u32 _Z30gpuKernelGetArrayAtColumnIndexIiEvPT_S1_Piii_param_4
)
{
	.reg .pred 	%p<13>;
	.reg .b32 	%r<77>;
	.reg .b64 	%rd<27>;

	ld.param.u64 	%rd9, [_Z30gpuKernelGetArrayAtColumnIndexIiEvPT_S1_Piii_param_0];
	ld.param.u64 	%rd10, [_Z30gpuKernelGetArrayAtColumnIndexIiEvPT_S1_Piii_param_1];
	ld.param.u64 	%rd8, [_Z30gpuKernelGetArrayAtColumnIndexIiEvPT_S1_Piii_param_2];
	ld.param.u32 	%r25, [_Z30gpuKernelGetArrayAtColumnIndexIiEvPT_S1_Piii_param_3];
	ld.param.u32 	%r26, [_Z30gpuKernelGetArrayAtColumnIndexIiEvPT_S1_Piii_param_4];
	cvta.to.global.u64 	%rd1, %rd9;
	cvta.to.global.u64 	%rd2, %rd10;
	mov.u32 	%r27, %tid.x;
	mov.u32 	%r28, %ctaid.x;
	mov.u32 	%r1, %ntid.x;
	mad.lo.s32 	%r70, %r28, %r1, %r27;
	setp.ge.s32 	%p1, %r70, %r26;
	@%p1 bra 	$L__BB127_17;
	setp.lt.s32 	%p2, %r25, 1;
	@%p2 bra 	$L__BB127_17;
	and.b32  	%r3, %r25, 15;
	and.b32  	%r4, %r25, 7;
	add.s32 	%r5, %r4, -1;
	and.b32  	%r6, %r25, 2147483632;
	and.b32  	%r7, %r25, 3;
	neg.s32 	%r8, %r6;
	add.s64 	%rd3, %rd2, 32;
	add.s64 	%rd4, %rd1, 32;
	cvta.to.global.u64 	%rd5, %rd8;
	mov.u32 	%r29, %nctaid.x;
	mul.lo.s32 	%r9, %r1, %r29;
$L__BB127_3:
	setp.lt.u32 	%p3, %r25, 16;
	mul.wide.s32 	%rd11, %r70, 4;
	add.s64 	%rd12, %rd5, %rd11;
	ld.global.u32 	%r31, [%rd12];
	mul.lo.s32 	%r11, %r31, %r25;
	mul.lo.s32 	%r12, %r70, %r25;
	mov.b32 	%r75, 0;
	@%p3 bra 	$L__BB127_6;
	mov.u32 	%r71, %r12;
	mov.u32 	%r72, %r11;
	mov.u32 	%r73, %r8;
$L__BB127_5:
	.pragma "nounroll";
	mul.wide.s32 	%rd13, %r72, 4;
	add.s64 	%rd14, %rd3, %rd13;
	mul.wide.s32 	%rd15, %r71, 4;
	add.s64 	%rd16, %rd4, %rd15;
	ld.global.u32 	%r32, [%rd14+-32];
	st.global.u32 	[%rd16+-32], %r32;
	ld.global.u32 	%r33, [%rd14+-28];
	st.global.u32 	[%rd16+-28], %r33;
	ld.global.u32 	%r34, [%rd14+-24];
	st.global.u32 	[%rd16+-24], %r34;
	ld.global.u32 	%r35, [%rd14+-20];
	st.global.u32 	[%rd16+-20], %r35;
	ld.global.u32 	%r36, [%rd14+-16];
	st.global.u32 	[%rd16+-16], %r36;
	ld.global.u32 	%r37, [%rd14+-12];
	st.global.u32 	[%rd16+-12], %r37;
	ld.global.u32 	%r38, [%rd14+-8];
	st.global.u32 	[%rd16+-8], %r38;
	ld.global.u32 	%r39, [%rd14+-4];
	st.global.u32 	[%rd16+-4], %r39;
	ld.global.u32 	%r40, [%rd14];
	st.global.u32 	[%rd16], %r40;
	ld.global.u32 	%r41, [%rd14+4];
	st.global.u32 	[%rd16+4], %r41;
	ld.global.u32 	%r42, [%rd14+8];
	st.global.u32 	[%rd16+8], %r42;
	ld.global.u32 	%r43, [%rd14+12];
	st.global.u32 	[%rd16+12], %r43;
	ld.global.u32 	%r44, [%rd14+16];
	st.global.u32 	[%rd16+16], %r44;
	ld.global.u32 	%r45, [%rd14+20];
	st.global.u32 	[%rd16+20], %r45;
	ld.global.u32 	%r46, [%rd14+24];
	st.global.u32 	[%rd16+24], %r46;
	ld.global.u32 	%r47, [%rd14+28];
	st.global.u32 	[%rd16+28], %r47;
	add.s32 	%r73, %r73, 16;
	add.s32 	%r72, %r72, 16;
	add.s32 	%r71, %r71, 16;
	setp.ne.s32 	%p4, %r73, 0;
	mov.u32 	%r75, %r6;
	@%p4 bra 	$L__BB127_5;
$L__BB127_6:
	setp.eq.s32 	%p5, %r3, 0;
	@%p5 bra 	$L__BB127_16;
	add.s32 	%r48, %r3, -1;
	setp.lt.u32 	%p6, %r48, 7;
	@%p6 bra 	$L__BB127_9;
	add.s32 	%r49, %r75, %r11;
	mul.wide.s32 	%rd17, %r49, 4;
	add.s64 	%rd18, %rd2, %rd17;
	ld.global.u32 	%r50, [%rd18];
	add.s32 	%r51, %r75, %r12;
	mul.wide.s32 	%rd19, %r51, 4;
	add.s64 	%rd20, %rd1, %rd19;
	st.global.u32 	[%rd20], %r50;
	ld.global.u32 	%r52, [%rd18+4];
	st.global.u32 	[%rd20+4], %r52;
	ld.global.u32 	%r53, [%rd18+8];
	st.global.u32 	[%rd20+8], %r53;
	ld.global.u32 	%r54, [%rd18+12];
	st.global.u32 	[%rd20+12], %r54;
	ld.global.u32 	%r55, [%rd18+16];
	st.global.u32 	[%rd20+16], %r55;
	ld.global.u32 	%r56, [%rd18+20];
	st.global.u32 	[%rd20+20], %r56;
	ld.global.u32 	%r57, [%rd18+24];
	st.global.u32 	[%rd20+24], %r57;
	ld.global.u32 	%r58, [%rd18+28];
	st.global.u32 	[%rd20+28], %r58;
	add.s32 	%r75, %r75, 8;
$L__BB127_9:
	setp.eq.s32 	%p7, %r4, 0;
	@%p7 bra 	$L__BB127_16;
	setp.lt.u32 	%p8, %r5, 3;
	@%p8 bra 	$L__BB127_12;
	add.s32 	%r59, %r75, %r11;
	mul.wide.s32 	%rd21, %r59, 4;
	add.s64 	%rd22, %rd2, %rd21;
	ld.global.u32 	%r60, [%rd22];
	add.s32 	%r61, %r75, %r12;
	mul.wide.s32 	%rd23, %r61, 4;
	add.s64 	%rd24, %rd1, %rd23;
	st.global.u32 	[%rd24], %r60;
	ld.global.u32 	%r62, [%rd22+4];
	st.global.u32 	[%rd24+4], %r62;
	ld.global.u32 	%r63, [%rd22+8];
	st.global.u32 	[%rd24+8], %r63;
	ld.global.u32 	%r64, [%rd22+12];
	st.global.u32 	[%rd24+12], %r64;
	add.s32 	%r75, %r75, 4;
$L__BB127_12:
	setp.eq.s32 	%p9, %r7, 0;
	@%p9 bra 	$L__BB127_16;
	setp.eq.s32 	%p10, %r7, 1;
	add.s32 	%r65, %r75, %r11;
	mul.wide.s32 	%rd25, %r65, 4;
	add.s64 	%rd6, %rd2, %rd25;
	ld.global.u32 	%r66, [%rd6];
	add.s32 	%r67, %r75, %r12;
	mul.wide.s32 	%rd26, %r67, 4;
	add.s64 	%rd7, %rd1, %rd26;
	st.global.u32 	[%rd7], %r66;
	@%p10 bra 	$L__BB127_16;
	setp.eq.s32 	%p11, %r7, 2;
	ld.global.u32 	%r68, [%rd6+4];
	st.global.u32 	[%rd7+4], %r68;
	@%p11 bra 	$L__BB127_16;
	ld.global.u32 	%r69, [%rd6+8];
	st.global.u32 	[%rd7+8], %r69;
$L__BB127_16:
	add.s32 	%r70, %r70, %r9;
	setp.lt.s32 	%p12, %r70, %r26;
	@%p12 bra 	$L__BB127_3;
$L__BB127_17:
	ret;

}
	// .globl	_Z36gpuKernelArrayTransposeAtColumnIndexIdEvPT_S1_Piii
.visible .entry _Z36gpuKernelArrayTransposeAtColumnIndexIdEvPT_S1_Piii(
	.param .u64 .ptr .align 1 _Z36gpuKernelArrayTransposeAtColumnIndexIdEvPT_S1_Piii_param_0,
	.param .u64 .ptr .align 1 _Z36gpuKernelArrayTransposeAtColumnIndexIdEvPT_S1_Piii_param_1,
	.param .u64 .ptr .align 1 _Z36gpuKernelArrayTransposeAtColumnIndexIdEvPT_S1_Piii_param_2,
	.param .u32 _Z36gpuKernelArrayTransposeAtColumnIndexIdEvPT_S1_Piii_param_3,
	.param .u32 _Z36gpuKernelArrayTransposeAtColumnIndexIdEvPT_S1_Piii_param_4
)
{
	.reg .pred 	%p<13>;
	.reg .b32 	%r<46>;
	.reg .b64 	%rd<57>;
	.reg .b64 	%fd<32>;

	ld.param.u64 	%rd10, [_Z36gpuKernelArrayTransposeAtColumnIndexIdEvPT_S1_Piii_param_0];
	ld.param.u64 	%rd11, [_Z36gpuKernelArrayTransposeAtColumnIndexIdEvPT_S1_Piii_param_1];
	ld.param.u64 	%rd9, [_Z36gpuKernelArrayTransposeAtColumnIndexIdEvPT_S1_Piii_param_2];
	ld.param.u32 	%r24, [_Z36gpuKernelArrayTransposeAtColumnIndexIdEvPT_S1_Piii_param_3];
	ld.param.u32 	%r25, [_Z36gpuKernelArrayTransposeAtColumnIndexIdEvPT_S1_Piii_param_4];
	cvta.to.global.u64 	%rd1, %rd10;
	cvta.to.global.u64 	%rd2, %rd11;
	mov.u32 	%r26, %tid.x;
	mov.u32 	%r27, %ctaid.x;
	mov.u32 	%r1, %ntid.x;
	mad.lo.s32 	%r39, %r27, %r1, %r26;
	setp.ge.s32 	%p1, %r39, %r25;
	@%p1 bra 	$L__BB128_17;
	setp.lt.s32 	%p2, %r24, 1;
	@%p2 bra 	$L__BB128_17;
	and.b32  	%r3, %r24, 15;
	and.b32  	%r4, %r24, 7;
	and.b32  	%r5, %r24, 2147483632;
	and.b32  	%r6, %r24, 3;
	neg.s32 	%r7, %r5;
	shl.b32 	%r8, %r25, 4;
	add.s64 	%rd3, %rd2, 64;
	cvta.to.global.u64 	%rd4, %rd9;
	mov.u32 	%r28, %nctaid.x;
	mul.lo.s32 	%r9, %r1, %r28;
	mul.wide.s32 	%rd7, %r25, 8;
$L__BB128_3:
	setp.lt.u32 	%p3, %r24, 16;
	mul.wide.s32 	%rd12, %r39, 4;
	add.s64 	%rd13, %rd4, %rd12;
	ld.global.u32 	%r30, [%rd13];
	mul.lo.s32 	%r11, %r30, %r24;
	mov.b32 	%r44, 0;
	@%p3 bra 	$L__BB128_6;
	mov.u32 	%r40, %r11;
	mov.u32 	%r41, %r39;
	mov.u32 	%r42, %r7;
$L__BB128_5:
	.pragma "nounroll";
	mul.wide.s32 	%rd14, %r40, 8;
	add.s64 	%rd15, %rd3, %rd14;
	ld.global.f64 	%fd1, [%rd15+-64];
	mul.wide.s32 	%rd16, %r41, 8;
	add.s64 	%rd17, %rd1, %rd16;
	st.global.f64 	[%rd17], %fd1;
	ld.global.f64 	%fd2, [%rd15+-56];
	mul.wide.s32 	%rd18, %r25, 8;
	add.s64 	%rd19, %rd17, %rd18;
	st.global.f64 	[%rd19], %fd2;
	ld.global.f64 	%fd3, [%rd15+-48];
	add.s64 	%rd20, %rd19, %rd18;
	st.global.f64 	[%rd20], %fd3;
	ld.global.f64 	%fd4, [%rd15+-40];
	add.s64 	%rd21, %rd20, %rd18;
	st.global.f64 	[%rd21], %fd4;
	ld.global.f64 	%fd5, [%rd15+-32];
	add.s64 	%rd22, %rd21, %rd18;
	st.global.f64 	[%rd22], %fd5;
	ld.global.f64 	%fd6, [%rd15+-24];
	add.s64 	%rd23, %rd22, %rd18;
	st.global.f64 	[%rd23], %fd6;
	ld.global.f64 	%fd7, [%rd15+-16];
	add.s64 	%rd24, %rd23, %rd18;
	st.global.f64 	[%rd24], %fd7;
	ld.global.f64 	%fd8, [%rd15+-8];
	add.s64 	%rd25, %rd24, %rd18;
	st.global.f64 	[%rd25], %fd8;
	ld.global.f64 	%fd9, [%rd15];
	add.s64 	%rd26, %rd25, %rd18;
	st.global.f64 	[%rd26], %fd9;
	ld.global.f64 	%fd10, [%rd15+8];
	add.s64 	%rd27, %rd26, %rd18;
	st.global.f64 	[%rd27], %fd10;
	ld.global.f64 	%fd11, [%rd15+16];
	add.s64 	%rd28, %rd27, %rd18;
	st.global.f64 	[%rd28], %fd11;
	ld.global.f64 	%fd12, [%rd15+24];
	add.s64 	%rd29, %rd28, %rd18;
	st.global.f64 	[%rd29], %fd12;
	ld.global.f64 	%fd13, [%rd15+32];
	add.s64 	%rd30, %rd29, %rd18;
	st.global.f64 	[%rd30], %fd13;
	ld.global.f64 	%fd14, [%rd15+40];
	add.s64 	%rd31, %rd30, %rd18;
	st.global.f64 	[%rd31], %fd14;
	ld.global.f64 	%fd15, [%rd15+48];
	add.s64 	%rd32, %rd31, %rd18;
	st.global.f64 	[%rd32], %fd15;
	ld.global.f64 	%fd16, [%rd15+56];
	add.s64 	%rd33, %rd32, %rd18;
	st.global.f64 	[%rd33], %fd16;
	add.s32 	%r42, %r42, 16;
	add.s32 	%r41, %r41, %r8;
	add.s32 	%r40, %r40, 16;
	setp.ne.s32 	%p4, %r42, 0;
	mov.u32 	%r44, %r5;
	@%p4 bra 	$L__BB128_5;
$L__BB128_6:
	setp.eq.s32 	%p5, %r3, 0;
	@%p5 bra 	$L__BB128_16;
	add.s32 	%r31, %r3, -1;
	setp.lt.u32 	%p6, %r31, 7;
	@%p6 bra 	$L__BB128_9;
	add.s32 	%r32, %r44, %r11;
	mul.wide.s32 	%rd34, %r32, 8;
	add.s64 	%rd35, %rd2, %rd34;
	ld.global.f64 	%fd17, [%rd35];
	mad.lo.s32 	%r33, %r44, %r25, %r39;
	mul.wide.s32 	%rd36, %r33, 8;
	add.s64 	%rd37, %rd1, %rd36;
	st.global.f64 	[%rd37], %fd17;
	ld.global.f64 	%fd18, [%rd35+8];
	mul.wide.s32 	%rd38, %r25, 8;
	add.s64 	%rd39, %rd37, %rd38;
	st.global.f64 	[%rd39], %fd18;
	ld.global.f64 	%fd19, [%rd35+16];
	add.s64 	%rd40, %rd39, %rd38;
	st.global.f64 	[%rd40], %fd19;
	ld.global.f64 	%fd20, [%rd35+24];
	add.s64 	%rd41, %rd40, %rd38;
	st.global.f64 	[%rd41], %fd20;
	ld.global.f64 	%fd21, [%rd35+32];
	add.s64 	%rd42, %rd41, %rd38;
	st.global.f64 	[%rd42], %fd21;
	ld.global.f64 	%fd22, [%rd35+40];
	add.s64 	%rd43, %rd42, %rd38;
	st.global.f64 	[%rd43], %fd22;
	ld.global.f64 	%fd23, [%rd35+48];
	add.s64 	%rd44, %rd43, %rd38;
	st.global.f64 	[%rd44], %fd23;
	ld.global.f64 	%fd24, [%rd35+56];
	add.s64 	%rd45, %rd44, %rd38;
	st.global.f64 	[%rd45], %fd24;
	add.s32 	%r44, %r44, 8;
$L__BB128_9:
	setp.eq.s32 	%p7, %r4, 0;
	@%p7 bra 	$L__BB128_16;
	add.s32 	%r34, %r4, -1;
	setp.lt.u32 	%p8, %r34, 3;
	@%p8 bra 	$L__BB128_12;
	add.s32 	%r35, %r44, %r11;
	mul.wide.s32 	%rd46, %r35, 8;
	add.s64 	%rd47, %rd2, %rd46;
	ld.global.f64 	%fd25, [%rd47];
	mad.lo.s32 	%r36, %r44, %r25, %r39;
	mul.wide.s32 	%rd48, %r36, 8;
	add.s64 	%rd49, %rd1, %rd48;
	st.global.f64 	[%rd49], %fd25;
	ld.global.f64 	%fd26, [%rd47+8];
	mul.wide.s32 	%rd50, %r25, 8;
	add.s64 	%rd51, %rd49, %rd50;
	st.global.f64 	[%rd51], %fd26;
	ld.global.f64 	%fd27, [%rd47+16];
	add.s64 	%rd52, %rd51, %rd50;
	st.global.f64 	[%rd52], %fd27;
	ld.global.f64 	%fd28, [%rd47+24];
	add.s64 	%rd53, %rd52, %rd50;
	st.global.f64 	[%rd53], %fd28;
	add.s32 	%r44, %r44, 4;
$L__BB128_12:
	setp.eq.s32 	%p9, %r6, 0;
	@%p9 bra 	$L__BB128_16;
	setp.eq.s32 	%p10, %r6, 1;
	add.s32 	%r37, %r44, %r11;
	mul.wide.s32 	%rd54, %r37, 8;
	add.s64 	%rd5, %rd2, %rd54;
	ld.global.f64 	%fd29, [%rd5];
	mad.lo.s32 	%r38, %r44, %r25, %r39;
	mul.wide.s32 	%rd55, %r38, 8;
	add.s64 	%rd6, %rd1, %rd55;
	st.global.f64 	[%rd6], %fd29;
	@%p10 bra 	$L__BB128_16;
	setp.eq.s32 	%p11, %r6, 2;
	ld.global.f64 	%fd30, [%rd5+8];
	add.s64 	%rd8, %rd6, %rd7;
	st.global.f64 	[%rd8], %fd30;
	@%p11 bra 	$L__BB128_16;
	ld.global.f64 	%fd31, [%rd5+16];
	add.s64 	%rd56, %rd8, %rd7;
	st.global.f64 	[%rd56], %fd31;
$L__BB128_16:
	add.s32 	%r39, %r39, %r9;
	setp.lt.s32 	%p12, %r39, %r25;
	@%p12 bra 	$L__BB128_3;
$L__BB128_17:
	ret;

}
	// .globl	_Z36gpuKernelArrayTransposeAtColumnIndexIfEvPT_S1_Piii
.visible .entry _Z36gpuKernelArrayTransposeAtColumnIndexIfEvPT_S1_Piii(
	.param .u64 .ptr .align 1 _Z36gpuKernelArrayTransposeAtColumnIndexIfEvPT_S1_Piii_param_0,
	.param .u64 .ptr .align 1 _Z36gpuKernelArrayTransposeAtColumnIndexIfEvPT_S1_Piii_param_1,
	.param .u64 .ptr .align 1 _Z36gpuKernelArrayTransposeAtColumnIndexIfEvPT_S1_Piii_param_2,
	.param .u32 _Z36gpuKernelArrayTransposeAtColumnIndexIfEvPT_S1_Piii_param_3,
	.param .u32 _Z36gpuKernelArrayTransposeAtColumnIndexIfEvPT_S1_Piii_param_4
)
{
	.reg .pred 	%p<13>;
	.reg .b32 	%r<46>;
	.reg .b32 	%f<32>;
	.reg .b64 	%rd<57>;

	ld.param.u64 	%rd10, [_Z36gpuKernelArrayTransposeAtColumnIndexIfEvPT_S1_Piii_param_0];
	ld.param.u64 	%rd11, [_Z36gpuKernelArrayTransposeAtColumnIndexIfEvPT_S1_Piii_param_1];
	ld.param.u64 	%rd9, [_Z36gpuKernelArrayTransposeAtColumnIndexIfEvPT_S1_Piii_param_2];
	ld.param.u32 	%r25, [_Z36gpuKernelArrayTransposeAtColumnIndexIfEvPT_S1_Piii_param_3];
	ld.param.u32 	%r26, [_Z36gpuKernelArrayTransposeAtColumnIndexIfEvPT_S1_Piii_param_4];
	cvta.to.global.u64 	%rd1, %rd10;
	cvta.to.global.u64 	%rd2, %rd11;
	mov.u32 	%r27, %tid.x;
	mov.u32 	%r28, %ctaid.x;
	mov.u32 	%r1, %ntid.x;
	mad.lo.s32 	%r39, %r28, %r1, %r27;
	setp.ge.s32 	%p1, %r39, %r26;
	@%p1 bra 	$L__BB129_17;
	setp.lt.s32 	%p2, %r25, 1;
	@%p2 bra 	$L__BB129_17;
	and.b32  	%r3, %r25, 15;
	and.b32  	%r4, %r25, 7;
	add.s32 	%r5, %r4, -1;
	and.b32  	%r6, %r25, 2147483632;
	and.b32  	%r7, %r25, 3;
	neg.s32 	%r8, %r6;
	shl.b32 	%r9, %r26, 4;
	add.s64 	%rd3, %rd2, 32;
	cvta.to.global.u64 	%rd4, %rd9;
	mov.u32 	%r29, %nctaid.x;
	mul.lo.s32 	%r10, %r1, %r29;
	mul.wide.s32 	%rd7, %r26, 4;
$L__BB129_3:
	setp.lt.u32 	%p3, %r25, 16;
	mul.wide.s32 	%rd12, %r39, 4;
	add.s64 	%rd13, %rd4, %rd12;
	ld.global.u32 	%r31, [%rd13];
	mul.lo.s32 	%r12, %r31, %r25;
	mov.b32 	%r44, 0;
	@%p3 bra 	$L__BB129_6;
	mov.u32 	%r40, %r12;
	mov.u32 	%r41, %r39;
	mov.u32 	%r42, %r8;
$L__BB129_5:
	.pragma "nounroll";
	mul.wide.s32 	%rd14, %r40, 4;
	add.s64 	%rd15, %rd3, %rd14;
	ld.global.f32 	%f1, [%rd15+-32];
	mul.wide.s32 	%rd16, %r41, 4;
	add.s64 	%rd17, %rd1, %rd16;
	st.global.f32 	[%rd17], %f1;
	ld.global.f32 	%f2, [%rd15+-28];
	mul.wide.s32 	%rd18, %r26, 4;
	add.s64 	%rd19, %rd17, %rd18;
	st.global.f32 	[%rd19], %f2;
	ld.global.f32 	%f3, [%rd15+-24];
	add.s64 	%rd20, %rd19, %rd18;
	st.global.f32 	[%rd20], %f3;
	ld.global.f32 	%f4, [%rd15+-20];
	add.s64 	%rd21, %rd20, %rd18;
	st.global.f32 	[%rd21], %f4;
	ld.global.f32 	%f5, [%rd15+-16];
	add.s64 	%rd22, %rd21, %rd18;
	st.global.f32 	[%rd22], %f5;
	ld.global.f32 	%f6, [%rd15+-12];
	add.s64 	%rd23, %rd22, %rd18;
	st.global.f32 	[%rd23], %f6;
	ld.global.f32 	%f7, [%rd15+-8];
	add.s64 	%rd24, %rd23, %rd18;
	st.global.f32 	[%rd24], %f7;
	ld.global.f32 	%f8, [%rd15+-4];
	add.s64 	%rd25, %rd24, %rd18;
	st.global.f32 	[%rd25], %f8;
	ld.global.f32 	%f9, [%rd15];
	add.s64 	%rd26, %rd25, %rd18;
	st.global.f32 	[%rd26], %f9;
	ld.global.f32 	%f10, [%rd15+4];
	add.s64 	%rd27, %rd26, %rd18;
	st.global.f32 	[%rd27], %f10;
	ld.global.f32 	%f11, [%rd15+8];
	add.s64 	%rd28, %rd27, %rd18;
	st.global.f32 	[%rd28], %f11;
	ld.global.f32 	%f12, [%rd15+12];
	add.s64 	%rd29, %rd28, %rd18;
	st.global.f32 	[%rd29], %f12;
	ld.global.f32 	%f13, [%rd15+16];
	add.s64 	%rd30, %rd29, %rd18;
	st.global.f32 	[%rd30], %f13;
	ld.global.f32 	%f14, [%rd15+20];
	add.s64 	%rd31, %rd30, %rd18;
	st.global.f32 	[%rd31], %f14;
	ld.global.f32 	%f15, [%rd15+24];
	add.s64 	%rd32, %rd31, %rd18;
	st.global.f32 	[%rd32], %f15;
	ld.global.f32 	%f16, [%rd15+28];
	add.s64 	%rd33, %rd32, %rd18;
	st.global.f32 	[%rd33], %f16;
	add.s32 	%r42, %r42, 16;
	add.s32 	%r41, %r41, %r9;
	add.s32 	%r40, %r40, 16;
	setp.ne.s32 	%p4, %r42, 0;
	mov.u32 	%r44, %r6;
	@%p4 bra 	$L__BB129_5;
$L__BB129_6:
	setp.eq.s32 	%p5, %r3, 0;
	@%p5 bra 	$L__BB129_16;
	add.s32 	%r32, %r3, -1;
	setp.lt.u32 	%p6, %r32, 7;
	@%p6 bra 	$L__BB129_9;
	add.s32 	%r33, %r44, %r12;
	mul.wide.s32 	%rd34, %r33, 4;
	add.s64 	%rd35, %rd2, %rd34;
	ld.global.f32 	%f17, [%rd35];
	mad.lo.s32 	%r34, %r44, %r26, %r39;
	mul.wide.s32 	%rd36, %r34, 4;
	add.s64 	%rd37, %rd1, %rd36;
	st.global.f32 	[%rd37], %f17;
	ld.global.f32 	%f18, [%rd35+4];
	mul.wide.s32 	%rd38, %r26, 4;
	add.s64 	%rd39, %rd37, %rd38;
	st.global.f32 	[%rd39], %f18;
	ld.global.f32 	%f19, [%rd35+8];
	add.s64 	%rd40, %rd39, %rd38;
	st.global.f32 	[%rd40], %f19;
	ld.global.f32 	%f20, [%rd35+12];
	add.s64 	%rd41, %rd40, %rd38;
	st.global.f32 	[%rd41], %f20;
	ld.global.f32 	%f21, [%rd35+16];
	add.s64 	%rd42, %rd41, %rd38;
	st.global.f32 	[%rd42], %f21;
	ld.global.f32 	%f22, [%rd35+20];
	add.s64 	%rd43, %rd42, %rd38;
	st.global.f32 	[%rd43], %f22;
	ld.global.f32 	%f23, [%rd35+24];
	add.s64 	%rd44, %rd43, %rd38;
	st.global.f32 	[%rd44], %f23;
	ld.global.f32 	%f24, [%rd35+28];
	add.s64 	%rd45, %rd44, %rd38;
	st.global.f32 	[%rd45], %f24;
	add.s32 	%r44, %r44, 8;
$L__BB129_9:
	setp.eq.s32 	%p7, %r4, 0;
	@%p7 bra 	$L__BB129_16;
	setp.lt.u32 	%p8, %r5, 3;
	@%p8 bra 	$L__BB129_12;
	add.s32 	%r35, %r44, %r12;
	mul.wide.s32 	%rd46, %r35, 4;
	add.s64 	%rd47, %rd2, %rd46;
	ld.global.f32 	%f25, [%rd47];
	mad.lo.s32 	%r36, %r44, %r26, %r39;
	mul.wide.s32 	%rd48, %r36, 4;
	add.s64 	%rd49, %rd1, %rd48;
	st.global.f32 	[%rd49], %f25;
	ld.global.f32 	%f26, [%rd47+4];
	mul.wide.s32 	%rd50, %r26, 4;
	add.s64 	%rd51, %rd49, %rd50;
	st.global.f32 	[%rd51], %f26;
	ld.global.f32 	%f27, [%rd47+8];
	add.s64 	%rd52, %rd51, %rd50;
	st.global.f32 	[%rd52], %f27;
	ld.global.f32 	%f28, [%rd47+12];
	add.s64 	%rd53, %rd52, %rd50;
	st.global.f32 	[%rd53], %f28;
	add.s32 	%r44, %r44, 4;
$L__BB129_12:
	setp.eq.s32 	%p9, %r7, 0;
	@%p9 bra 	$L__BB129_16;
	setp.eq.s32 	%p10, %r7, 1;
	add.s32 	%r37, %r44, %r12;
	mul.wide.s32 	%rd54, %r37, 4;
	add.s64 	%rd5, %rd2, %rd54;
	ld.global.f32 	%f29, [%rd5];
	mad.lo.s32 	%r38, %r44, %r26, %r39;
	mul.wide.s32 	%rd55, %r38, 4;
	add.s64 	%rd6, %rd1, %rd55;
	st.global.f32 	[%rd6], %f29;
	@%p10 bra 	$L__BB129_16;
	setp.eq.s32 	%p11, %r7, 2;
	ld.global.f32 	%f30, [%rd5+4];
	add.s64 	%rd8, %rd6, %rd7;
	st.global.f32 	[%rd8], %f30;
	@%p11 bra 	$L__BB129_16;
	ld.global.f32 	%f31, [%rd5+8];
	add.s64 	%rd56, %rd8, %rd7;
	st.global.f32 	[%rd56], %f31;
$L__BB129_16:
	add.s32 	%r39, %r39, %r10;
	setp.lt.s32 	%p12, %r39, %r26;
	@%p12 bra 	$L__BB129_3;
$L__BB129_17:
	ret;

}
	// .globl	_Z36gpuKernelArrayTransposeAtColumnIndexIiEvPT_S1_Piii
.visible .entry _Z36gpuKernelArrayTransposeAtColumnIndexIiEvPT_S1_Piii(
	.param .u64 .ptr .align 1 _Z36gpuKernelArrayTransposeAtColumnIndexIiEvPT_S1_Piii_param_0,
	.param .u64 .ptr .align 1 _Z36gpuKernelArrayTransposeAtColumnIndexIiEvPT_S1_Piii_param_1,
	.param .u64 .ptr .align 1 _Z36gpuKernelArrayTransposeAtColumnIndexIiEvPT_S1_Piii_param_2,
	.param .u32 _Z36gpuKernelArrayTransposeAtColumnIndexIiEvPT_S1_Piii_param_3,
	.param .u32 _Z36gpuKernelArrayTransposeAtColumnIndexIiEvPT_S1_Piii_param_4
)
{
	.reg .pred 	%p<13>;
	.reg .b32 	%r<77>;
	.reg .b64 	%rd<57>;

	ld.param.u64 	%rd10, [_Z36gpuKernelArrayTransposeAtColumnIndexIiEvPT_S1_Piii_param_0];
	ld.param.u64 	%rd11, [_Z36gpuKernelArrayTransposeAtColumnIndexIiEvPT_S1_Piii_param_1];
	ld.param.u64 	%rd9, [_Z36gpuKernelArrayTransposeAtColumnIndexIiEvPT_S1_Piii_param_2];
	ld.param.u32 	%r25, [_Z36gpuKernelArrayTransposeAtColumnIndexIiEvPT_S1_Piii_param_3];
	ld.param.u32 	%r26, [_Z36gpuKernelArrayTransposeAtColumnIndexIiEvPT_S1_Piii_param_4];
	cvta.to.global.u64 	%rd1, %rd10;
	cvta.to.global.u64 	%rd2, %rd11;
	mov.u32 	%r27, %tid.x;
	mov.u32 	%r28, %ctaid.x;
	mov.u32 	%r1, %ntid.x;
	mad.lo.s32 	%r70, %r28, %r1, %r27;
	setp.ge.s32 	%p1, %r70, %r26;
	@%p1 bra 	$L__BB130_17;
	setp.lt.s32 	%p2, %r25, 1;
	@%p2 bra 	$L__BB130_17;
	and.b32  	%r3, %r25, 15;
	and.b32  	%r4, %r25, 7;
	add.s32 	%r5, %r4, -1;
	and.b32  	%r6, %r25, 2147483632;
	and.b32  	%r7, %r25, 3;
	neg.s32 	%r8, %r6;
	shl.b32 	%r9, %r26, 4;
	add.s64 	%rd3, %rd2, 32;
	cvta.to.global.u64 	%rd4, %rd9;
	mov.u32 	%r29, %nctaid.x;
	mul.lo.s32 	%r10, %r1, %r29;
	mul.wide.s32 	%rd7, %r26, 4;
$L__BB130_3:
	setp.lt.u32 	%p3, %r25, 16;
	mul.wide.s32 	%rd12, %r70, 4;
	add.s64 	%rd13, %rd4, %rd12;
	ld.global.u32 	%r31, [%rd13];
	mul.lo.s32 	%r12, %r31, %r25;
	mov.b32 	%r75, 0;
	@%p3 bra 	$L__BB130_6;
	mov.u32 	%r71, %r12;
	mov.u32 	%r72, %r70;
	mov.u32 	%r73, %r8;
$L__BB130_5:
	.pragma "nounroll";
	mul.wide.s32 	%rd14, %r71, 4;
	add.s64 	%rd15, %rd3, %rd14;
	ld.global.u32 	%r32, [%rd15+-32];
	mul.wide.s32 	%rd16, %r72, 4;
	add.s64 	%rd17, %rd1, %rd16;
	st.global.u32 	[%rd17], %r32;
	ld.global.u32 	%r33, [%rd15+-28];
	mul.wide.s32 	%rd18, %r26, 4;
	add.s64 	%rd19, %rd17, %rd18;
	st.global.u32 	[%rd19], %r33;
	ld.global.u32 	%r34, [%rd15+-24];
	add.s64 	%rd20, %rd19, %rd18;
	st.global.u32 	[%rd20], %r34;
	ld.global.u32 	%r35, [%rd15+-20];
	add.s64 	%rd21, %rd20, %rd18;
	st.global.u32 	[%rd21], %r35;
	ld.global.u32 	%r36, [%rd15+-16];
	add.s64 	%rd22, %rd21, %rd18;
	st.global.u32 	[%rd22], %r36;
	ld.global.u32 	%r37, [%rd15+-12];
	add.s64 	%rd23, %rd22, %rd18;
	st.global.u32 	[%rd23], %r37;
	ld.global.u32 	%r38, [%rd15+-8];
	add.s64 	%rd24, %rd23, %rd18;
	st.global.u32 	[%rd24], %r38;
	ld.global.u32 	%r39, [%rd15+-4];
	add.s64 	%rd25, %rd24, %rd18;
	st.global.u32 	[%rd25], %r39;
	ld.global.u32 	%r40, [%rd15];
	add.s64 	%rd26, %rd25, %rd18;
	st.global.u32 	[%rd26], %r40;
	ld.global.u32 	%r41, [%rd15+4];
	add.s64 	%rd27, %rd26, %rd18;
	st.global.u32 	[%rd27], %r41;
	ld.global.u32 	%r42, [%rd15+8];
	add.s64 	%rd28, %rd27, %rd18;
	st.global.u32 	[%rd28], %r42;
	ld.global.u32 	%r43, [%rd15+12];
	add.s64 	%rd29, %rd28, %rd18;
	st.global.u32 	[%rd29], %r43;
	ld.global.u32 	%r44, [%rd15+16];
	add.s64 	%rd30, %rd29, %rd18;
	st.global.u32 	[%rd30], %r44;
	ld.global.u32 	%r45, [%rd15+20];
	add.s64 	%rd31, %rd30, %rd18;
	st.global.u32 	[%rd31], %r45;
	ld.global.u32 	%r46, [%rd15+24];
	add.s64 	%rd32, %rd31, %rd18;
	st.global.u32 	[%rd32], %r46;
	ld.global.u32 	%r47, [%rd15+28];
	add.s64 	%rd33, %rd32, %rd18;
	st.global.u32 	[%rd33], %r47;
	add.s32 	%r73, %r73, 16;
	add.s32 	%r72, %r72, %r9;
	add.s32 	%r71, %r71, 16;
	setp.ne.s32 	%p4, %r73, 0;
	mov.u32 	%r75, %r6;
	@%p4 bra 	$L__BB130_5;
$L__BB130_6:
	setp.eq.s32 	%p5, %r3, 0;
	@%p5 bra 	$L__BB130_16;
	add.s32 	%r48, %r3, -1;
	setp.lt.u32 	%p6, %r48, 7;
	@%p6 bra 	$L__BB130_9;
	add.s32 	%r49, %r75, %r12;
	mul.wide.s32 	%rd34, %r49, 4;
	add.s64 	%rd35, %rd2, %rd34;
	ld.global.u32 	%r50, [%rd35];
	mad.lo.s32 	%r51, %r75, %r26, %r70;
	mul.wide.s32 	%rd36, %r51, 4;
	add.s64 	%rd37, %rd1, %rd36;
	st.global.u32 	[%rd37], %r50;
	ld.global.u32 	%r52, [%rd35+4];
	mul.wide.s32 	%rd38, %r26, 4;
	add.s64 	%rd39, %rd37, %rd38;
	st.global.u32 	[%rd39], %r52;
	ld.global.u32 	%r53, [%rd35+8];
	add.s64 	%rd40, %rd39, %rd38;
	st.global.u32 	[%rd40], %r53;
	ld.global.u32 	%r54, [%rd35+12];
	add.s64 	%rd41, %rd40, %rd38;
	st.global.u32 	[%rd41], %r54;
	ld.global.u32 	%r55, [%rd35+16];
	add.s64 	%rd42, %rd41, %rd38;
	st.global.u32 	[%rd42], %r55;
	ld.global.u32 	%r56, [%rd35+20];
	add.s64 	%rd43, %rd42, %rd38;
	st.global.u32 	[%rd43], %r56;
	ld.global.u32 	%r57, [%rd35+24];
	add.s64 	%rd44, %rd43, %rd38;
	st.global.u32 	[%rd44], %r57;
	ld.global.u32 	%r58, [%rd35+28];
	add.s64 	%rd45, %rd44, %rd38;
	st.global.u32 	[%rd45], %r58;
	add.s32 	%r75, %r75, 8;
$L__BB130_9:
	setp.eq.s32 	%p7, %r4, 0;
	@%p7 bra 	$L__BB130_16;
	setp.lt.u32 	%p8, %r5, 3;
	@%p8 bra 	$L__BB130_12;
	add.s32 	%r59, %r75, %r12;
	mul.wide.s32 	%rd46, %r59, 4;
	add.s64 	%rd47, %rd2, %rd46;
	ld.global.u32 	%r60, [%rd47];
	mad.lo.s32 	%r61, %r75, %r26, %r70;
	mul.wide.s32 	%rd48, %r61, 4;
	add.s64 	%rd49, %rd1, %rd48;
	st.global.u32 	[%rd49], %r60;
	ld.global.u32 	%r62, [%rd47+4];
	mul.wide.s32 	%rd50, %r26, 4;
	add.s64 	%rd51, %rd49, %rd50;
	st.global.u32 	[%rd51], %r62;
	ld.global.u32 	%r63, [%rd47+8];
	add.s64 	%rd52, %rd51, %rd50;
	st.global.u32 	[%rd52], %r63;
	ld.global.u32 	%r64, [%rd47+12];
	add.s64 	%rd53, %rd52, %rd50;
	st.global.u32 	[%rd53], %r64;
	add.s32 	%r75, %r75, 4;
$L__BB130_12:
	setp.eq.s32 	%p9, %r7, 0;
	@%p9 bra 	$L__BB130_16;
	setp.eq.s32 	%p10, %r7, 1;
	add.s32 	%r65, %r75, %r12;
	mul.wide.s32 	%rd54, %r65, 4;
	add.s64 	%rd5, %rd2, %rd54;
	ld.global.u32 	%r66, [%rd5];
	mad.lo.s32 	%r67, %r75, %r26, %r70;
	mul.wide.s32 	%rd55, %r67, 4;
	add.s64 	%rd6, %rd1, %rd55;
	st.global.u32 	[%rd6], %r66;
	@%p10 bra 	$L__BB130_16;
	setp.eq.s32 	%p11, %r7, 2;
	ld.global.u32 	%r68, [%rd5+4];
	add.s64 	%rd8, %rd6, %rd7;
	st.global.u32 	[%rd8], %r68;
	@%p11 bra 	$L__BB130_16;
	ld.global.u32 	%r69, [%rd5+8];
	add.s64 	%rd56, %rd8, %rd7;
	st.global.u32 	[%rd56], %r69;
$L__BB130_16:
	add.s32 	%r70, %r70, %r10;
	setp.lt.s32 	%p12, %r70, %r26;
	@%p12 bra 	$L__BB130_3;
$L__BB130_17:
	ret;

}
	// .globl	_Z27gpuKernelGetArrayAtRowIndexIdEvPT_S1_Piii
.visible .entry _Z27gpuKernelGetArrayAtRowIndexIdEvPT_S1_Piii(
	.param .u64 .ptr .align 1 _Z27gpuKernelGetArrayAtRowIndexIdEvPT_S1_Piii_param_0,
	.param .u64 .ptr .align 1 _Z27gpuKernelGetArrayAtRowIndexIdEvPT_S1_Piii_param_1,
	.param .u64 .ptr .align 1 _Z27gpuKernelGetArrayAtRowIndexIdEvPT_S1_Piii_param_2,
	.param .u32 _Z27gpuKernelGetArrayAtRowIndexIdEvPT_S1_Piii_param_3,
	.param .u32 _Z27gpuKernelGetArrayAtRowIndexIdEvPT_S1_Piii_param_4
)
{
	.reg .pred 	%p<13>;
	.reg .b32 	%r<48>;
	.reg .b64 	%rd<83>;
	.reg .b64 	%fd<32>;

	ld.param.u64 	%rd10, [_Z27gpuKernelGetArrayAtRowIndexIdEvPT_S1_Piii_param_0];
	ld.param.u64 	%rd11, [_Z27gpuKernelGetArrayAtRowIndexIdEvPT_S1_Piii_param_1];
	ld.param.u64 	%rd9, [_Z27gpuKernelGetArrayAtRowIndexIdEvPT_S1_Piii_param_2];
	ld.param.u32 	%r26, [_Z27gpuKernelGetArrayAtRowIndexIdEvPT_S1_Piii_param_3];
	ld.param.u32 	%r27, [_Z27gpuKernelGetArrayAtRowIndexIdEvPT_S1_Piii_param_4];
	cvta.to.global.u64 	%rd1, %rd10;
	cvta.to.global.u64 	%rd2, %rd11;
	mov.u32 	%r28, %tid.x;
	mov.u32 	%r29, %ctaid.x;
	mov.u32 	%r1, %ntid.x;
	mad.lo.s32 	%r41, %r29, %r1, %r28;
	setp.ge.s32 	%p1, %r41, %r26;
	@%p1 bra 	$L__BB131_17;
	setp.lt.s32 	%p2, %r27, 1;
	@%p2 bra 	$L__BB131_17;
	and.b32  	%r3, %r27, 15;
	add.s32 	%r4, %r3, -1;
	and.b32  	%r5, %r27, 7;
	add.s32 	%r6, %r5, -1;
	and.b32  	%r7, %r27, 2147483632;
	and.b32  	%r8, %r27, 3;
	neg.s32 	%r9, %r7;
	shl.b32 	%r10, %r26, 4;
	cvta.to.global.u64 	%rd3, %rd9;
	mov.u32 	%r30, %nctaid.x;
	mul.lo.s32 	%r11, %r1, %r30;
	mul.wide.s32 	%rd6, %r26, 8;
$L__BB131_3:
	setp.lt.u32 	%p3, %r27, 16;
	mul.wide.s32 	%rd12, %r41, 4;
	add.s64 	%rd13, %rd3, %rd12;
	ld.global.u32 	%r13, [%rd13];
	mov.b32 	%r46, 0;
	@%p3 bra 	$L__BB131_6;
	mov.u32 	%r42, %r13;
	mov.u32 	%r43, %r41;
	mov.u32 	%r44, %r9;
$L__BB131_5:
	.pragma "nounroll";
	mul.wide.s32 	%rd14, %r42, 8;
	add.s64 	%rd15, %rd2, %rd14;
	ld.global.f64 	%fd1, [%rd15];
	mul.wide.s32 	%rd16, %r43, 8;
	add.s64 	%rd17, %rd1, %rd16;
	st.global.f64 	[%rd17], %fd1;
	mul.wide.s32 	%rd18, %r26, 8;
	add.s64 	%rd19, %rd15, %rd18;
	ld.global.f64 	%fd2, [%rd19];
	add.s64 	%rd20, %rd17, %rd18;
	st.global.f64 	[%rd20], %fd2;
	add.s64 	%rd21, %rd19, %rd18;
	ld.global.f64 	%fd3, [%rd21];
	add.s64 	%rd22, %rd20, %rd18;
	st.global.f64 	[%rd22], %fd3;
	add.s64 	%rd23, %rd21, %rd18;
	ld.global.f64 	%fd4, [%rd23];
	add.s64 	%rd24, %rd22, %rd18;
	st.global.f64 	[%rd24], %fd4;
	add.s64 	%rd25, %rd23, %rd18;
	ld.global.f64 	%fd5, [%rd25];
	add.s64 	%rd26, %rd24, %rd18;
	st.global.f64 	[%rd26], %fd5;
	add.s64 	%rd27, %rd25, %rd18;
	ld.global.f64 	%fd6, [%rd27];
	add.s64 	%rd28, %rd26, %rd18;
	st.global.f64 	[%rd28], %fd6;
	add.s64 	%rd29, %rd27, %rd18;
	ld.global.f64 	%fd7, [%rd29];
	add.s64 	%rd30, %rd28, %rd18;
	st.global.f64 	[%rd30], %fd7;
	add.s64 	%rd31, %rd29, %rd18;
	ld.global.f64 	%fd8, [%rd31];
	add.s64 	%rd32, %rd30, %rd18;
	st.global.f64 	[%rd32], %fd8;
	add.s64 	%rd33, %rd31, %rd18;
	ld.global.f64 	%fd9, [%rd33];
	add.s64 	%rd34, %rd32, %rd18;
	st.global.f64 	[%rd34], %fd9;
	add.s64 	%rd35, %rd33, %rd18;
	ld.global.f64 	%fd10, [%rd35];
	add.s64 	%rd36, %rd34, %rd18;
	st.global.f64 	[%rd36], %fd10;
	add.s64 	%rd37, %rd35, %rd18;
	ld.global.f64 	%fd11, [%rd37];
	add.s64 	%rd38, %rd36, %rd18;
	st.global.f64 	[%rd38], %fd11;
	add.s64 	%rd39, %rd37, %rd18;
	ld.global.f64 	%fd12, [%rd39];
	add.s64 	%rd40, %rd38, %rd18;
	st.global.f64 	[%rd40], %fd12;
	add.s64 	%rd41, %rd39, %rd18;
	ld.global.f64 	%fd13, [%rd41];
	add.s64 	%rd42, %rd40, %rd18;
	st.global.f64 	[%rd42], %fd13;
	add.s64 	%rd43, %rd41, %rd18;
	ld.global.f64 	%fd14, [%rd43];
	add.s64 	%rd44, %rd42, %rd18;
	st.global.f64 	[%rd44], %fd14;
	add.s64 	%rd45, %rd43, %rd18;
	ld.global.f64 	%fd15, [%rd45];
	add.s64 	%rd46, %rd44, %rd18;
	st.global.f64 	[%rd46], %fd15;
	add.s64 	%rd47, %rd45, %rd18;
	ld.global.f64 	%fd16, [%rd47];
	add.s64 	%rd48, %rd46, %rd18;
	st.global.f64 	[%rd48], %fd16;
	add.s32 	%r44, %r44, 16;
	add.s32 	%r43, %r43, %r10;
	add.s32 	%r42, %r42, %r10;
	setp.ne.s32 	%p4, %r44, 0;
	mov.u32 	%r46, %r7;
	@%p4 bra 	$L__BB131_5;
$L__BB131_6:
	setp.eq.s32 	%p5, %r3, 0;
	@%p5 bra 	$L__BB131_16;
	setp.lt.u32 	%p6, %r4, 7;
	@%p6 bra 	$L__BB131_9;
	mul.lo.s32 	%r32, %r46, %r26;
	add.s32 	%r33, %r32, %r13;
	mul.wide.s32 	%rd49, %r33, 8;
	add.s64 	%rd50, %rd2, %rd49;
	ld.global.f64 	%fd17, [%rd50];
	add.s32 	%r34, %r32, %r41;
	mul.wide.s32 	%rd51, %r34, 8;
	add.s64 	%rd52, %rd1, %rd51;
	st.global.f64 	[%rd52], %fd17;
	mul.wide.s32 	%rd53, %r26, 8;
	add.s64 	%rd54, %rd50, %rd53;
	ld.global.f64 	%fd18, [%rd54];
	add.s64 	%rd55, %rd52, %rd53;
	st.global.f64 	[%rd55], %fd18;
	add.s64 	%rd56, %rd54, %rd53;
	ld.global.f64 	%fd19, [%rd56];
	add.s64 	%rd57, %rd55, %rd53;
	st.global.f64 	[%rd57], %fd19;
	add.s64 	%rd58, %rd56, %rd53;
	ld.global.f64 	%fd20, [%rd58];
	add.s64 	%rd59, %rd57, %rd53;
	st.global.f64 	[%rd59], %fd20;
	add.s64 	%rd60, %rd58, %rd53;
	ld.global.f64 	%fd21, [%rd60];
	add.s64 	%rd61, %rd59, %rd53;
	st.global.f64 	[%rd61], %fd21;
	add.s64 	%rd62, %rd60, %rd53;
	ld.global.f64 	%fd22, [%rd62];
	add.s64 	%rd63, %rd61, %rd53;
	st.global.f64 	[%rd63], %fd22;
	add.s64 	%rd64, %rd62, %rd53;
	ld.global.f64 	%fd23, [%rd64];
	add.s64 	%rd65, %rd63, %rd53;
	st.global.f64 	[%rd65], %fd23;
	add.s64 	%rd66, %rd64, %rd53;
	ld.global.f64 	%fd24, [%rd66];
	add.s64 	%rd67, %rd65, %rd53;
	st.global.f64 	[%rd67], %fd24;
	add.s32 	%r46, %r46, 8;
$L__BB131_9:
	setp.eq.s32 	%p7, %r5, 0;
	@%p7 bra 	$L__BB131_16;
	setp.lt.u32 	%p8, %r6, 3;
	@%p8 bra 	$L__BB131_12;
	mul.lo.s32 	%r35, %r46, %r26;
	add.s32 	%r36, %r35, %r13;
	mul.wide.s32 	%rd68, %r36, 8;
	add.s64 	%rd69, %rd2, %rd68;
	ld.global.f64 	%fd25, [%rd69];
	add.s32 	%r37, %r35, %r41;
	mul.wide.s32 	%rd70, %r37, 8;
	add.s64 	%rd71, %rd1, %rd70;
	st.global.f64 	[%rd71], %fd25;
	add.s64 	%rd73, %rd69, %rd6;
	ld.global.f64 	%fd26, [%rd73];
	add.s64 	%rd74, %rd71, %rd6;
	st.global.f64 	[%rd74], %fd26;
	add.s64 	%rd75, %rd73, %rd6;
	ld.global.f64 	%fd27, [%rd75];
	add.s64 	%rd76, %rd74, %rd6;
	st.global.f64 	[%rd76], %fd27;
	add.s64 	%rd77, %rd75, %rd6;
	ld.global.f64 	%fd28, [%rd77];
	add.s64 	%rd78, %rd76, %rd6;
	st.global.f64 	[%rd78], %fd28;
	add.s32 	%r46, %r46, 4;
$L__BB131_12:
	setp.eq.s32 	%p9, %r8, 0;
	@%p9 bra 	$L__BB131_16;
	setp.eq.s32 	%p10, %r8, 1;
	mul.lo.s32 	%r38, %r46, %r26;
	add.s32 	%r39, %r38, %r13;
	mul.wide.s32 	%rd79, %r39, 8;
	add.s64 	%rd4, %rd2, %rd79;
	ld.global.f64 	%fd29, [%rd4];
	add.s32 	%r40, %r38, %r41;
	mul.wide.s32 	%rd80, %r40, 8;
	add.s64 	%rd5, %rd1, %rd80;
	st.global.f64 	[%rd5], %fd29;
	@%p10 bra 	$L__BB131_16;
	setp.eq.s32 	%p11, %r8, 2;
	add.s64 	%rd7, %rd4, %rd6;
	ld.global.f64 	%fd30, [%rd7];
	add.s64 	%rd8, %rd5, %rd6;
	st.global.f64 	[%rd8], %fd30;
	@%p11 bra 	$L__BB131_16;
	add.s64 	%rd81, %rd7, %rd6;
	ld.global.f64 	%fd31, [%rd81];
	add.s64 	%rd82, %rd8, %rd6;
	st.global.f64 	[%rd82], %fd31;
$L__BB131_16:
	add.s32 	%r41, %r41, %r11;
	setp.lt.s32 	%p12, %r41, %r26;
	@%p12 bra 	$L__BB131_3;
$L__BB131_17:
	ret;

}
	// .globl	_Z27gpuKernelGetArrayAtRowIndexIfEvPT_S1_Piii
.visible .entry _Z27gpuKernelGetArrayAtRowIndexIfEvPT_S1_Piii(
	.param .u64 .ptr .align 1 _Z27gpuKernelGetArrayAtRowIndexIfEvPT_S1_Piii_param_0,
	.param .u64 .ptr .align 1 _Z27gpuKernelGetArrayAtRowIndexIfEvPT_S1_Piii_param_1,
	.param .u64 .ptr .align 1 _Z27gpuKernelGetArrayAtRowIndexIfEvPT_S1_Piii_param_2,
	.param .u32 _Z27gpuKernelGetArrayAtRowIndexIfEvPT_S1_Piii_param_3,
	.param .u32 _Z27gpuKernelGetArrayAtRowIndexIfEvPT_S1_Piii_param_4
)
{
	.reg .pred 	%p<13>;
	.reg .b32 	%r<48>;
	.reg .b32 	%f<32>;
	.reg .b64 	%rd<83>;

	ld.param.u64 	%rd10, [_Z27gpuKernelGetArrayAtRowIndexIfEvPT_S1_Piii_param_0];
	ld.param.u64 	%rd11, [_Z27gpuKernelGetArrayAtRowIndexIfEvPT_S1_Piii_param_1];
	ld.param.u64 	%rd9, [_Z27gpuKernelGetArrayAtRowIndexIfEvPT_S1_Piii_param_2];
	ld.param.u32 	%r26, [_Z27gpuKernelGetArrayAtRowIndexIfEvPT_S1_Piii_param_3];
	ld.param.u32 	%r27, [_Z27gpuKernelGetArrayAtRowIndexIfEvPT_S1_Piii_param_4];
	cvta.to.global.u64 	%rd1, %rd10;
	cvta.to.global.u64 	%rd2, %rd11;
	mov.u32 	%r28, %tid.x;
	mov.u32 	%r29, %ctaid.x;
	mov.u32 	%r1, %ntid.x;
	mad.lo.s32 	%r41, %r29, %r1, %r28;
	setp.ge.s32 	%p1, %r41, %r26;
	@%p1 bra 	$L__BB132_17;
	setp.lt.s32 	%p2, %r27, 1;
	@%p2 bra 	$L__BB132_17;
	and.b32  	%r3, %r27, 15;
	add.s32 	%r4, %r3, -1;
	and.b32  	%r5, %r27, 7;
	add.s32 	%r6, %r5, -1;
	and.b32  	%r7, %r27, 2147483632;
	and.b32  	%r8, %r27, 3;
	neg.s32 	%r9, %r7;
	shl.b32 	%r10, %r26, 4;
	cvta.to.global.u64 	%rd3, %rd9;
	mov.u32 	%r30, %nctaid.x;
	mul.lo.s32 	%r11, %r1, %r30;
	mul.wide.s32 	%rd6, %r26, 4;
$L__BB132_3:
	setp.lt.u32 	%p3, %r27, 16;
	mul.wide.s32 	%rd12, %r41, 4;
	add.s64 	%rd13, %rd3, %rd12;
	ld.global.u32 	%r13, [%rd13];
	mov.b32 	%r46, 0;
	@%p3 bra 	$L__BB132_6;
	mov.u32 	%r42, %r13;
	mov.u32 	%r43, %r41;
	mov.u32 	%r44, %r9;
$L__BB132_5:
	.pragma "nounroll";
	mul.wide.s32 	%rd14, %r42, 4;
	add.s64 	%rd15, %rd2, %rd14;
	ld.global.f32 	%f1, [%rd15];
	mul.wide.s32 	%rd16, %r43, 4;
	add.s64 	%rd17, %rd1, %rd16;
	st.global.f32 	[%rd17], %f1;
	mul.wide.s32 	%rd18, %r26, 4;
	add.s64 	%rd19, %rd15, %rd18;
	ld.global.f32 	%f2, [%rd19];
	add.s64 	%rd20, %rd17, %rd18;
	st.global.f32 	[%rd20], %f2;
	add.s64 	%rd21, %rd19, %rd18;
	ld.global.f32 	%f3, [%rd21];
	add.s64 	%rd22, %rd20, %rd18;
	st.global.f32 	[%rd22], %f3;
	add.s64 	%rd23, %rd21, %rd18;
	ld.global.f32 	%f4, [%rd23];
	add.s64 	%rd24, %rd22, %rd18;
	st.global.f32 	[%rd24], %f4;
	add.s64 	%rd25, %rd23, %rd18;
	ld.global.f32 	%f5, [%rd25];
	add.s64 	%rd26, %rd24, %rd18;
	st.global.f32 	[%rd26], %f5;
	add.s64 	%rd27, %rd25, %rd18;
	ld.global.f32 	%f6, [%rd27];
	add.s64 	%rd28, %rd26, %rd18;
	st.global.f32 	[%rd28], %f6;
	add.s64 	%rd29, %rd27, %rd18;
	ld.global.f32 	%f7, [%rd29];
	add.s64 	%rd30, %rd28, %rd18;
	st.global.f32 	[%rd30], %f7;
	add.s64 	%rd31, %rd29, %rd18;
	ld.global.f32 	%f8, [%rd31];
	add.s64 	%rd32, %rd30, %rd18;
	st.global.f32 	[%rd32], %f8;
	add.s64 	%rd33, %rd31, %rd18;
	ld.global.f32 	%f9, [%rd33];
	add.s64 	%rd34, %rd32, %rd18;
	st.global.f32 	[%rd34], %f9;
	add.s64 	%rd35, %rd33, %rd18;
	ld.global.f32 	%f10, [%rd35];
	add.s64 	%rd36, %rd34, %rd18;
	st.global.f32 	[%rd36], %f10;
	add.s64 	%rd37, %rd35, %rd18;
	ld.global.f32 	%f11, [%rd37];
	add.s64 	%rd38, %rd36, %rd18;
	st.global.f32 	[%rd38], %f11;
	add.s64 	%rd39, %rd37, %rd18;
	ld.global.f32 	%f12, [%rd39];
	add.s64 	%rd40, %rd38, %rd18;
	st.global.f32 	[%rd40], %f12;
	add.s64 	%rd41, %rd39, %rd18;
	ld.global.f32 	%f13, [%rd41];
	add.s64 	%rd42, %rd40, %rd18;
	st.global.f32 	[%rd42], %f13;
	add.s64 	%rd43, %rd41, %rd18;
	ld.global.f32 	%f14, [%rd43];
	add.s64 	%rd44, %rd42, %rd18;
	st.global.f32 	[%rd44], %f14;
	add.s64 	%rd45, %rd43, %rd18;
	ld.global.f32 	%f15, [%rd45];
	add.s64 	%rd46, %rd44, %rd18;
	st.global.f32 	[%rd46], %f15;
	add.s64 	%rd47, %rd45, %rd18;
	ld.global.f32 	%f16, [%rd47];
	add.s64 	%rd48, %rd46, %rd18;
	st.global.f32 	[%rd48], %f16;
	add.s32 	%r44, %r44, 16;
	add.s32 	%r43, %r43, %r10;
	add.s32 	%r42, %r42, %r10;
	setp.ne.s32 	%p4, %r44, 0;
	mov.u32 	%r46, %r7;
	@%p4 bra 	$L__BB132_5;
$L__BB132_6:
	setp.eq.s32 	%p5, %r3, 0;
	@%p5 bra 	$L__BB132_16;
	setp.lt.u32 	%p6, %r4, 7;
	@%p6 bra 	$L__BB132_9;
	mul.lo.s32 	%r32, %r46, %r26;
	add.s32 	%r33, %r32, %r13;
	mul.wide.s32 	%rd49, %r33, 4;
	add.s64 	%rd50, %rd2, %rd49;
	ld.global.f32 	%f17, [%rd50];
	add.s32 	%r34, %r32, %r41;
	mul.wide.s32 	%rd51, %r34, 4;
	add.s64 	%rd52, %rd1, %rd51;
	st.global.f32 	[%rd52], %f17;
	mul.wide.s32 	%rd53, %r26, 4;
	add.s64 	%rd54, %rd50, %rd53;
	ld.global.f32 	%f18, [%rd54];
	add.s64 	%rd55, %rd52, %rd53;
	st.global.f32 	[%rd55], %f18;
	add.s64 	%rd56, %rd54, %rd53;
	ld.global.f32 	%f19, [%rd56];
	add.s64 	%rd57, %rd55, %rd53;
	st.global.f32 	[%rd57], %f19;
	add.s64 	%rd58, %rd56, %rd53;
	ld.global.f32 	%f20, [%rd58];
	add.s64 	%rd59, %rd57, %rd53;
	st.global.f32 	[%rd59], %f20;
	add.s64 	%rd60, %rd58, %rd53;
	ld.global.f32 	%f21, [%rd60];
	add.s64 	%rd61, %rd59, %rd53;
	st.global.f32 	[%rd61], %f21;
	add.s64 	%rd62, %rd60, %rd53;
	ld.global.f32 	%f22, [%rd62];
	add.s64 	%rd63, %rd61, %rd53;
	st.global.f32 	[%rd63], %f22;
	add.s64 	%rd64, %rd62, %rd53;
	ld.global.f32 	%f23, [%rd64];
	add.s64 	%rd65, %rd63, %rd53;
	st.global.f32 	[%rd65], %f23;
	add.s64 	%rd66, %rd64, %rd53;
	ld.global.f32 	%f24, [%rd66];
	add.s64 	%rd67, %rd65, %rd53;
	st.global.f32 	[%rd67], %f24;
	add.s32 	%r46, %r46, 8;
$L__BB132_9:
	setp.eq.s32 	%p7, %r5, 0;
	@%p7 bra 	$L__BB132_16;
	setp.lt.u32 	%p8, %r6, 3;
	@%p8 bra 	$L__BB132_12;
	mul.lo.s32 	%r35, %r46, %r26;
	add.s32 	%r36, %r35, %r13;
	mul.wide.s32 	%rd68, %r36, 4;
	add.s64 	%rd69, %rd2, %rd68;
	ld.global.f32 	%f25, [%rd69];
	add.s32 	%r37, %r35, %r41;
	mul.wide.s32 	%rd70, %r37, 4;
	add.s64 	%rd71, %rd1, %rd70;
	st.global.f32 	[%rd71], %f25;
	add.s64 	%rd73, %rd69, %rd6;
	ld.global.f32 	%f26, [%rd73];
	add.s64 	%rd74, %rd71, %rd6;
	st.global.f32 	[%rd74], %f26;
	add.s64 	%rd75, %rd73, %rd6;
	ld.global.f32 	%f27, [%rd75];
	add.s64 	%rd76, %rd74, %rd6;
	st.global.f32 	[%rd76], %f27;
	add.s64 	%rd77, %rd75, %rd6;
	ld.global.f32 	%f28, [%rd77];
	add.s64 	%rd78, %rd76, %rd6;
	st.global.f32 	[%rd78], %f28;
	add.s32 	%r46, %r46, 4;
$L__BB132_12:
	setp.eq.s32 	%p9, %r8, 0;
	@%p9 bra 	$L__BB132_16;
	setp.eq.s32 	%p10, %r8, 1;
	mul.lo.s32 	%r38, %r46, %r26;
	add.s32 	%r39, %r38, %r13;
	mul.wide.s32 	%rd79, %r39, 4;
	add.s64 	%rd4, %rd2, %rd79;
	ld.global.f32 	%f29, [%rd4];
	add.s32 	%r40, %r38, %r41;
	mul.wide.s32 	%rd80, %r40, 4;
	add.s64 	%rd5, %rd1, %rd80;
	st.global.f32 	[%rd5], %f29;
	@%p10 bra 	$L__BB132_16;
	setp.eq.s32 	%p11, %r8, 2;
	add.s64 	%rd7, %rd4, %rd6;
	ld.global.f32 	%f30, [%rd7];
	add.s64 	%rd8, %rd5, %rd6;
	st.global.f32 	[%rd8], %f30;
	@%p11 bra 	$L__BB132_16;
	add.s64 	%rd81, %rd7, %rd6;
	ld.global.f32 	%f31, [%rd81];
	add.s64 	%rd82, %rd8, %rd6;
	st.global.f32 	[%rd82], %f31;
$L__BB132_16:
	add.s32 	%r41, %r41, %r11;
	setp.lt.s32 	%p12, %r41, %r26;
	@%p12 bra 	$L__BB132_3;
$L__BB132_17:
	ret;

}
	// .globl	_Z27gpuKernelGetArrayAtRowIndexIiEvPT_S1_Piii
.visible .entry _Z27gpuKernelGetArrayAtRowIndexIiEvPT_S1_Piii(
	.param .u64 .ptr .align 1 _Z27gpuKernelGetArrayAtRowIndexIiEvPT_S1_Piii_param_0,
	.param .u64 .ptr .align 1 _Z27gpuKernelGetArrayAtRowIndexIiEvPT_S1_Piii_param_1,
	.param .u64 .ptr .align 1 _Z27gpuKernelGetArrayAtRowIndexIiEvPT_S1_Piii_param_2,
	.param .u32 _Z27gpuKernelGetArrayAtRowIndexIiEvPT_S1_Piii_param_3,
	.param .u32 _Z27gpuKernelGetArrayAtRowIndexIiEvPT_S1_Piii_param_4
)
{
	.reg .pred 	%p<13>;
	.reg .b32 	%r<79>;
	.reg .b64 	%rd<83>;

	ld.param.u64 	%rd10, [_Z27gpuKernelGetArrayAtRowIndexIiEvPT_S1_Piii_param_0];
	ld.param.u64 	%rd11, [_Z27gpuKernelGetArrayAtRowIndexIiEvPT_S1_Piii_param_1];
	ld.param.u64 	%rd9, [_Z27gpuKernelGetArrayAtRowIndexIiEvPT_S1_Piii_param_2];
	ld.param.u32 	%r26, [_Z27gpuKernelGetArrayAtRowIndexIiEvPT_S1_Piii_param_3];
	ld.param.u32 	%r27, [_Z27gpuKernelGetArrayAtRowIndexIiEvPT_S1_Piii_param_4];
	cvta.to.global.u64 	%rd1, %rd10;
	cvta.to.global.u64 	%rd2, %rd11;
	mov.u32 	%r28, %tid.x;
	mov.u32 	%r29, %ctaid.x;
	mov.u32 	%r1, %ntid.x;
	mad.lo.s32 	%r72, %r29, %r1, %r28;
	setp.ge.s32 	%p1, %r72, %r26;
	@%p1 bra 	$L__BB133_17;
	setp.lt.s32 	%p2, %r27, 1;
	@%p2 bra 	$L__BB133_17;
	and.b32  	%r3, %r27, 15;
	add.s32 	%r4, %r3, -1;
	and.b32  	%r5, %r27, 7;
	add.s32 	%r6, %r5, -1;
	and.b32  	%r7, %r27, 2147483632;
	and.b32  	%r8, %r27, 3;
	neg.s32 	%r9, %r7;
	shl.b32 	%r10, %r26, 4;
	cvta.to.global.u64 	%rd3, %rd9;
	mov.u32 	%r30, %nctaid.x;
	mul.lo.s32 	%r11, %r1, %r30;
	mul.wide.s32 	%rd6, %r26, 4;
$L__BB133_3:
	setp.lt.u32 	%p3, %r27, 16;
	mul.wide.s32 	%rd12, %r72, 4;
	add.s64 	%rd13, %rd3, %rd12;
	ld.global.u32 	%r13, [%rd13];
	mov.b32 	%r77, 0;
	@%p3 bra 	$L__BB133_6;
	mov.u32 	%r73, %r13;
	mov.u32 	%r74, %r72;
	mov.u32 	%r75, %r9;
$L__BB133_5:
	.pragma "nounroll";
	mul.wide.s32 	%rd14, %r73, 4;
	add.s64 	%rd15, %rd2, %rd14;
	ld.global.u32 	%r32, [%rd15];
	mul.wide.s32 	%rd16, %r74, 4;
	add.s64 	%rd17, %rd1, %rd16;
	st.global.u32 	[%rd17], %r32;
	mul.wide.s32 	%rd18, %r26, 4;
	add.s64 	%rd19, %rd15, %rd18;
	ld.global.u32 	%r33, [%rd19];
	add.s64 	%rd20, %rd17, %rd18;
	st.global.u32 	[%rd20], %r33;
	add.s64 	%rd21, %rd19, %rd18;
	ld.global.u32 	%r34, [%rd21];
	add.s64 	%rd22, %rd20, %rd18;
	st.global.u32 	[%rd22], %r34;
	add.s64 	%rd23, %rd21, %rd18;
	ld.global.u32 	%r35, [%rd23];
	add.s64 	%rd24, %rd22, %rd18;
	st.global.u32 	[%rd24], %r35;
	add.s64 	%rd25, %rd23, %rd18;
	ld.global.u32 	%r36, [%rd25];
	add.s64 	%rd26, %rd24, %rd18;
	st.global.u32 	[%rd26], %r36;
	add.s64 	%rd27, %rd25, %rd18;
	ld.global.u32 	%r37, [%rd27];
	add.s64 	%rd28, %rd26, %rd18;
	st.global.u32 	[%rd28], %r37;
	add.s64 	%rd29, %rd27, %rd18;
	ld.global.u32 	%r38, [%rd29];
	add.s64 	%rd30, %rd28, %rd18;
	st.global.u32 	[%rd30], %r38;
	add.s64 	%rd31, %rd29, %rd18;
	ld.global.u32 	%r39, [%rd31];
	add.s64 	%rd32, %rd30, %rd18;
	st.global.u32 	[%rd32], %r39;
	add.s64 	%rd33, %rd31, %rd18;
	ld.global.u32 	%r40, [%rd33];
	add.s64 	%rd34, %rd32, %rd18;
	st.global.u32 	[%rd34], %r40;
	add.s64 	%rd35, %rd33, %rd18;
	ld.global.u32 	%r41, [%rd35];
	add.s64 	%rd36, %rd34, %rd18;
	st.global.u32 	[%rd36], %r41;
	add.s64 	%rd37, %rd35, %rd18;
	ld.global.u32 	%r42, [%rd37];
	add.s64 	%rd38, %rd36, %rd18;
	st.global.u32 	[%rd38], %r42;
	add.s64 	%rd39, %rd37, %rd18;
	ld.global.u32 	%r43, [%rd39];
	add.s64 	%rd40, %rd38, %rd18;
	st.global.u32 	[%rd40], %r43;
	add.s64 	%rd41, %rd39, %rd18;
	ld.global.u32 	%r44, [%rd41];
	add.s64 	%rd42, %rd40, %rd18;
	st.global.u32 	[%rd42], %r44;
	add.s64 	%rd43, %rd41, %rd18;
	ld.global.u32 	%r45, [%rd43];
	add.s64 	%rd44, %rd42, %rd18;
	st.global.u32 	[%rd44], %r45;
	add.s64 	%rd45, %rd43, %rd18;
	ld.global.u32 	%r46, [%rd45];
	add.s64 	%rd46, %rd44, %rd18;
	st.global.u32 	[%rd46], %r46;
	add.s64 	%rd47, %rd45, %rd18;
	ld.global.u32 	%r47, [%rd47];
	add.s64 	%rd48, %rd46, %rd18;
	st.global.u32 	[%rd48], %r47;
	add.s32 	%r75, %r75, 16;
	add.s32 	%r74, %r74, %r10;
	add.s32 	%r73, %r73, %r10;
	setp.ne.s32 	%p4, %r75, 0;
	mov.u32 	%r77, %r7;
	@%p4 bra 	$L__BB133_5;
$L__BB133_6:
	setp.eq.s32 	%p5, %r3, 0;
	@%p5 bra 	$L__BB133_16;
	setp.lt.u32 	%p6, %r4, 7;
	@%p6 bra 	$L__BB133_9;
	mul.lo.s32 	%r48, %r77, %r26;
	add.s32 	%r49, %r48, %r13;
	mul.wide.s32 	%rd49, %r49, 4;
	add.s64 	%rd50, %rd2, %rd49;
	ld.global.u32 	%r50, [%rd50];
	add.s32 	%r51, %r48, %r72;
	mul.wide.s32 	%rd51, %r51, 4;
	add.s64 	%rd52, %rd1, %rd51;
	st.global.u32 	[%rd52], %r50;
	mul.wide.s32 	%rd53, %r26, 4;
	add.s64 	%rd54, %rd50, %rd53;
	ld.global.u32 	%r52, [%rd54];
	add.s64 	%rd55, %rd52, %rd53;
	st.global.u32 	[%rd55], %r52;
	add.s64 	%rd56, %rd54, %rd53;
	ld.global.u32 	%r53, [%rd56];
	add.s64 	%rd57, %rd55, %rd53;
	st.global.u32 	[%rd57], %r53;
	add.s64 	%rd58, %rd56, %rd53;
	ld.global.u32 	%r54, [%rd58];
	add.s64 	%rd59, %rd57, %rd53;
	st.global.u32 	[%rd59], %r54;
	add.s64 	%rd60, %rd58, %rd53;
	ld.global.u32 	%r55, [%rd60];
	add.s64 	%rd61, %rd59, %rd53;
	st.global.u32 	[%rd61], %r55;
	add.s64 	%rd62, %rd60, %rd53;
	ld.global.u32 	%r56, [%rd62];
	add.s64 	%rd63, %rd61, %rd53;
	st.global.u32 	[%rd63], %r56;
	add.s64 	%rd64, %rd62, %rd53;
	ld.global.u32 	%r57, [%rd64];
	add.s64 	%rd65, %rd63, %rd53;
	st.global.u32 	[%rd65], %r57;
	add.s64 	%rd66, %rd64, %rd53;
	ld.global.u32 	%r58, [%rd66];
	add.s64 	%rd67, %rd65, %rd53;
	st.global.u32 	[%rd67], %r58;
	add.s32 	%r77, %r77, 8;
$L__BB133_9:
	setp.eq.s32 	%p7, %r5, 0;
	@%p7 bra 	$L__BB133_16;
	setp.lt.u32 	%p8, %r6, 3;
	@%p8 bra 	$L__BB133_12;
	mul.lo.s32 	%r59, %r77, %r26;
	add.s32 	%r60, %r59, %r13;
	mul.wide.s32 	%rd68, %r60, 4;
	add.s64 	%rd69, %rd2, %rd68;
	ld.global.u32 	%r61, [%rd69];
	add.s32 	%r62, %r59, %r72;
	mul.wide.s32 	%rd70, %r62, 4;
	add.s64 	%rd71, %rd1, %rd70;
	st.global.u32 	[%rd71], %r61;
	add.s64 	%rd73, %rd69, %rd6;
	ld.global.u32 	%r63, [%rd73];
	add.s64 	%rd74, %rd71, %rd6;
	st.global.u32 	[%rd74], %r63;
	add.s64 	%rd75, %rd73, %rd6;
	ld.global.u32 	%r64, [%rd75];
	add.s64 	%rd76, %rd74, %rd6;
	st.global.u32 	[%rd76], %r64;
	add.s64 	%rd77, %rd75, %rd6;
	ld.global.u32 	%r65, [%rd77];
	add.s64 	%rd78, %rd76, %rd6;
	st.global.u32 	[%rd78], %r65;
	add.s32 	%r77, %r77, 4;
$L__BB133_12:
	setp.eq.s32 	%p9, %r8, 0;
	@%p9 bra 	$L__BB133_16;
	setp.eq.s32 	%p10, %r8, 1;
	mul.lo.s32 	%r66, %r77, %r26;
	add.s32 	%r67, %r66, %r13;
	mul.wide.s32 	%rd79, %r67, 4;
	add.s64 	%rd4, %rd2, %rd79;
	ld.global.u32 	%r68, [%rd4];
	add.s32 	%r69, %r66, %r72;
	mul.wide.s32 	%rd80, %r69, 4;
	add.s64 	%rd5, %rd1, %rd80;
	st.global.u32 	[%rd5], %r68;
	@%p10 bra 	$L__BB133_16;
	setp.eq.s32 	%p11, %r8, 2;
	add.s64 	%rd7, %rd4, %rd6;
	ld.global.u32 	%r70, [%rd7];
	add.s64 	%rd8, %rd5, %rd6;
	st.global.u32 	[%rd8], %r70;
	@%p11 bra 	$L__BB133_16;
	add.s64 	%rd81, %rd7, %rd6;
	ld.global.u32 	%r71, [%rd81];
	add.s64 	%rd82, %rd8, %rd6;
	st.global.u32 	[%rd82], %r71;
$L__BB133_16:
	add.s32 	%r72, %r72, %r11;
	setp.lt.s32 	%p12, %r72, %r26;
	@%p12 bra 	$L__BB133_3;
$L__BB133_17:
	ret;

}
	// .globl	_Z33gpuKernelArrayTransposeAtRowIndexIdEvPT_S1_Piii
.visible .entry _Z33gpuKernelArrayTransposeAtRowIndexIdEvPT_S1_Piii(
	.param .u64 .ptr .align 1 _Z33gpuKernelArrayTransposeAtRowIndexIdEvPT_S1_Piii_param_0,
	.param .u64 .ptr .align 1 _Z33gpuKernelArrayTransposeAtRowIndexIdEvPT_S1_Piii_param_1,
	.param .u64 .ptr .align 1 _Z33gpuKernelArrayTransposeAtRowIndexIdEvPT_S1_Piii_param_2,
	.param .u32 _Z33gpuKernelArrayTransposeAtRowIndexIdEvPT_S1_Piii_param_3,
	.param .u32 _Z33gpuKernelArrayTransposeAtRowIndexIdEvPT_S1_Piii_param_4
)
{
	.reg .pred 	%p<13>;
	.reg .b32 	%r<46>;
	.reg .b64 	%rd<56>;
	.reg .b64 	%fd<32>;

	ld.param.u64 	%rd9, [_Z33gpuKernelArrayTransposeAtRowIndexIdEvPT_S1_Piii_param_0];
	ld.param.u64 	%rd10, [_Z33gpuKernelArrayTransposeAtRowIndexIdEvPT_S1_Piii_param_1];
	ld.param.u64 	%rd8, [_Z33gpuKernelArrayTransposeAtRowIndexIdEvPT_S1_Piii_param_2];
	ld.param.u32 	%r25, [_Z33gpuKernelArrayTransposeAtRowIndexIdEvPT_S1_Piii_param_3];
	ld.param.u32 	%r26, [_Z33gpuKernelArrayTransposeAtRowIndexIdEvPT_S1_Piii_param_4];
	cvta.to.global.u64 	%rd1, %rd9;
	cvta.to.global.u64 	%rd2, %rd10;
	mov.u32 	%r27, %tid.x;
	mov.u32 	%r28, %ctaid.x;
	mov.u32 	%r1, %ntid.x;
	mad.lo.s32 	%r39, %r28, %r1, %r27;
	setp.ge.s32 	%p1, %r39, %r25;
	@%p1 bra 	$L__BB134_17;
	setp.lt.s32 	%p2, %r26, 1;
	@%p2 bra 	$L__BB134_17;
	and.b32  	%r3, %r26, 15;
	and.b32  	%r4, %r26, 7;
	and.b32  	%r5, %r26, 2147483632;
	and.b32  	%r6, %r26, 3;
	neg.s32 	%r7, %r5;
	shl.b32 	%r8, %r25, 4;
	cvta.to.global.u64 	%rd3, %rd8;
	mov.u32 	%r29, %nctaid.x;
	mul.lo.s32 	%r9, %r1, %r29;
	mul.wide.s32 	%rd6, %r25, 8;
$L__BB134_3:
	setp.lt.u32 	%p3, %r26, 16;
	mul.wide.s32 	%rd11, %r39, 4;
	add.s64 	%rd12, %rd3, %rd11;
	ld.global.u32 	%r11, [%rd12];
	mul.lo.s32 	%r12, %r39, %r26;
	mov.b32 	%r44, 0;
	@%p3 bra 	$L__BB134_6;
	mov.u32 	%r40, %r12;
	mov.u32 	%r41, %r11;
	mov.u32 	%r42, %r7;
$L__BB134_5:
	.pragma "nounroll";
	mul.wide.s32 	%rd13, %r40, 8;
	add.s64 	%rd14, %rd1, %rd13;
	mul.wide.s32 	%rd15, %r41, 8;
	add.s64 	%rd16, %rd2, %rd15;
	ld.global.f64 	%fd1, [%rd16];
	st.global.f64 	[%rd14], %fd1;
	add.s64 	%rd18, %rd16, %rd6;
	ld.global.f64 	%fd2, [%rd18];
	st.global.f64 	[%rd14+8], %fd2;
	add.s64 	%rd19, %rd18, %rd6;
	ld.global.f64 	%fd3, [%rd19];
	st.global.f64 	[%rd14+16], %fd3;
	add.s64 	%rd20, %rd19, %rd6;
	ld.global.f64 	%fd4, [%rd20];
	st.global.f64 	[%rd14+24], %fd4;
	add.s64 	%rd21, %rd20, %rd6;
	ld.global.f64 	%fd5, [%rd21];
	st.global.f64 	[%rd14+32], %fd5;
	add.s64 	%rd22, %rd21, %rd6;
	ld.global.f64 	%fd6, [%rd22];
	st.global.f64 	[%rd14+40], %fd6;
	add.s64 	%rd23, %rd22, %rd6;
	ld.global.f64 	%fd7, [%rd23];
	st.global.f64 	[%rd14+48], %fd7;
	add.s64 	%rd24, %rd23, %rd6;
	ld.global.f64 	%fd8, [%rd24];
	st.global.f64 	[%rd14+56], %fd8;
	add.s64 	%rd25, %rd24, %rd6;
	ld.global.f64 	%fd9, [%rd25];
	st.global.f64 	[%rd14+64], %fd9;
	add.s64 	%rd26, %rd25, %rd6;
	ld.global.f64 	%fd10, [%rd26];
	st.global.f64 	[%rd14+72], %fd10;
	add.s64 	%rd27, %rd26, %rd6;
	ld.global.f64 	%fd11, [%rd27];
	st.global.f64 	[%rd14+80], %fd11;
	add.s64 	%rd28, %rd27, %rd6;
	ld.global.f64 	%fd12, [%rd28];
	st.global.f64 	[%rd14+88], %fd12;
	add.s64 	%rd29, %rd28, %rd6;
	ld.global.f64 	%fd13, [%rd29];
	st.global.f64 	[%rd14+96], %fd13;
	add.s64 	%rd30, %rd29, %rd6;
	ld.global.f64 	%fd14, [%rd30];
	st.global.f64 	[%rd14+104], %fd14;
	add.s64 	%rd31, %rd30, %rd6;
	ld.global.f64 	%fd15, [%rd31];
	st.global.f64 	[%rd14+112], %fd15;
	add.s64 	%rd32, %rd31, %rd6;
	ld.global.f64 	%fd16, [%rd32];
	st.global.f64 	[%rd14+120], %fd16;
	add.s32 	%r42, %r42, 16;
	add.s32 	%r41, %r41, %r8;
	add.s32 	%r40, %r40, 16;
	setp.ne.s32 	%p4, %r42, 0;
	mov.u32 	%r44, %r5;
	@%p4 bra 	$L__BB134_5;
$L__BB134_6:
	setp.eq.s32 	%p5, %r3, 0;
	@%p5 bra 	$L__BB134_16;
	add.s32 	%r31, %r3, -1;
	setp.lt.u32 	%p6, %r31, 7;
	@%p6 bra 	$L__BB134_9;
	mad.lo.s32 	%r32, %r44, %r25, %r11;
	mul.wide.s32 	%rd33, %r32, 8;
	add.s64 	%rd34, %rd2, %rd33;
	ld.global.f64 	%fd17, [%rd34];
	add.s32 	%r33, %r44, %r12;
	mul.wide.s32 	%rd35, %r33, 8;
	add.s64 	%rd36, %rd1, %rd35;
	st.global.f64 	[%rd36], %fd17;
	add.s64 	%rd38, %rd34, %rd6;
	ld.global.f64 	%fd18, [%rd38];
	st.global.f64 	[%rd36+8], %fd18;
	add.s64 	%rd39, %rd38, %rd6;
	ld.global.f64 	%fd19, [%rd39];
	st.global.f64 	[%rd36+16], %fd19;
	add.s64 	%rd40, %rd39, %rd6;
	ld.global.f64 	%fd20, [%rd40];
	st.global.f64 	[%rd36+24], %fd20;
	add.s64 	%rd41, %rd40, %rd6;
	ld.global.f64 	%fd21, [%rd41];
	st.global.f64 	[%rd36+32], %fd21;
	add.s64 	%rd42, %rd41, %rd6;
	ld.global.f64 	%fd22, [%rd42];
	st.global.f64 	[%rd36+40], %fd22;
	add.s64 	%rd43, %rd42, %rd6;
	ld.global.f64 	%fd23, [%rd43];
	st.global.f64 	[%rd36+48], %fd23;
	add.s64 	%rd44, %rd43, %rd6;
	ld.global.f64 	%fd24, [%rd44];
	st.global.f64 	[%rd36+56], %fd24;
	add.s32 	%r44, %r44, 8;
$L__BB134_9:
	setp.eq.s32 	%p7, %r4, 0;
	@%p7 bra 	$L__BB134_16;
	add.s32 	%r34, %r4, -1;
	setp.lt.u32 	%p8, %r34, 3;
	@%p8 bra 	$L__BB134_12;
	mad.lo.s32 	%r35, %r44, %r25, %r11;
	mul.wide.s32 	%rd45, %r35, 8;
	add.s64 	%rd46, %rd2, %rd45;
	ld.global.f64 	%fd25, [%rd46];
	add.s32 	%r36, %r44, %r12;
	mul.wide.s32 	%rd47, %r36, 8;
	add.s64 	%rd48, %rd1, %rd47;
	st.global.f64 	[%rd48], %fd25;
	add.s64 	%rd50, %rd46, %rd6;
	ld.global.f64 	%fd26, [%rd50];
	st.global.f64 	[%rd48+8], %fd26;
	add.s64 	%rd51, %rd50, %rd6;
	ld.global.f64 	%fd27, [%rd51];
	st.global.f64 	[%rd48+16], %fd27;
	add.s64 	%rd52, %rd51, %rd6;
	ld.global.f64 	%fd28, [%rd52];
	st.global.f64 	[%rd48+24], %fd28;
	add.s32 	%r44, %r44, 4;
$L__BB134_12:
	setp.eq.s32 	%p9, %r6, 0;
	@%p9 bra 	$L__BB134_16;
	setp.eq.s32 	%p10, %r6, 1;
	mad.lo.s32 	%r37, %r44, %r25, %r11;
	mul.wide.s32 	%rd53, %r37, 8;
	add.s64 	%rd4, %rd2, %rd53;
	ld.global.f64 	%fd29, [%rd4];
	add.s32 	%r38, %r44, %r12;
	mul.wide.s32 	%rd54, %r38, 8;
	add.s64 	%rd5, %rd1, %rd54;
	st.global.f64 	[%rd5], %fd29;
	@%p10 bra 	$L__BB134_16;
	setp.eq.s32 	%p11, %r6, 2;
	add.s64 	%rd7, %rd4, %rd6;
	ld.global.f64 	%fd30, [%rd7];
	st.global.f64 	[%rd5+8], %fd30;
	@%p11 bra 	$L__BB134_16;
	add.s64 	%rd55, %rd7, %rd6;
	ld.global.f64 	%fd31, [%rd55];
	st.global.f64 	[%rd5+16], %fd31;
$L__BB134_16:
	add.s32 	%r39, %r39, %r9;
	setp.lt.s32 	%p12, %r39, %r25;
	@%p12 bra 	$L__BB134_3;
$L__BB134_17:
	ret;

}
	// .globl	_Z33gpuKernelArrayTransposeAtRowIndexIfEvPT_S1_Piii
.visible .entry _Z33gpuKernelArrayTransposeAtRowIndexIfEvPT_S1_Piii(
	.param .u64 .ptr .align 1 _Z33gpuKernelArrayTransposeAtRowIndexIfEvPT_S1_Piii_param_0,
	.param .u64 .ptr .align 1 _Z33gpuKernelArrayTransposeAtRowIndexIfEvPT_S1_Piii_param_1,
	.param .u64 .ptr .align 1 _Z33gpuKernelArrayTransposeAtRowIndexIfEvPT_S1_Piii_param_2,
	.param .u32 _Z33gpuKernelArrayTransposeAtRowIndexIfEvPT_S1_Piii_param_3,
	.param .u32 _Z33gpuKernelArrayTransposeAtRowIndexIfEvPT_S1_Piii_param_4
)
{
	.reg .pred 	%p<13>;
	.reg .b32 	%r<46>;
	.reg .b32 	%f<32>;
	.reg .b64 	%rd<57>;

	ld.param.u64 	%rd10, [_Z33gpuKernelArrayTransposeAtRowIndexIfEvPT_S1_Piii_param_0];
	ld.param.u64 	%rd11, [_Z33gpuKernelArrayTransposeAtRowIndexIfEvPT_S1_Piii_param_1];
	ld.param.u64 	%rd9, [_Z33gpuKernelArrayTransposeAtRowIndexIfEvPT_S1_Piii_param_2];
	ld.param.u32 	%r25, [_Z33gpuKernelArrayTransposeAtRowIndexIfEvPT_S1_Piii_param_3];
	ld.param.u32 	%r26, [_Z33gpuKernelArrayTransposeAtRowIndexIfEvPT_S1_Piii_param_4];
	cvta.to.global.u64 	%rd1, %rd10;
	cvta.to.global.u64 	%rd2, %rd11;
	mov.u32 	%r27, %tid.x;
	mov.u32 	%r28, %ctaid.x;
	mov.u32 	%r1, %ntid.x;
	mad.lo.s32 	%r39, %r28, %r1, %r27;
	setp.ge.s32 	%p1, %r39, %r25;
	@%p1 bra 	$L__BB135_17;
	setp.lt.s32 	%p2, %r26, 1;
	@%p2 bra 	$L__BB135_17;
	and.b32  	%r3, %r26, 15;
	and.b32  	%r4, %r26, 7;
	and.b32  	%r5, %r26, 2147483632;
	and.b32  	%r6, %r26, 3;
	neg.s32 	%r7, %r5;
	shl.b32 	%r8, %r25, 4;
	add.s64 	%rd3, %rd1, 32;
	cvta.to.global.u64 	%rd4, %rd9;
	mov.u32 	%r29, %nctaid.x;
	mul.lo.s32 	%r9, %r1, %r29;
	mul.wide.s32 	%rd7, %r25, 4;
$L__BB135_3:
	setp.lt.u32 	%p3, %r26, 16;
	mul.wide.s32 	%rd12, %r39, 4;
	add.s64 	%rd13, %rd4, %rd12;
	ld.global.u32 	%r11, [%rd13];
	mul.lo.s32 	%r12, %r39, %r26;
	mov.b32 	%r44, 0;
	@%p3 bra 	$L__BB135_6;
	mov.u32 	%r40, %r12;
	mov.u32 	%r41, %r11;
	mov.u32 	%r42, %r7;
$L__BB135_5:
	.pragma "nounroll";
	mul.wide.s32 	%rd14, %r40, 4;
	add.s64 	%rd15, %rd3, %rd14;
	mul.wide.s32 	%rd16, %r41, 4;
	add.s64 	%rd17, %rd2, %rd16;
	ld.global.f32 	%f1, [%rd17];
	st.global.f32 	[%rd15+-32], %f1;
	mul.wide.s32 	%rd18, %r25, 4;
	add.s64 	%rd19, %rd17, %rd18;
	ld.global.f32 	%f2, [%rd19];
	st.global.f32 	[%rd15+-28], %f2;
	add.s64 	%rd20, %rd19, %rd18;
	ld.global.f32 	%f3, [%rd20];
	st.global.f32 	[%rd15+-24], %f3;
	add.s64 	%rd21, %rd20, %rd18;
	ld.global.f32 	%f4, [%rd21];
	st.global.f32 	[%rd15+-20], %f4;
	add.s64 	%rd22, %rd21, %rd18;
	ld.global.f32 	%f5, [%rd22];
	st.global.f32 	[%rd15+-16], %f5;
	add.s64 	%rd23, %rd22, %rd18;
	ld.global.f32 	%f6, [%rd23];
	st.global.f32 	[%rd15+-12], %f6;
	add.s64 	%rd24, %rd23, %rd18;
	ld.global.f32 	%f7, [%rd24];
	st.global.f32 	[%rd15+-8], %f7;
	add.s64 	%rd25, %rd24, %rd18;
	ld.global.f32 	%f8, [%rd25];
	st.global.f32 	[%rd15+-4], %f8;
	add.s64 	%rd26, %rd25, %rd18;
	ld.global.f32 	%f9, [%rd26];
	st.global.f32 	[%rd15], %f9;
	add.s64 	%rd27, %rd26, %rd18;
	ld.global.f32 	%f10, [%rd27];
	st.global.f32 	[%rd15+4], %f10;
	add.s64 	%rd28, %rd27, %rd18;
	ld.global.f32 	%f11, [%rd28];
	st.global.f32 	[%rd15+8], %f11;
	add.s64 	%rd29, %rd28, %rd18;
	ld.global.f32 	%f12, [%rd29];
	st.global.f32 	[%rd15+12], %f12;
	add.s64 	%rd30, %rd29, %rd18;
	ld.global.f32 	%f13, [%rd30];
	st.global.f32 	[%rd15+16], %f13;
	add.s64 	%rd31, %rd30, %rd18;
	ld.global.f32 	%f14, [%rd31];
	st.global.f32 	[%rd15+20], %f14;
	add.s64 	%rd32, %rd31, %rd18;
	ld.global.f32 	%f15, [%rd32];
	st.global.f32 	[%rd15+24], %f15;
	add.s64 	%rd33, %rd32, %rd18;
	ld.global.f32 	%f16, [%rd33];
	st.global.f32 	[%rd15+28], %f16;
	add.s32 	%r42, %r42, 16;
	add.s32 	%r41, %r41, %r8;
	add.s32 	%r40, %r40, 16;
	setp.ne.s32 	%p4, %r42, 0;
	mov.u32 	%r44, %r5;
	@%p4 bra 	$L__BB135_5;
$L__BB135_6:
	setp.eq.s32 	%p5, %r3, 0;
	@%p5 bra 	$L__BB135_16;
	add.s32 	%r31, %r3, -1;
	setp.lt.u32 	%p6, %r31, 7;
	@%p6 bra 	$L__BB135_9;
	mad.lo.s32 	%r32, %r44, %r25, %r11;
	mul.wide.s32 	%rd34, %r32, 4;
	add.s64 	%rd35, %rd2, %rd34;
	ld.global.f32 	%f17, [%rd35];
	add.s32 	%r33, %r44, %r12;
	mul.wide.s32 	%rd36, %r33, 4;
	add.s64 	%rd37, %rd1, %rd36;
	st.global.f32 	[%rd37], %f17;
	mul.wide.s32 	%rd38, %r25, 4;
	add.s64 	%rd39, %rd35, %rd38;
	ld.global.f32 	%f18, [%rd39];
	st.global.f32 	[%rd37+4], %f18;
	add.s64 	%rd40, %rd39, %rd38;
	ld.global.f32 	%f19, [%rd40];
	st.global.f32 	[%rd37+8], %f19;
	add.s64 	%rd41, %rd40, %rd38;
	ld.global.f32 	%f20, [%rd41];
	st.global.f32 	[%rd37+12], %f20;
	add.s64 	%rd42, %rd41, %rd38;
	ld.global.f32 	%f21, [%rd42];
	st.global.f32 	[%rd37+16], %f21;
	add.s64 	%rd43, %rd42, %rd38;
	ld.global.f32 	%f22, [%rd43];
	st.global.f32 	[%rd37+20], %f22;
	add.s64 	%rd44, %rd43, %rd38;
	ld.global.f32 	%f23, [%rd44];
	st.global.f32 	[%rd37+24], %f23;
	add.s64 	%rd45, %rd44, %rd38;
	ld.global.f32 	%f24, [%rd45];
	st.global.f32 	[%rd37+28], %f24;
	add.s32 	%r44, %r44, 8;
$L__BB135_9:
	setp.eq.s32 	%p7, %r4, 0;
	@%p7 bra 	$L__BB135_16;
	add.s32 	%r34, %r4, -1;
	setp.lt.u32 	%p8, %r34, 3;
	@%p8 bra 	$L__BB135_12;
	mad.lo.s32 	%r35, %r44, %r25, %r11;
	mul.wide.s32 	%rd46, %r35, 4;
	add.s64 	%rd47, %rd2, %rd46;
	ld.global.f32 	%f25, [%rd47];
	add.s32 	%r36, %r44, %r12;
	mul.wide.s32 	%rd48, %r36, 4;
	add.s64 	%rd49, %rd1, %rd48;
	st.global.f32 	[%rd49], %f25;
	mul.wide.s32 	%rd50, %r25, 4;
	add.s64 	%rd51, %rd47, %rd50;
	ld.global.f32 	%f26, [%rd51];
	st.global.f32 	[%rd49+4], %f26;
	add.s64 	%rd52, %rd51, %rd50;
	ld.global.f32 	%f27, [%rd52];
	st.global.f32 	[%rd49+8], %f27;
	add.s64 	%rd53, %rd52, %rd50;
	ld.global.f32 	%f28, [%rd53];
	st.global.f32 	[%rd49+12], %f28;
	add.s32 	%r44, %r44, 4;
$L__BB135_12:
	setp.eq.s32 	%p9, %r6, 0;
	@%p9 bra 	$L__BB135_16;
	setp.eq.s32 	%p10, %r6, 1;
	mad.lo.s32 	%r37, %r44, %r25, %r11;
	mul.wide.s32 	%rd54, %r37, 4;
	add.s64 	%rd5, %rd2, %rd54;
	ld.global.f32 	%f29, [%rd5];
	add.s32 	%r38, %r44, %r12;
	mul.wide.s32 	%rd55, %r38, 4;
	add.s64 	%rd6, %rd1, %rd55;
	st.global.f32 	[%rd6], %f29;
	@%p10 bra 	$L__BB135_16;
	setp.eq.s32 	%p11, %r6, 2;
	add.s64 	%rd8, %rd5, %rd7;
	ld.global.f32 	%f30, [%rd8];
	st.global.f32 	[%rd6+4], %f30;
	@%p11 bra 	$L__BB135_16;
	add.s64 	%rd56, %rd8, %rd7;
	ld.global.f32 	%f31, [%rd56];
	st.global.f32 	[%rd6+8], %f31;
$L__BB135_16:
	add.s32 	%r39, %r39, %r9;
	setp.lt.s32 	%p12, %r39, %r25;
	@%p12 bra 	$L__BB135_3;
$L__BB135_17:
	ret;

}
	// .globl	_Z33gpuKernelArrayTransposeAtRowIndexIiEvPT_S1_Piii
.visible .entry _Z33gpuKernelArrayTransposeAtRowIndexIiEvPT_S1_Piii(
	.param .u64 .ptr .align 1 _Z33gpuKernelArrayTransposeAtRowIndexIiEvPT_S1_Piii_param_0,
	.param .u64 .ptr .align 1 _Z33gpuKernelArrayTransposeAtRowIndexIiEvPT_S1_Piii_param_1,
	.param .u64 .ptr .align 1 _Z33gpuKernelArrayTransposeAtRowIndexIiEvPT_S1_Piii_param_2,
	.param .u32 _Z33gpuKernelArrayTransposeAtRowIndexIiEvPT_S1_Piii_param_3,
	.param .u32 _Z33gpuKernelArrayTransposeAtRowIndexIiEvPT_S1_Piii_param_4
)
{
	.reg .pred 	%p<13>;
	.reg .b32 	%r<77>;
	.reg .b64 	%rd<57>;

	ld.param.u64 	%rd10, [_Z33gpuKernelArrayTransposeAtRowIndexIiEvPT_S1_Piii_param_0];
	ld.param.u64 	%rd11, [_Z33gpuKernelArrayTransposeAtRowIndexIiEvPT_S1_Piii_param_1];
	ld.param.u64 	%rd9, [_Z33gpuKernelArrayTransposeAtRowIndexIiEvPT_S1_Piii_param_2];
	ld.param.u32 	%r25, [_Z33gpuKernelArrayTransposeAtRowIndexIiEvPT_S1_Piii_param_3];
	ld.param.u32 	%r26, [_Z33gpuKernelArrayTransposeAtRowIndexIiEvPT_S1_Piii_param_4];
	cvta.to.global.u64 	%rd1, %rd10;
	cvta.to.global.u64 	%rd2, %rd11;
	mov.u32 	%r27, %tid.x;
	mov.u32 	%r28, %ctaid.x;
	mov.u32 	%r1, %ntid.x;
	mad.lo.s32 	%r70, %r28, %r1, %r27;
	setp.ge.s32 	%p1, %r70, %r25;
	@%p1 bra 	$L__BB136_17;
	setp.lt.s32 	%p2, %r26, 1;
	@%p2 bra 	$L__BB136_17;
	and.b32  	%r3, %r26, 15;
	and.b32  	%r4, %r26, 7;
	and.b32  	%r5, %r26, 2147483632;
	and.b32  	%r6, %r26, 3;
	neg.s32 	%r7, %r5;
	shl.b32 	%r8, %r25, 4;
	add.s64 	%rd3, %rd1, 32;
	cvta.to.global.u64 	%rd4, %rd9;
	mov.u32 	%r29, %nctaid.x;
	mul.lo.s32 	%r9, %r1, %r29;
	mul.wide.s32 	%rd7, %r25, 4;
$L__BB136_3:
	setp.lt.u32 	%p3, %r26, 16;
	mul.wide.s32 	%rd12, %r70, 4;
	add.s64 	%rd13, %rd4, %rd12;
	ld.global.u32 	%r11, [%rd13];
	mul.lo.s32 	%r12, %r70, %r26;
	mov.b32 	%r75, 0;
	@%p3 bra 	$L__BB136_6;
	mov.u32 	%r71, %r12;
	mov.u32 	%r72, %r11;
	mov.u32 	%r73, %r7;
$L__BB136_5:
	.pragma "nounroll";
	mul.wide.s32 	%rd14, %r71, 4;
	add.s64 	%rd15, %rd3, %rd14;
	mul.wide.s32 	%rd16, %r72, 4;
	add.s64 	%rd17, %rd2, %rd16;
	ld.global.u32 	%r31, [%rd17];
	st.global.u32 	[%rd15+-32], %r31;
	mul.wide.s32 	%rd18, %r25, 4;
	add.s64 	%rd19, %rd17, %rd18;
	ld.global.u32 	%r32, [%rd19];
	st.global.u32 	[%rd15+-28], %r32;
	add.s64 	%rd20, %rd19, %rd18;
	ld.global.u32 	%r33, [%rd20];
	st.global.u32 	[%rd15+-24], %r33;
	add.s64 	%rd21, %rd20, %rd18;
	ld.global.u32 	%r34, [%rd21];
	st.global.u32 	[%rd15+-20], %r34;
	add.s64 	%rd22, %rd21, %rd18;
	ld.global.u32 	%r35, [%rd22];
	st.global.u32 	[%rd15+-16], %r35;
	add.s64 	%rd23, %rd22, %rd18;
	ld.global.u32 	%r36, [%rd23];
	st.global.u32 	[%rd15+-12], %r36;
	add.s64 	%rd24, %rd23, %rd18;
	ld.global.u32 	%r37, [%rd24];
	st.global.u32 	[%rd15+-8], %r37;
	add.s64 	%rd25, %rd24, %rd18;
	ld.global.u32 	%r38, [%rd25];
	st.global.u32 	[%rd15+-4], %r38;
	add.s64 	%rd26, %rd25, %rd18;
	ld.global.u32 	%r39, [%rd26];
	st.global.u32 	[%rd15], %r39;
	add.s64 	%rd27, %rd26, %rd18;
	ld.global.u32 	%r40, [%rd27];
	st.global.u32 	[%rd15+4], %r40;
	add.s64 	%rd28, %rd27, %rd18;
	ld.global.u32 	%r41, [%rd28];
	st.global.u32 	[%rd15+8], %r41;
	add.s64 	%rd29, %rd28, %rd18;
	ld.global.u32 	%r42, [%rd29];
	st.global.u32 	[%rd15+12], %r42;
	add.s64 	%rd30, %rd29, %rd18;
	ld.global.u32 	%r43, [%rd30];
	st.global.u32 	[%rd15+16], %r43;
	add.s64 	%rd31, %rd30, %rd18;
	ld.global.u32 	%r44, [%rd31];
	st.global.u32 	[%rd15+20], %r44;
	add.s64 	%rd32, %rd31, %rd18;
	ld.global.u32 	%r45, [%rd32];
	st.global.u32 	[%rd15+24], %r45;
	add.s64 	%rd33, %rd32, %rd18;
	ld.global.u32 	%r46, [%rd33];
	st.global.u32 	[%rd15+28], %r46;
	add.s32 	%r73, %r73, 16;
	add.s32 	%r72, %r72, %r8;
	add.s32 	%r71, %r71, 16;
	setp.ne.s32 	%p4, %r73, 0;
	mov.u32 	%r75, %r5;
	@%p4 bra 	$L__BB136_5;
$L__BB136_6:
	setp.eq.s32 	%p5, %r3, 0;
	@%p5 bra 	$L__BB136_16;
	add.s32 	%r47, %r3, -1;
	setp.lt.u32 	%p6, %r47, 7;
	@%p6 bra 	$L__BB136_9;
	mad.lo.s32 	%r48, %r75, %r25, %r11;
	mul.wide.s32 	%rd34, %r48, 4;
	add.s64 	%rd35, %rd2, %rd34;
	ld.global.u32 	%r49, [%rd35];
	add.s32 	%r50, %r75, %r12;
	mul.wide.s32 	%rd36, %r50, 4;
	add.s64 	%rd37, %rd1, %rd36;
	st.global.u32 	[%rd37], %r49;
	mul.wide.s32 	%rd38, %r25, 4;
	add.s64 	%rd39, %rd35, %rd38;
	ld.global.u32 	%r51, [%rd39];
	st.global.u32 	[%rd37+4], %r51;
	add.s64 	%rd40, %rd39, %rd38;
	ld.global.u32 	%r52, [%rd40];
	st.global.u32 	[%rd37+8], %r52;
	add.s64 	%rd41, %rd40, %rd38;
	ld.global.u32 	%r53, [%rd41];
	st.global.u32 	[%rd37+12], %r53;
	add.s64 	%rd42, %rd41, %rd38;
	ld.global.u32 	%r54, [%rd42];
	st.global.u32 	[%rd37+16], %r54;
	add.s64 	%rd43, %rd42, %rd38;
	ld.global.u32 	%r55, [%rd43];
	st.global.u32 	[%rd37+20], %r55;
	add.s64 	%rd44, %rd43, %rd38;
	ld.global.u32 	%r56, [%rd44];
	st.global.u32 	[%rd37+24], %r56;
	add.s64 	%rd45, %rd44, %rd38;
	ld.global.u32 	%r57, [%rd45];
	st.global.u32 	[%rd37+28], %r57;
	add.s32 	%r75, %r75, 8;
$L__BB136_9:
	setp.eq.s32 	%p7, %r4, 0;
	@%p7 bra 	$L__BB136_16;
	add.s32 	%r58, %r4, -1;
	setp.lt.u32 	%p8, %r58, 3;
	@%p8 bra 	$L__BB136_12;
	mad.lo.s32 	%r59, %r75, %r25, %r11;
	mul.wide.s32 	%rd46, %r59, 4;
	add.s64 	%rd47, %rd2, %rd46;
	ld.global.u32 	%r60, [%rd47];
	add.s32 	%r61, %r75, %r12;
	mul.wide.s32 	%rd48, %r61, 4;
	add.s64 	%rd49, %rd1, %rd48;
	st.global.u32 	[%rd49], %r60;
	mul.wide.s32 	%rd50, %r25, 4;
	add.s64 	%rd51, %rd47, %rd50;
	ld.global.u32 	%r62, [%rd51];
	st.global.u32 	[%rd49+4], %r62;
	add.s64 	%rd52, %rd51, %rd50;
	ld.global.u32 	%r63, [%rd52];
	st.global.u32 	[%rd49+8], %r63;
	add.s64 	%rd53, %rd52, %rd50;
	ld.global.u32 	%r64, [%rd53];
	st.global.u32 	[%rd49+12], %r64;
	add.s32 	%r75, %r75, 4;
$L__BB136_12:
	setp.eq.s32 	%p9, %r6, 0;
	@%p9 bra 	$L__BB136_16;
	setp.eq.s32 	%p10, %r6, 1;
	mad.lo.s32 	%r65, %r75, %r25, %r11;
	mul.wide.s32 	%rd54, %r65, 4;
	add.s64 	%rd5, %rd2, %rd54;
	ld.global.u32 	%r66, [%rd5];
	add.s32 	%r67, %r75, %r12;
	mul.wide.s32 	%rd55, %r67, 4;
	add.s64 	%rd6, %rd1, %rd55;
	st.global.u32 	[%rd6], %r66;
	@%p10 bra 	$L__BB136_16;
	setp.eq.s32 	%p11, %r6, 2;
	add.s64 	%rd8, %rd5, %rd7;
	ld.global.u32 	%r68, [%rd8];
	st.global.u32 	[%rd6+4], %r68;
	@%p11 bra 	$L__BB136_16;
	add.s64 	%rd56, %rd8, %rd7;
	ld.global.u32 	%r69, [%rd56];
	st.global.u32 	[%rd6+8], %r69;
$L__BB136_16:
	add.s32 	%r70, %r70, %r9;
	setp.lt.s32 	%p12, %r70, %r25;
	@%p12 bra 	$L__BB136_3;
$L__BB136_17:
	ret;

}
.func  (.param .align 16 .b8 func_retval0[16]) __internal_trig_reduction_slowpathd(
	.param .b64 __internal_trig_reduction_slowpathd_param_0
)
{
	.local .align 8 .b8 	__local_depot137[40];
	.reg .b64 	%SP;
	.reg .b64 	%SPL;
	.reg .pred 	%p<10>;
	.reg .b32 	%r<47>;
	.reg .b64 	%rd<74>;
	.reg .b64 	%fd<5>;

	mov.u64 	%SPL, __local_depot137;
	ld.param.f64 	%fd4, [__internal_trig_reduction_slowpathd_param_0];
	add.u64 	%rd1, %SPL, 0;
	{
	.reg .b32 %temp; 
	mov.b64 	{%temp, %r1}, %fd4;
	}
	shr.u32 	%r2, %r1, 20;
	and.b32  	%r3, %r2, 2047;
	setp.eq.s32 	%p1, %r3, 2047;
	mov.b32 	%r46, 0;
	@%p1 bra 	$L__BB137_9;
	add.s32 	%r20, %r3, -1024;
	mov.b64 	%rd20, %fd4;
	shl.b64 	%rd2, %rd20, 11;
	shr.u32 	%r4, %r20, 6;
	sub.s32 	%r45, 15, %r4;
	sub.s32 	%r21, 19, %r4;
	setp.lt.u32 	%p2, %r20, 128;
	selp.b32 	%r6, 18, %r21, %p2;
	setp.ge.s32 	%p3, %r45, %r6;
	mov.b64 	%rd70, 0;
	@%p3 bra 	$L__BB137_4;
	add.s32 	%r23, %r6, %r4;
	neg.s32 	%r43, %r23;
	or.b64  	%rd3, %rd2, -9223372036854775808;
	mov.b64 	%rd70, 0;
	mov.b32 	%r42, 0;
	mov.u64 	%rd25, __cudart_i2opi_d;
	mov.u32 	%r44, %r45;
$L__BB137_3:
	.pragma "nounroll";
	mul.wide.s32 	%rd22, %r42, 8;
	add.s64 	%rd23, %rd1, %rd22;
	mul.wide.s32 	%rd24, %r44, 8;
	add.s64 	%rd26, %rd25, %rd24;
	ld.global.nc.u64 	%rd27, [%rd26];
	{
	.reg .u32 %r0, %r1, %r2, %r3, %alo, %ahi, %blo, %bhi, %clo, %chi;
	mov.b64 	{%alo,%ahi}, %rd27;
	mov.b64 	{%blo,%bhi}, %rd3;
	mov.b64 	{%clo,%chi}, %rd70;
	mad.lo.cc.u32 	%r0, %alo, %blo, %clo;
	madc.hi.cc.u32 	%r1, %alo, %blo, %chi;
	madc.hi.u32 	%r2, %alo, %bhi, 0;
	mad.lo.cc.u32 	%r1, %alo, %bhi, %r1;
	madc.hi.cc.u32 	%r2, %ahi, %blo, %r2;
	madc.hi.u32 	%r3, %ahi, %bhi, 0;
	mad.lo.cc.u32 	%r1, %ahi, %blo, %r1;
	madc.lo.cc.u32 	%r2, %ahi, %bhi, %r2;
	addc.u32 	%r3, %r3, 0;
	mov.b64 	%rd28, {%r0,%r1};
	mov.b64 	%rd70, {%r2,%r3};
	}
	st.local.u64 	[%rd23], %rd28;
	add.s32 	%r44, %r44, 1;
	add.s32 	%r43, %r43, 1;
	add.s32 	%r42, %r42, 1;
	setp.ne.s32 	%p4, %r43, -15;
	mov.u32 	%r45, %r6;
	@%p4 bra 	$L__BB137_3;
$L__BB137_4:
	cvt.s64.s32 	%rd29, %r45;
	cvt.u64.u32 	%rd30, %r4;
	add.s64 	%rd31, %rd30, %rd29;
	shl.b64 	%rd32, %rd31, 3;
	add.s64 	%rd33, %rd1, %rd32;
	st.local.u64 	[%rd33+-120], %rd70;
	and.b32  	%r15, %r2, 63;
	ld.local.u64 	%rd72, [%rd1+16];
	ld.local.u64 	%rd71, [%rd1+24];
	setp.eq.s32 	%p5, %r15, 0;
	@%p5 bra 	$L__BB137_6;
	shl.b64 	%rd34, %rd71, %r15;
	shr.u64 	%rd35, %rd72, 1;
	xor.b32  	%r24, %r15, 63;
	shr.u64 	%rd36, %rd35, %r24;
	or.b64  	%rd71, %rd34, %rd36;
	ld.local.u64 	%rd37, [%rd1+8];
	shl.b64 	%rd38, %rd72, %r15;
	shr.u64 	%rd39, %rd37, 1;
	shr.u64 	%rd40, %rd39, %r24;
	or.b64  	%rd72, %rd38, %rd40;
$L__BB137_6:
	and.b32  	%r25, %r1, -2147483648;
	shr.u64 	%rd41, %rd71, 62;
	cvt.u32.u64 	%r26, %rd41;
	mov.b64 	{%r27, %r28}, %rd71;
	mov.b64 	{%r29, %r30}, %rd72;
	shf.l.wrap.b32 	%r31, %r30, %r27, 2;
	shf.l.wrap.b32 	%r32, %r27, %r28, 2;
	mov.b64 	%rd42, {%r31, %r32};
	shl.b64 	%rd43, %rd72, 2;
	shr.u64 	%rd44, %rd42, 63;
	cvt.u32.u64 	%r33, %rd44;
	add.s32 	%r34, %r33, %r26;
	setp.eq.s32 	%p6, %r25, 0;
	neg.s32 	%r35, %r34;
	selp.b32 	%r46, %r34, %r35, %p6;
	setp.gt.s64 	%p7, %rd42, -1;
	mov.b64 	%rd45, 0;
	{
	.reg .u32 %r0, %r1, %r2, %r3, %a0, %a1, %a2, %a3, %b0, %b1, %b2, %b3;
	mov.b64 	{%a0,%a1}, %rd45;
	mov.b64 	{%a2,%a3}, %rd45;
	mov.b64 	{%b0,%b1}, %rd43;
	mov.b64 	{%b2,%b3}, %rd42;
	sub.cc.u32 	%r0, %a0, %b0;
	subc.cc.u32 	%r1, %a1, %b1;
	subc.cc.u32 	%r2, %a2, %b2;
	subc.u32 	%r3, %a3, %b3;
	mov.b64 	%rd46, {%r0,%r1};
	mov.b64 	%rd47, {%r2,%r3};
	}
	xor.b32  	%r36, %r25, -2147483648;
	selp.b64 	%rd73, %rd42, %rd47, %p7;
	selp.b64 	%rd14, %rd43, %rd46, %p7;
	selp.b32 	%r17, %r25, %r36, %p7;
	clz.b64 	%r37, %rd73;
	cvt.u64.u32 	%rd15, %r37;
	setp.eq.s32 	%p8, %r37, 0;
	@%p8 bra 	$L__BB137_8;
	cvt.u32.u64 	%r38, %rd15;
	and.b32  	%r39, %r38, 63;
	shl.b64 	%rd48, %rd73, %r39;
	shr.u64 	%rd49, %rd14, 1;
	not.b32 	%r40, %r38;
	and.b32  	%r41, %r40, 63;
	shr.u64 	%rd50, %rd49, %r41;
	or.b64  	%rd73, %rd48, %rd50;
$L__BB137_8:
	mov.b64 	%rd51, -3958705157555305931;
	{
	.reg .u32 %r0, %r1, %r2, %r3, %alo, %ahi, %blo, %bhi;
	mov.b64 	{%alo,%ahi}, %rd73;
	mov.b64 	{%blo,%bhi}, %rd51;
	mul.lo.u32 	%r0, %alo, %blo;
	mul.hi.u32 	%r1, %alo, %blo;
	mad.lo.cc.u32 	%r1, %alo, %bhi, %r1;
	madc.hi.u32 	%r2, %alo, %bhi, 0;
	mad.lo.cc.u32 	%r1, %ahi, %blo, %r1;
	madc.hi.cc.u32 	%r2, %ahi, %blo, %r2;
	madc.hi.u32 	%r3, %ahi, %bhi, 0;
	mad.lo.cc.u32 	%r2, %ahi, %bhi, %r2;
	addc.u32 	%r3, %r3, 0;
	mov.b64 	%rd52, {%r0,%r1};
	mov.b64 	%rd53, {%r2,%r3};
	}
	setp.gt.s64 	%p9, %rd53, 0;
	{
	.reg .u32 %r0, %r1, %r2, %r3, %a0, %a1, %a2, %a3, %b0, %b1, %b2, %b3;
	mov.b64 	{%a0,%a1}, %rd52;
	mov.b64 	{%a2,%a3}, %rd53;
	mov.b64 	{%b0,%b1}, %rd52;
	mov.b64 	{%b2,%b3}, %rd53;
	add.cc.u32 	%r0, %a0, %b0;
	addc.cc.u32 	%r1, %a1, %b1;
	addc.cc.u32 	%r2, %a2, %b2;
	addc.u32 	%r3, %a3, %b3;
	mov.b64 	%rd54, {%r0,%r1};
	mov.b64 	%rd55, {%r2,%r3};
	}
	selp.b64 	%rd56, %rd55, %rd53, %p9;
	selp.s64 	%rd57, -1, 0, %p9;
	sub.s64 	%rd58, %rd57, %rd15;
	cvt.u64.u32 	%rd59, %r17;
	shl.b64 	%rd60, %rd59, 32;
	add.s64 	%rd61, %rd56, 1;
	shr.u64 	%rd62, %rd61, 10;
	add.s64 	%rd63, %rd62, 1;
	shr.u64 	%rd64, %rd63, 1;
	shl.b64 	%rd65, %rd58, 52;
	add.s64 	%rd66, %rd65, %rd64;
	add.s64 	%rd67, %rd66, 4602678819172646912;
	or.b64  	%rd68, %rd67, %rd60;
	mov.b64 	%fd4, %rd68;
$L__BB137_9:
	st.param.f64 	[func_retval0], %fd4;
	st.param.b32 	[func_retval0+8], %r46;
	ret;

}


// ===== COMPILED SASS (sm_100) =====

	.target	sm_100

	.elftype	@"ET_EXEC"


//--------------------- .note.nv.tkinfo           --------------------------
	.section	.note.nv.tkinfo,"",@"SHT_NOTE"
	.sectionflags	@"SHF_NOTE_NV_TKINFO"
	.tkinfo
        /*0018*/ 	.word	0x00000002
        /*0030*/ 	.string	""
        /*0030*/ 	.string	"ptxas"
        /*0030*/ 	.string	"Cuda compilation tools, release 13.0, V13.0.88"
        /*0030*/ 	.string	"Build cuda_13.0.r13.0/compiler.36424714_0"
        /*0030*/ 	.string	"-arch sm_100 -m 64 "



//--------------------- .note.nv.cuinfo           --------------------------
	.section	.note.nv.cuinfo,"",@"SHT_NOTE"
	.sectionflags	@"SHF_NOTE_NV_CUINFO"
        /*0018*/ 	.short	0x0002
        /*001a*/ 	.short	0x0064
        /*001c*/ 	.short	0x0082
	.zero		2


//--------------------- .nv.info                  --------------------------
	.section	.nv.info,"",@"SHT_CUDA_INFO"
	.align	4


	//----- nvinfo : EIATTR_REGCOUNT
	.align		4
        /*0000*/ 	.byte	0x04, 0x2f
        /*0002*/ 	.short	(.L_4 - .L_3)
	.align		4
.L_3:
        /*0004*/ 	.word	index@(_Z19gpuKernelTripletnumPiS_i)
        /*0008*/ 	.word	0x00000010


	//----- nvinfo : EIATTR_FRAME_SIZE
	.align		4
.L_4:
        /*000c*/ 	.byte	0x04, 0x11
        /*000e*/ 	.short	(.L_6 - .L_5)
	.align		4
.L_5:
        /*0010*/ 	.word	index@(_Z19gpuKernelTripletnumPiS_i)
        /*0014*/ 	.word	0x00000000


	//----- nvinfo : EIATTR_REGCOUNT
	.align		4
.L_6:
        /*0018*/ 	.byte	0x04, 0x2f
        /*001a*/ 	.short	(.L_8 - .L_7)
	.align		4
.L_7:
        /*001c*/ 	.word	index@(_Z22gpuKernelQuadrupletnumPiS_i)
        /*0020*/ 	.word	0x00000010


	//----- nvinfo : EIATTR_FRAME_SIZE
	.align		4
.L_8:
        /*0024*/ 	.byte	0x04, 0x11
        /*0026*/ 	.short	(.L_10 - .L_9)
	.align		4
.L_9:
        /*0028*/ 	.word	index@(_Z22gpuKernelQuadrupletnumPiS_i)
        /*002c*/ 	.word	0x00000000


	//----- nvinfo : EIATTR_REGCOUNT
	.align		4
.L_10:
        /*0030*/ 	.byte	0x04, 0x2f
        /*0032*/ 	.short	(.L_12 - .L_11)
	.align		4
.L_11:
        /*0034*/ 	.word	index@(_Z18gpuKernelIndexInitPii)
        /*0038*/ 	.word	0x0000000a


	//----- nvinfo : EIATTR_FRAME_SIZE
	.align		4
.L_12:
        /*003c*/ 	.byte	0x04, 0x11
        /*003e*/ 	.short	(.L_14 - .L_13)
	.align		4
.L_13:
        /*0040*/ 	.word	index@(_Z18gpuKernelIndexInitPii)
        /*0044*/ 	.word	0x00000000


	//----- nvinfo : EIATTR_REGCOUNT
	.align		4
.L_14:
        /*0048*/ 	.byte	0x04, 0x2f
        /*004a*/ 	.short	(.L_16 - .L_15)
	.align		4
.L_15:
        /*004c*/ 	.word	index@(_Z18gpuKernelArrayFillPiii)
        /*0050*/ 	.word	0x0000000c


	//----- nvinfo : EIATTR_FRAME_SIZE
	.align		4
.L_16:
        /*0054*/ 	.byte	0x04, 0x11
        /*0056*/ 	.short	(.L_18 - .L_17)
	.align		4
.L_17:
        /*0058*/ 	.word	index@(_Z18gpuKernelArrayFillPiii)
        /*005c*/ 	.word	0x00000000


	//----- nvinfo : EIATTR_REGCOUNT
	.align		4
.L_18:
        /*0060*/ 	.byte	0x04, 0x2f
        /*0062*/ 	.short	(.L_20 - .L_19)
	.align		4
.L_19:
        /*0064*/ 	.word	index@(_Z20gpuKernelArrayABPXYZIdEvPT_S1_S1_S1_S1_ii)
        /*0068*/ 	.word	0x00000020


	//----- nvinfo : EIATTR_FRAME_SIZE
	.align		4
.L_20:
        /*006c*/ 	.byte	0x04, 0x11
        /*006e*/ 	.short	(.L_22 - .L_21)
	.align		4
.L_21:
        /*0070*/ 	.word	index@(_Z20gpuKernelArrayABPXYZIdEvPT_S1_S1_S1_S1_ii)
        /*0074*/ 	.word	0x00000000


	//----- nvinfo : EIATTR_REGCOUNT
	.align		4
.L_22:
        /*0078*/ 	.byte	0x04, 0x2f
        /*007a*/ 	.short	(.L_24 - .L_23)
	.align		4
.L_23:
        /*007c*/ 	.word	index@(_Z20gpuKernelArrayABPXYZIfEvPT_S1_S1_S1_S1_ii)
        /*0080*/ 	.word	0x0000001d


	//----- nvinfo : EIATTR_FRAME_SIZE
	.align		4
.L_24:
        /*0084*/ 	.byte	0x04, 0x11
        /*0086*/ 	.short	(.L_26 - .L_25)
	.align		4
.L_25:
        /*0088*/ 	.word	index@(_Z20gpuKernelArrayABPXYZIfEvPT_S1_S1_S1_S1_ii)
        /*008c*/ 	.word	0x00000000


	//----- nvinfo : EIATTR_REGCOUNT
	.align		4
.L_26:
        /*0090*/ 	.byte	0x04, 0x2f
        /*0092*/ 	.short	(.L_28 - .L_27)
	.align		4
.L_27:
        /*0094*/ 	.word	index@(_Z22gpuKernelArraySetValueIdEvPT_S0_i)
        /*0098*/ 	.word	0x0000000c


	//----- nvinfo : EIATTR_FRAME_SIZE
	.align		4
.L_28:
        /*009c*/ 	.byte	0x04, 0x11
        /*009e*/ 	.short	(.L_30 - .L_29)
	.align		4
.L_29:
        /*00a0*/ 	.word	index@(_Z22gpuKernelArraySetValueIdEvPT_S0_i)
        /*00a4*/ 	.word	0x00000000


	//----- nvinfo : EIATTR_REGCOUNT
	.align		4
.L_30:
        /*00a8*/ 	.byte	0x04, 0x2f
        /*00aa*/ 	.short	(.L_32 - .L_31)
	.align		4
.L_31:
        /*00ac*/ 	.word	index@(_Z29gpuKernelArraySetValueAtIndexIdEvPT_S0_i)
        /*00b0*/ 	.word	0x0000000a


	//----- nvinfo : EIATTR_FRAME_SIZE
	.align		4
.L_32:
        /*00b4*/ 	.byte	0x04, 0x11
        /*00b6*/ 	.short	(.L_34 - .L_33)
	.align		4
.L_33:
        /*00b8*/ 	.word	index@(_Z29gpuKernelArraySetValueAtIndexIdEvPT_S0_i)
        /*00bc*/ 	.word	0x00000000


	//----- nvinfo : EIATTR_REGCOUNT
	.align		4
.L_34:
        /*00c0*/ 	.byte	0x04, 0x2f
        /*00c2*/ 	.short	(.L_36 - .L_35)
	.align		4
.L_35:
        /*00c4*/ 	.word	index@(_Z23gpuKernelArrayAddScalarIdEvPT_S0_i)
        /*00c8*/ 	.word	0x0000000e


	//----- nvinfo : EIATTR_FRAME_SIZE
	.align		4
.L_36:
        /*00cc*/ 	.byte	0x04, 0x11
        /*00ce*/ 	.short	(.L_38 - .L_37)
	.align		4
.L_37:
        /*00d0*/ 	.word	index@(_Z23gpuKernelArrayAddScalarIdEvPT_S0_i)
        /*00d4*/ 	.word	0x00000000


	//----- nvinfo : EIATTR_REGCOUNT
	.align		4
.L_38:
        /*00d8*/ 	.byte	0x04, 0x2f
        /*00da*/ 	.short	(.L_40 - .L_39)
	.align		4
.L_39:
        /*00dc*/ 	.word	index@(_Z28gpuKernelArrayMultiplyScalarIdEvPT_S0_i)
        /*00e0*/ 	.word	0x0000000e


	//----- nvinfo : EIATTR_FRAME_SIZE
	.align		4
.L_40:
        /*00e4*/ 	.byte	0x04, 0x11
        /*00e6*/ 	.short	(.L_42 - .L_41)
	.align		4
.L_41:
        /*00e8*/ 	.word	index@(_Z28gpuKernelArrayMultiplyScalarIdEvPT_S0_i)
        /*00ec*/ 	.word	0x00000000


	//----- nvinfo : EIATTR_REGCOUNT
	.align		4
.L_42:
        /*00f0*/ 	.byte	0x04, 0x2f
        /*00f2*/ 	.short	(.L_44 - .L_43)
	.align		4
.L_43:
        /*00f4*/ 	.word	index@(_Z24gpuKernelGetArraySpacingIdEvPT_S1_ii)
        /*00f8*/ 	.word	0x0000000e


	//----- nvinfo : EIATTR_FRAME_SIZE
	.align		4
.L_44:
        /*00fc*/ 	.byte	0x04, 0x11
        /*00fe*/ 	.short	(.L_46 - .L_45)
	.align		4
.L_45:
        /*0100*/ 	.word	index@(_Z24gpuKernelGetArraySpacingIdEvPT_S1_ii)
        /*0104*/ 	.word	0x00000000


	//----- nvinfo : EIATTR_REGCOUNT
	.align		4
.L_46:
        /*0108*/ 	.byte	0x04, 0x2f
        /*010a*/ 	.short	(.L_48 - .L_47)
	.align		4
.L_47:
        /*010c*/ 	.word	index@(_Z24gpuKernelGetArrayAtIndexIdEvPT_S1_Pii)
        /*0110*/ 	.word	0x00000012


	//----- nvinfo : EIATTR_FRAME_SIZE
	.align		4
.L_48:
        /*0114*/ 	.byte	0x04, 0x11
        /*0116*/ 	.short	(.L_50 - .L_49)
	.align		4
.L_49:
        /*0118*/ 	.word	index@(_Z24gpuKernelGetArrayAtIndexIdEvPT_S1_Pii)
        /*011c*/ 	.word	0x00000000


	//----- nvinfo : EIATTR_REGCOUNT
	.align		4
.L_50:
        /*0120*/ 	.byte	0x04, 0x2f
        /*0122*/ 	.short	(.L_52 - .L_51)
	.align		4
.L_51:
        /*0124*/ 	.word	index@(_Z24gpuKernelPutArrayAtIndexIdEvPT_S1_Pii)
        /*0128*/ 	.word	0x00000012


	//----- nvinfo : EIATTR_FRAME_SIZE
	.align		4
.L_52:
        /*012c*/ 	.byte	0x04, 0x11
        /*012e*/ 	.short	(.L_54 - .L_53)
	.align		4
.L_53:
        /*0130*/ 	.word	index@(_Z24gpuKernelPutArrayAtIndexIdEvPT_S1_Pii)
        /*0134*/ 	.word	0x00000000


	//----- nvinfo : EIATTR_REGCOUNT
	.align		4
.L_54:
        /*0138*/ 	.byte	0x04, 0x2f
        /*013a*/ 	.short	(.L_56 - .L_55)
	.align		4
.L_55:
        /*013c*/ 	.word	index@(_Z25gpuKernelArrayAXPYAtIndexIdEvPT_S1_S0_Pii)
        /*0140*/ 	.word	0x00000010


	//----- nvinfo : EIATTR_FRAME_SIZE
	.align		4
.L_56:
        /*0144*/ 	.byte	0x04, 0x11
        /*0146*/ 	.short	(.L_58 - .L_57)
	.align		4
.L_57:
        /*0148*/ 	.word	index@(_Z25gpuKernelArrayAXPYAtIndexIdEvPT_S1_S0_Pii)
        /*014c*/ 	.word	0x00000000


	//----- nvinfo : EIATTR_REGCOUNT
	.align		4
.L_58:
        /*0150*/ 	.byte	0x04, 0x2f
        /*0152*/ 	.short	(.L_60 - .L_59)
	.align		4
.L_59:
        /*0154*/ 	.word	index@(_Z26gpuKernelArrayPlusXAtIndexIdEvPT_S1_Pii)
        /*0158*/ 	.word	0x0000000e


	//----- nvinfo : EIATTR_FRAME_SIZE
	.align		4
.L_60:
        /*015c*/ 	.byte	0x04, 0x11
        /*015e*/ 	.short	(.L_62 - .L_61)
	.align		4
.L_61:
        /*0160*/ 	.word	index@(_Z26gpuKernelArrayPlusXAtIndexIdEvPT_S1_Pii)
        /*0164*/ 	.word	0x00000000


	//----- nvinfo : EIATTR_REGCOUNT
	.align		4
.L_62:
        /*0168*/ 	.byte	0x04, 0x2f
        /*016a*/ 	.short	(.L_64 - .L_63)
	.align		4
.L_63:
        /*016c*/ 	.word	index@(_Z27gpuKernelArrayMinusXAtIndexIdEvPT_S1_Pii)
        /*0170*/ 	.word	0x0000000e


	//----- nvinfo : EIATTR_FRAME_SIZE
	.align		4
.L_64:
        /*0174*/ 	.byte	0x04, 0x11
        /*0176*/ 	.short	(.L_66 - .L_65)
	.align		4
.L_65:
        /*0178*/ 	.word	index@(_Z27gpuKernelArrayMinusXAtIndexIdEvPT_S1_Pii)
        /*017c*/ 	.word	0x00000000


	//----- nvinfo : EIATTR_REGCOUNT
	.align		4
.L_66:
        /*0180*/ 	.byte	0x04, 0x2f
        /*0182*/ 	.short	(.L_68 - .L_67)
	.align		4
.L_67:
        /*0184*/ 	.word	index@(_Z18gpuKernelArrayCopyIdEvPT_S1_i)
        /*0188*/ 	.word	0x0000000e


	//----- nvinfo : EIATTR_FRAME_SIZE
	.align		4
.L_68:
        /*018c*/ 	.byte	0x04, 0x11
        /*018e*/ 	.short	(.L_70 - .L_69)
	.align		4
.L_69:
        /*0190*/ 	.word	index@(_Z18gpuKernelArrayCopyIdEvPT_S1_i)
        /*0194*/ 	.word	0x00000000


	//----- nvinfo : EIATTR_REGCOUNT
	.align		4
.L_70:
        /*0198*/ 	.byte	0x04, 0x2f
        /*019a*/ 	.short	(.L_72 - .L_71)
	.align		4
.L_71:
        /*019c*/ 	.word	index@(_Z19gpuKernelArrayMinusIdEvPT_S1_i)
        /*01a0*/ 	.word	0x00000010


	//----- nvinfo : EIATTR_FRAME_SIZE
	.align		4
.L_72:
        /*01a4*/ 	.byte	0x04, 0x11
        /*01a6*/ 	.short	(.L_74 - .L_73)
	.align		4
.L_73:
        /*01a8*/ 	.word	index@(_Z19gpuKernelArrayMinusIdEvPT_S1_i)
        /*01ac*/ 	.word	0x00000000


	//----- nvinfo : EIATTR_REGCOUNT
	.align		4
.L_74:
        /*01b0*/ 	.byte	0x04, 0x2f
        /*01b2*/ 	.short	(.L_76 - .L_75)
	.align		4
.L_75:
        /*01b4*/ 	.word	index@(_Z17gpuKernelArrayAbsIdEvPT_S1_i)
        /*01b8*/ 	.word	0x00000010


	//----- nvinfo : EIATTR_FRAME_SIZE
	.align		4
.L_76:
        /*01bc*/ 	.byte	0x04, 0x11
        /*01be*/ 	.short	(.L_78 - .L_77)
	.align		4
.L_77:
        /*01c0*/ 	.word	index@(_Z17gpuKernelArrayAbsIdEvPT_S1_i)
        /*01c4*/ 	.word	0x00000000


	//----- nvinfo : EIATTR_REGCOUNT
	.align		4
.L_78:
        /*01c8*/ 	.byte	0x04, 0x2f
        /*01ca*/ 	.short	(.L_80 - .L_79)
	.align		4
.L_79:
        /*01cc*/ 	.word	index@(_Z18gpuKernelArraySqrtIdEvPT_S1_i)
        /*01d0*/ 	.word	0x0000001a


	//----- nvinfo : EIATTR_FRAME_SIZE
	.align		4
.L_80:
        /*01d4*/ 	.byte	0x04, 0x11
        /*01d6*/ 	.short	(.L_82 - .L_81)
	.align		4
.L_81:
        /*01d8*/ 	.word	index@($__internal_11_$__cuda_sm20_dsqrt_rn_f64_mediumpath_v1)
        /*01dc*/ 	.word	0x00000000


	//----- nvinfo : EIATTR_FRAME_SIZE
	.align		4
.L_82:
        /*01e0*/ 	.byte	0x04, 0x11
        /*01e2*/ 	.short	(.L_84 - .L_83)
	.align		4
.L_83:
        /*01e4*/ 	.word	index@(_Z18gpuKernelArraySqrtIdEvPT_S1_i)
        /*01e8*/ 	.word	0x00000000


	//----- nvinfo : EIATTR_REGCOUNT
	.align		4
.L_84:
        /*01ec*/ 	.byte	0x04, 0x2f
        /*01ee*/ 	.short	(.L_86 - .L_85)
	.align		4
.L_85:
        /*01f0*/ 	.word	index@(_Z17gpuKernelArraySinIdEvPT_S1_i)
        /*01f4*/ 	.word	0x00000020


	//----- nvinfo : EIATTR_FRAME_SIZE
	.align		4
.L_86:
        /*01f8*/ 	.byte	0x04, 0x11
        /*01fa*/ 	.short	(.L_88 - .L_87)
	.align		4
.L_87:
        /*01fc*/ 	.word	index@($_Z17gpuKernelArraySinIdEvPT_S1_i$__internal_trig_reduction_slowpathd)
        /*0200*/ 	.word	0x00000028


	//----- nvinfo : EIATTR_FRAME_SIZE
	.align		4
.L_88:
        /*0204*/ 	.byte	0x04, 0x11
        /*0206*/ 	.short	(.L_90 - .L_89)
	.align		4
.L_89:
        /*0208*/ 	.word	index@(_Z17gpuKernelArraySinIdEvPT_S1_i)
        /*020c*/ 	.word	0x00000028


	//----- nvinfo : EIATTR_REGCOUNT
	.align		4
.L_90:
        /*0210*/ 	.byte	0x04, 0x2f
        /*0212*/ 	.short	(.L_92 - .L_91)
	.align		4
.L_91:
        /*0214*/ 	.word	index@(_Z17gpuKernelArrayCosIdEvPT_S1_i)
        /*0218*/ 	.word	0x00000020


	//----- nvinfo : EIATTR_FRAME_SIZE
	.align		4
.L_92:
        /*021c*/ 	.byte	0x04, 0x11
        /*021e*/ 	.short	(.L_94 - .L_93)
	.align		4
.L_93:
        /*0220*/ 	.word	index@($_Z17gpuKernelArrayCosIdEvPT_S1_i$__internal_trig_reduction_slowpathd)
        /*0224*/ 	.word	0x00000028


	//----- nvinfo : EIATTR_FRAME_SIZE
	.align		4
.L_94:
        /*0228*/ 	.byte	0x04, 0x11
        /*022a*/ 	.short	(.L_96 - .L_95)
	.align		4
.L_95:
        /*022c*/ 	.word	index@(_Z17gpuKernelArrayCosIdEvPT_S1_i)
        /*0230*/ 	.word	0x00000028


	//----- nvinfo : EIATTR_REGCOUNT
	.align		4
.L_96:
        /*0234*/ 	.byte	0x04, 0x2f
        /*0236*/ 	.short	(.L_98 - .L_97)
	.align		4
.L_97:
        /*0238*/ 	.word	index@(_Z17gpuKernelArrayTanIdEvPT_S1_i)
        /*023c*/ 	.word	0x00000020


	//----- nvinfo : EIATTR_FRAME_SIZE
	.align		4
.L_98:
        /*0240*/ 	.byte	0x04, 0x11
        /*0242*/ 	.short	(.L_100 - .L_99)
	.align		4
.L_99:
        /*0244*/ 	.word	index@($_Z17gpuKernelArrayTanIdEvPT_S1_i$__internal_trig_reduction_slowpathd)
        /*0248*/ 	.word	0x00000028


	//----- nvinfo : EIATTR_FRAME_SIZE
	.align		4
.L_100:
        /*024c*/ 	.byte	0x04, 0x11
        /*024e*/ 	.short	(.L_102 - .L_101)
	.align		4
.L_101:
        /*0250*/ 	.word	index@(_Z17gpuKernelArrayTanIdEvPT_S1_i)
        /*0254*/ 	.word	0x00000028


	//----- nvinfo : EIATTR_REGCOUNT
	.align		4
.L_102:
        /*0258*/ 	.byte	0x04, 0x2f
        /*025a*/ 	.short	(.L_104 - .L_103)
	.align		4
.L_103:
        /*025c*/ 	.word	index@(_Z18gpuKernelArrayAsinIdEvPT_S1_i)
        /*0260*/ 	.word	0x0000001a


	//----- nvinfo : EIATTR_FRAME_SIZE
	.align		4
.L_104:
        /*0264*/ 	.byte	0x04, 0x11
        /*0266*/ 	.short	(.L_106 - .L_105)
	.align		4
.L_105:
        /*0268*/ 	.word	index@(_Z18gpuKernelArrayAsinIdEvPT_S1_i)
        /*026c*/ 	.word	0x00000000


	//----- nvinfo : EIATTR_REGCOUNT
	.align		4
.L_106:
        /*0270*/ 	.byte	0x04, 0x2f
        /*0272*/ 	.short	(.L_108 - .L_107)
	.align		4
.L_107:
        /*0274*/ 	.word	index@(_Z18gpuKernelArrayAcosIdEvPT_S1_i)
        /*0278*/ 	.word	0x0000001c


	//----- nvinfo : EIATTR_FRAME_SIZE
	.align		4
.L_108:
        /*027c*/ 	.byte	0x04, 0x11
        /*027e*/ 	.short	(.L_110 - .L_109)
	.align		4
.L_109:
        /*0280*/ 	.word	index@(_Z18gpuKernelArrayAcosIdEvPT_S1_i)
        /*0284*/ 	.word	0x00000000


	//----- nvinfo : EIATTR_REGCOUNT
	.align		4
.L_110:
        /*0288*/ 	.byte	0x04, 0x2f
        /*028a*/ 	.short	(.L_112 - .L_111)
	.align		4
.L_111:
        /*028c*/ 	.word	index@(_Z18gpuKernelArrayAtanIdEvPT_S1_i)
        /*0290*/ 	.word	0x00000012


	//----- nvinfo : EIATTR_FRAME_SIZE
	.align		4
.L_112:
        /*0294*/ 	.byte	0x04, 0x11
        /*0296*/ 	.short	(.L_114 - .L_113)
	.align		4
.L_113:
        /*0298*/ 	.word	index@(_Z18gpuKernelArrayAtanIdEvPT_S1_i)
        /*029c*/ 	.word	0x00000000


	//----- nvinfo : EIATTR_REGCOUNT
	.align		4
.L_114:
        /*02a0*/ 	.byte	0x04, 0x2f
        /*02a2*/ 	.short	(.L_116 - .L_115)
	.align		4
.L_115:
        /*02a4*/ 	.word	index@(_Z18gpuKernelArraySinhIdEvPT_S1_i)
        /*02a8*/ 	.word	0x00000022


	//----- nvinfo : EIATTR_FRAME_SIZE
	.align		4
.L_116:
        /*02ac*/ 	.byte	0x04, 0x11
        /*02ae*/ 	.short	(.L_118 - .L_117)
	.align		4
.L_117:
        /*02b0*/ 	.word	index@($__internal_10_$__cuda_sm20_div_rn_f64_full)
        /*02b4*/ 	.word	0x00000000


	//----- nvinfo : EIATTR_FRAME_SIZE
	.align		4
.L_118:
        /*02b8*/ 	.byte	0x04, 0x11
        /*02ba*/ 	.short	(.L_120 - .L_119)
	.align		4
.L_119:
        /*02bc*/ 	.word	index@(_Z18gpuKernelArraySinhIdEvPT_S1_i)
        /*02c0*/ 	.word	0x00000000


	//----- nvinfo : EIATTR_REGCOUNT
	.align		4
.L_120:
        /*02c4*/ 	.byte	0x04, 0x2f
        /*02c6*/ 	.short	(.L_122 - .L_121)
	.align		4
.L_121:
        /*02c8*/ 	.word	index@(_Z18gpuKernelArrayCoshIdEvPT_S1_i)
        /*02cc*/ 	.word	0x00000012


	//----- nvinfo : EIATTR_FRAME_SIZE
	.align		4
.L_122:
        /*02d0*/ 	.byte	0x04, 0x11
        /*02d2*/ 	.short	(.L_124 - .L_123)
	.align		4
.L_123:
        /*02d4*/ 	.word	index@(_Z18gpuKernelArrayCoshIdEvPT_S1_i)
        /*02d8*/ 	.word	0x00000000


	//----- nvinfo : EIATTR_REGCOUNT
	.align		4
.L_124:
        /*02dc*/ 	.byte	0x04, 0x2f
        /*02de*/ 	.short	(.L_126 - .L_125)
	.align		4
.L_125:
        /*02e0*/ 	.word	index@(_Z18gpuKernelArrayTanhIdEvPT_S1_i)
        /*02e4*/ 	.word	0x00000018


	//----- nvinfo : EIATTR_FRAME_SIZE
	.align		4
.L_126:
        /*02e8*/ 	.byte	0x04, 0x11
        /*02ea*/ 	.short	(.L_128 - .L_127)
	.align		4
.L_127:
        /*02ec*/ 	.word	index@(_Z18gpuKernelArrayTanhIdEvPT_S1_i)
        /*02f0*/ 	.word	0x00000000


	//----- nvinfo : EIATTR_REGCOUNT
	.align		4
.L_128:
        /*02f4*/ 	.byte	0x04, 0x2f
        /*02f6*/ 	.short	(.L_130 - .L_129)
	.align		4
.L_129:
        /*02f8*/ 	.word	index@(_Z19gpuKernelArrayAsinhIdEvPT_S1_i)
        /*02fc*/ 	.word	0x00000020


	//----- nvinfo : EIATTR_FRAME_SIZE
	.align		4
.L_130:
        /*0300*/ 	.byte	0x04, 0x11
        /*0302*/ 	.short	(.L_132 - .L_131)
	.align		4
.L_131:
        /*0304*/ 	.word	index@($__internal_9_$__cuda_sm20_div_rn_f64_full)
        /*0308*/ 	.word	0x00000000


	//----- nvinfo : EIATTR_FRAME_SIZE
	.align		4
.L_132:
        /*030c*/ 	.byte	0x04, 0x11
        /*030e*/ 	.short	(.L_134 - .L_133)
	.align		4
.L_133:
        /*0310*/ 	.word	index@(_Z19gpuKernelArrayAsinhIdEvPT_S1_i)
        /*0314*/ 	.word	0x00000000


	//----- nvinfo : EIATTR_REGCOUNT
	.align		4
.L_134:
        /*0318*/ 	.byte	0x04, 0x2f
        /*031a*/ 	.short	(.L_136 - .L_135)
	.align		4
.L_135:
        /*031c*/ 	.word	index@(_Z19gpuKernelArrayAcoshIdEvPT_S1_i)
        /*0320*/ 	.word	0x00000020


	//----- nvinfo : EIATTR_FRAME_SIZE
	.align		4
.L_136:
        /*0324*/ 	.byte	0x04, 0x11
        /*0326*/ 	.short	(.L_138 - .L_137)
	.align		4
.L_137:
        /*0328*/ 	.word	index@($__internal_8_$__cuda_sm20_div_rn_f64_full)
        /*032c*/ 	.word	0x00000000


	//----- nvinfo : EIATTR_FRAME_SIZE
	.align		4
.L_138:
        /*0330*/ 	.byte	0x04, 0x11
        /*0332*/ 	.short	(.L_140 - .L_139)
	.align		4
.L_139:
        /*0334*/ 	.word	index@(_Z19gpuKernelArrayAcoshIdEvPT_S1_i)
        /*0338*/ 	.word	0x00000000


	//----- nvinfo : EIATTR_REGCOUNT
	.align		4
.L_140:
        /*033c*/ 	.byte	0x04, 0x2f
        /*033e*/ 	.short	(.L_142 - .L_141)
	.align		4
.L_141:
        /*0340*/ 	.word	index@(_Z19gpuKernelArrayAtanhIdEvPT_S1_i)
        /*0344*/ 	.word	0x00000020


	//----- nvinfo : EIATTR_FRAME_SIZE
	.align		4
.L_142:
        /*0348*/ 	.byte	0x04, 0x11
        /*034a*/ 	.short	(.L_144 - .L_143)
	.align		4
.L_143:
        /*034c*/ 	.word	index@($__internal_7_$__cuda_sm20_div_rn_f64_full)
        /*0350*/ 	.word	0x00000000


	//----- nvinfo : EIATTR_FRAME_SIZE
	.align		4
.L_144:
        /*0354*/ 	.byte	0x04, 0x11
        /*0356*/ 	.short	(.L_146 - .L_145)
	.align		4
.L_145:
        /*0358*/ 	.word	index@(_Z19gpuKernelArrayAtanhIdEvPT_S1_i)
        /*035c*/ 	.word	0x00000000


	//----- nvinfo : EIATTR_REGCOUNT
	.align		4
.L_146:
        /*0360*/ 	.byte	0x04, 0x2f
        /*0362*/ 	.short	(.L_148 - .L_147)
	.align		4
.L_147:
        /*0364*/ 	.word	index@(_Z17gpuKernelArrayExpIdEvPT_S1_i)
        /*0368*/ 	.word	0x00000014


	//----- nvinfo : EIATTR_FRAME_SIZE
	.align		4
.L_148:
        /*036c*/ 	.byte	0x04, 0x11
        /*036e*/ 	.short	(.L_150 - .L_149)
	.align		4
.L_149:
        /*0370*/ 	.word	index@(_Z17gpuKernelArrayExpIdEvPT_S1_i)
        /*0374*/ 	.word	0x00000000


	//----- nvinfo : EIATTR_REGCOUNT
	.align		4
.L_150:
        /*0378*/ 	.byte	0x04, 0x2f
        /*037a*/ 	.short	(.L_152 - .L_151)
	.align		4
.L_151:
        /*037c*/ 	.word	index@(_Z17gpuKernelArrayLogIdEvPT_S1_i)
        /*0380*/ 	.word	0x0000001c


	//----- nvinfo : EIATTR_FRAME_SIZE
	.align		4
.L_152:
        /*0384*/ 	.byte	0x04, 0x11
        /*0386*/ 	.short	(.L_154 - .L_153)
	.align		4
.L_153:
        /*0388*/ 	.word	index@(_Z17gpuKernelArrayLogIdEvPT_S1_i)
        /*038c*/ 	.word	0x00000000


	//----- nvinfo : EIATTR_REGCOUNT
	.align		4
.L_154:
        /*0390*/ 	.byte	0x04, 0x2f
        /*0392*/ 	.short	(.L_156 - .L_155)
	.align		4
.L_155:
        /*0394*/ 	.word	index@(_Z18gpuKernelArrayCeilIdEvPT_S1_i)
        /*0398*/ 	.word	0x00000010


	//----- nvinfo : EIATTR_FRAME_SIZE
	.align		4
.L_156:
        /*039c*/ 	.byte	0x04, 0x11
        /*039e*/ 	.short	(.L_158 - .L_157)
	.align		4
.L_157:
        /*03a0*/ 	.word	index@(_Z18gpuKernelArrayCeilIdEvPT_S1_i)
        /*03a4*/ 	.word	0x00000000


	//----- nvinfo : EIATTR_REGCOUNT
	.align		4
.L_158:
        /*03a8*/ 	.byte	0x04, 0x2f
        /*03aa*/ 	.short	(.L_160 - .L_159)
	.align		4
.L_159:
        /*03ac*/ 	.word	index@(_Z19gpuKernelArrayFloorIdEvPT_S1_i)
        /*03b0*/ 	.word	0x00000010


	//----- nvinfo : EIATTR_FRAME_SIZE
	.align		4
.L_160:
        /*03b4*/ 	.byte	0x04, 0x11
        /*03b6*/ 	.short	(.L_162 - .L_161)
	.align		4
.L_161:
        /*03b8*/ 	.word	index@(_Z19gpuKernelArrayFloorIdEvPT_S1_i)
        /*03bc*/ 	.word	0x00000000


	//----- nvinfo : EIATTR_REGCOUNT
	.align		4
.L_162:
        /*03c0*/ 	.byte	0x04, 0x2f
        /*03c2*/ 	.short	(.L_164 - .L_163)
	.align		4
.L_163:
        /*03c4*/ 	.word	index@(_Z17gpuKernelArrayErfIdEvPT_S1_i)
        /*03c8*/ 	.word	0x00000014


	//----- nvinfo : EIATTR_FRAME_SIZE
	.align		4
.L_164:
        /*03cc*/ 	.byte	0x04, 0x11
        /*03ce*/ 	.short	(.L_166 - .L_165)
	.align		4
.L_165:
        /*03d0*/ 	.word	index@(_Z17gpuKernelArrayErfIdEvPT_S1_i)
        /*03d4*/ 	.word	0x00000000


	//----- nvinfo : EIATTR_REGCOUNT
	.align		4
.L_166:
        /*03d8*/ 	.byte	0x04, 0x2f
        /*03da*/ 	.short	(.L_168 - .L_167)
	.align		4
.L_167:
        /*03dc*/ 	.word	index@(_Z18gpuKernelArrayErfcIdEvPT_S1_i)
        /*03e0*/ 	.word	0x0000001c


	//----- nvinfo : EIATTR_FRAME_SIZE
	.align		4
.L_168:
        /*03e4*/ 	.byte	0x04, 0x11
        /*03e6*/ 	.short	(.L_170 - .L_169)
	.align		4
.L_169:
        /*03e8*/ 	.word	index@(_Z18gpuKernelArrayErfcIdEvPT_S1_i)
        /*03ec*/ 	.word	0x00000000


	//----- nvinfo : EIATTR_REGCOUNT
	.align		4
.L_170:
        /*03f0*/ 	.byte	0x04, 0x2f
        /*03f2*/ 	.short	(.L_172 - .L_171)
	.align		4
.L_171:
        /*03f4*/ 	.word	index@(_Z20gpuKernelArraySquareIdEvPT_S1_i)
        /*03f8*/ 	.word	0x00000010


	//----- nvinfo : EIATTR_FRAME_SIZE
	.align		4
.L_172:
        /*03fc*/ 	.byte	0x04, 0x11
        /*03fe*/ 	.short	(.L_174 - .L_173)
	.align		4
.L_173:
        /*0400*/ 	.word	index@(_Z20gpuKernelArraySquareIdEvPT_S1_i)
        /*0404*/ 	.word	0x00000000


	//----- nvinfo : EIATTR_REGCOUNT
	.align		4
.L_174:
        /*0408*/ 	.byte	0x04, 0x2f
        /*040a*/ 	.short	(.L_176 - .L_175)
	.align		4
.L_175:
        /*040c*/ 	.word	index@(_Z19gpuKernelArrayPowerIdEvPT_S1_ii)
        /*0410*/ 	.word	0x00000014


	//----- nvinfo : EIATTR_FRAME_SIZE
	.align		4
.L_176:
        /*0414*/ 	.byte	0x04, 0x11
        /*0416*/ 	.short	(.L_178 - .L_177)
	.align		4
.L_177:
        /*0418*/ 	.word	index@(_Z19gpuKernelArrayPowerIdEvPT_S1_ii)
        /*041c*/ 	.word	0x00000000


	//----- nvinfo : EIATTR_REGCOUNT
	.align		4
.L_178:
        /*0420*/ 	.byte	0x04, 0x2f
        /*0422*/ 	.short	(.L_180 - .L_179)
	.align		4
.L_179:
        /*0424*/ 	.word	index@(_Z36gpuKernelArrayMultiplyScalarDiagonalIdEvPT_S0_i)
        /*0428*/ 	.word	0x0000000e


	//----- nvinfo : EIATTR_FRAME_SIZE
	.align		4
.L_180:
        /*042c*/ 	.byte	0x04, 0x11
        /*042e*/ 	.short	(.L_182 - .L_181)
	.align		4
.L_181:
        /*0430*/ 	.word	index@(_Z36gpuKernelArrayMultiplyScalarDiagonalIdEvPT_S0_i)
        /*0434*/ 	.word	0x00000000


	//----- nvinfo : EIATTR_REGCOUNT
	.align		4
.L_182:
        /*0438*/ 	.byte	0x04, 0x2f
        /*043a*/ 	.short	(.L_184 - .L_183)
	.align		4
.L_183:
        /*043c*/ 	.word	index@(_Z33gpuKernelArrayAddVectorToDiagonalIdEvPT_S1_S0_i)
        /*0440*/ 	.word	0x00000010


	//----- nvinfo : EIATTR_FRAME_SIZE
	.align		4
.L_184:
        /*0444*/ 	.byte	0x04, 0x11
        /*0446*/ 	.short	(.L_186 - .L_185)
	.align		4
.L_185:
        /*0448*/ 	.word	index@(_Z33gpuKernelArrayAddVectorToDiagonalIdEvPT_S1_S0_i)
        /*044c*/ 	.word	0x00000000


	//----- nvinfo : EIATTR_REGCOUNT
	.align		4
.L_186:
        /*0450*/ 	.byte	0x04, 0x2f
        /*0452*/ 	.short	(.L_188 - .L_187)
	.align		4
.L_187:
        /*0454*/ 	.word	index@(_Z24gpuKernelArrayRowAverageIdEvPT_S1_ii)
        /*0458*/ 	.word	0x0000001f


	//----- nvinfo : EIATTR_FRAME_SIZE
	.align		4
.L_188:
        /*045c*/ 	.byte	0x04, 0x11
        /*045e*/ 	.short	(.L_190 - .L_189)
	.align		4
.L_189:
        /*0460*/ 	.word	index@($__internal_6_$__cuda_sm20_div_rn_f64_full)
        /*0464*/ 	.word	0x00000000


	//----- nvinfo : EIATTR_FRAME_SIZE
	.align		4
.L_190:
        /*0468*/ 	.byte	0x04, 0x11
        /*046a*/ 	.short	(.L_192 - .L_191)
	.align		4
.L_191:
        /*046c*/ 	.word	index@(_Z24gpuKernelArrayRowAverageIdEvPT_S1_ii)
        /*0470*/ 	.word	0x00000000


	//----- nvinfo : EIATTR_REGCOUNT
	.align		4
.L_192:
        /*0474*/ 	.byte	0x04, 0x2f
        /*0476*/ 	.short	(.L_194 - .L_193)
	.align		4
.L_193:
        /*0478*/ 	.word	index@(_Z20gpuKernelArrayRowSumIdEvPT_S1_ii)
        /*047c*/ 	.word	0x00000016


	//----- nvinfo : EIATTR_FRAME_SIZE
	.align		4
.L_194:
        /*0480*/ 	.byte	0x04, 0x11
        /*0482*/ 	.short	(.L_196 - .L_195)
	.align		4
.L_195:
        /*0484*/ 	.word	index@(_Z20gpuKernelArrayRowSumIdEvPT_S1_ii)
        /*0488*/ 	.word	0x00000000


	//----- nvinfo : EIATTR_REGCOUNT
	.align		4
.L_196:
        /*048c*/ 	.byte	0x04, 0x2f
        /*048e*/ 	.short	(.L_198 - .L_197)
	.align		4
.L_197:
        /*0490*/ 	.word	index@(_Z26gpuKernelArrayRowSquareSumIdEvPT_S1_ii)
        /*0494*/ 	.word	0x00000016


	//----- nvinfo : EIATTR_FRAME_SIZE
	.align		4
.L_198:
        /*0498*/ 	.byte	0x04, 0x11
        /*049a*/ 	.short	(.L_200 - .L_199)
	.align		4
.L_199:
        /*049c*/ 	.word	index@(_Z26gpuKernelArrayRowSquareSumIdEvPT_S1_ii)
        /*04a0*/ 	.word	0x00000000


	//----- nvinfo : EIATTR_REGCOUNT
	.align		4
.L_200:
        /*04a4*/ 	.byte	0x04, 0x2f
        /*04a6*/ 	.short	(.L_202 - .L_201)
	.align		4
.L_201:
        /*04a8*/ 	.word	index@(_Z27gpuKernelArrayDistSquareSumIdEvPT_S1_S1_ii)
        /*04ac*/ 	.word	0x0000001e


	//----- nvinfo : EIATTR_FRAME_SIZE
	.align		4
.L_202:
        /*04b0*/ 	.byte	0x04, 0x11
        /*04b2*/ 	.short	(.L_204 - .L_203)
	.align		4
.L_203:
        /*04b4*/ 	.word	index@(_Z27gpuKernelArrayDistSquareSumIdEvPT_S1_S1_ii)
        /*04b8*/ 	.word	0x00000000


	//----- nvinfo : EIATTR_REGCOUNT
	.align		4
.L_204:
        /*04bc*/ 	.byte	0x04, 0x2f
        /*04be*/ 	.short	(.L_206 - .L_205)
	.align		4
.L_205:
        /*04c0*/ 	.word	index@(_Z18gpuKernelArrayAXPBIdEvPT_S1_S0_S0_i)
        /*04c4*/ 	.word	0x00000014


	//----- nvinfo : EIATTR_FRAME_SIZE
	.align		4
.L_206:
        /*04c8*/ 	.byte	0x04, 0x11
        /*04ca*/ 	.short	(.L_208 - .L_207)
	.align		4
.L_207:
        /*04cc*/ 	.word	index@(_Z18gpuKernelArrayAXPBIdEvPT_S1_S0_S0_i)
        /*04d0*/ 	.word	0x00000000


	//----- nvinfo : EIATTR_REGCOUNT
	.align		4
.L_208:
        /*04d4*/ 	.byte	0x04, 0x2f
        /*04d6*/ 	.short	(.L_210 - .L_209)
	.align		4
.L_209:
        /*04d8*/ 	.word	index@(_Z19gpuKernelArrayAXPBYIdEvPT_S1_S1_S0_S0_i)
        /*04dc*/ 	.word	0x00000016


	//----- nvinfo : EIATTR_FRAME_SIZE
	.align		4
.L_210:
        /*04e0*/ 	.byte	0x04, 0x11
        /*04e2*/ 	.short	(.L_212 - .L_211)
	.align		4
.L_211:
        /*04e4*/ 	.word	index@(_Z19gpuKernelArrayAXPBYIdEvPT_S1_S1_S0_S0_i)
        /*04e8*/ 	.word	0x00000000


	//----- nvinfo : EIATTR_REGCOUNT
	.align		4
.L_212:
        /*04ec*/ 	.byte	0x04, 0x2f
        /*04ee*/ 	.short	(.L_214 - .L_213)
	.align		4
.L_213:
        /*04f0*/ 	.word	index@(_Z17gpuKernelArrayAXYIdEvPT_S1_S1_S0_i)
        /*04f4*/ 	.word	0x00000016


	//----- nvinfo : EIATTR_FRAME_SIZE
	.align		4
.L_214:
        /*04f8*/ 	.byte	0x04, 0x11
        /*04fa*/ 	.short	(.L_216 - .L_215)
	.align		4
.L_215:
        /*04fc*/ 	.word	index@(_Z17gpuKernelArrayAXYIdEvPT_S1_S1_S0_i)
        /*0500*/ 	.word	0x00000000


	//----- nvinfo : EIATTR_REGCOUNT
	.align		4
.L_216:
        /*0504*/ 	.byte	0x04, 0x2f
        /*0506*/ 	.short	(.L_218 - .L_217)
	.align		4
.L_217:
        /*0508*/ 	.word	index@(_Z18gpuKernelArrayAXYZIdEvPT_S1_S1_S1_S0_i)
        /*050c*/ 	.word	0x00000018


	//----- nvinfo : EIATTR_FRAME_SIZE
	.align		4
.L_218:
        /*0510*/ 	.byte	0x04, 0x11
        /*0512*/ 	.short	(.L_220 - .L_219)
	.align		4
.L_219:
        /*0514*/ 	.word	index@(_Z18gpuKernelArrayAXYZIdEvPT_S1_S1_S1_S0_i)
        /*0518*/ 	.word	0x00000000


	//----- nvinfo : EIATTR_REGCOUNT
	.align		4
.L_220:
        /*051c*/ 	.byte	0x04, 0x2f
        /*051e*/ 	.short	(.L_222 - .L_221)
	.align		4
.L_221:
        /*0520*/ 	.word	index@(_Z20gpuKernelArrayAXYPBZIdEvPT_S1_S1_S1_S0_S0_i)
        /*0524*/ 	.word	0x00000018


	//----- nvinfo : EIATTR_FRAME_SIZE
	.align		4
.L_222:
        /*0528*/ 	.byte	0x04, 0x11
        /*052a*/ 	.short	(.L_224 - .L_223)
	.align		4
.L_223:
        /*052c*/ 	.word	index@(_Z20gpuKernelArrayAXYPBZIdEvPT_S1_S1_S1_S0_S0_i)
        /*0530*/ 	.word	0x00000000


	//----- nvinfo : EIATTR_REGCOUNT
	.align		4
.L_224:
        /*0534*/ 	.byte	0x04, 0x2f
        /*0536*/ 	.short	(.L_226 - .L_225)
	.align		4
.L_225:
        /*0538*/ 	.word	index@(_Z25gpuKernelArrayAdd3VectorsIdEvPT_S1_S1_S1_S0_S0_S0_i)
        /*053c*/ 	.word	0x00000018


	//----- nvinfo : EIATTR_FRAME_SIZE
	.align		4
.L_226:
        /*0540*/ 	.byte	0x04, 0x11
        /*0542*/ 	.short	(.L_228 - .L_227)
	.align		4
.L_227:
        /*0544*/ 	.word	index@(_Z25gpuKernelArrayAdd3VectorsIdEvPT_S1_S1_S1_S0_S0_S0_i)
        /*0548*/ 	.word	0x00000000


	//----- nvinfo : EIATTR_REGCOUNT
	.align		4
.L_228:
        /*054c*/ 	.byte	0x04, 0x2f
        /*054e*/ 	.short	(.L_230 - .L_229)
	.align		4
.L_229:
        /*0550*/ 	.word	index@(_Z24gpuKernelArrayAdd3VectorIdEvPT_S1_S1_S1_i)
        /*0554*/ 	.word	0x00000018


	//----- nvinfo : EIATTR_FRAME_SIZE
	.align		4
.L_230:
        /*0558*/ 	.byte	0x04, 0x11
        /*055a*/ 	.short	(.L_232 - .L_231)
	.align		4
.L_231:
        /*055c*/ 	.word	index@(_Z24gpuKernelArrayAdd3VectorIdEvPT_S1_S1_S1_i)
        /*0560*/ 	.word	0x00000000


	//----- nvinfo : EIATTR_REGCOUNT
	.align		4
.L_232:
        /*0564*/ 	.byte	0x04, 0x2f
        /*0566*/ 	.short	(.L_234 - .L_233)
	.align		4
.L_233:
        /*0568*/ 	.word	index@(_Z21gpuKernelArrayExtractIdEvPT_S1_iiiiiiii)
        /*056c*/ 	.word	0x00000015


	//----- nvinfo : EIATTR_FRAME_SIZE
	.align		4
.L_234:
        /*0570*/ 	.byte	0x04, 0x11
        /*0572*/ 	.short	(.L_236 - .L_235)
	.align		4
.L_235:
        /*0574*/ 	.word	index@(_Z21gpuKernelArrayExtractIdEvPT_S1_iiiiiiii)
        /*0578*/ 	.word	0x00000000


	//----- nvinfo : EIATTR_REGCOUNT
	.align		4
.L_236:
        /*057c*/ 	.byte	0x04, 0x2f
        /*057e*/ 	.short	(.L_238 - .L_237)
	.align		4
.L_237:
        /*0580*/ 	.word	index@(_Z20gpuKernelArrayInsertIdEvPT_S1_iiiiiiii)
        /*0584*/ 	.word	0x00000017


	//----- nvinfo : EIATTR_FRAME_SIZE
	.align		4
.L_238:
        /*0588*/ 	.byte	0x04, 0x11
        /*058a*/ 	.short	(.L_240 - .L_239)
	.align		4
.L_239:
        /*058c*/ 	.word	index@(_Z20gpuKernelArrayInsertIdEvPT_S1_iiiiiiii)
        /*0590*/ 	.word	0x00000000


	//----- nvinfo : EIATTR_REGCOUNT
	.align		4
.L_240:
        /*0594*/ 	.byte	0x04, 0x2f
        /*0596*/ 	.short	(.L_242 - .L_241)
	.align		4
.L_241:
        /*0598*/ 	.word	index@(_Z27gpuKernelArrayGemmSharedMemIdEvPT_S1_S1_iiiii)
        /*059c*/ 	.word	0x0000001f


	//----- nvinfo : EIATTR_FRAME_SIZE
	.align		4
.L_242:
        /*05a0*/ 	.byte	0x04, 0x11
        /*05a2*/ 	.short	(.L_244 - .L_243)
	.align		4
.L_243:
        /*05a4*/ 	.word	index@(_Z27gpuKernelArrayGemmSharedMemIdEvPT_S1_S1_iiiii)
        /*05a8*/ 	.word	0x00000000


	//----- nvinfo : EIATTR_REGCOUNT
	.align		4
.L_244:
        /*05ac*/ 	.byte	0x04, 0x2f
        /*05ae*/ 	.short	(.L_246 - .L_245)
	.align		4
.L_245:
        /*05b0*/ 	.word	index@(_Z23gpuKernelArrayGemmBatchIdEvPT_S1_S1_iiiiiiii)
        /*05b4*/ 	.word	0x00000020


	//----- nvinfo : EIATTR_FRAME_SIZE
	.align		4
.L_246:
        /*05b8*/ 	.byte	0x04, 0x11
        /*05ba*/ 	.short	(.L_248 - .L_247)
	.align		4
.L_247:
        /*05bc*/ 	.word	index@(_Z23gpuKernelArrayGemmBatchIdEvPT_S1_S1_iiiiiiii)
        /*05c0*/ 	.word	0x00000000


	//----- nvinfo : EIATTR_REGCOUNT
	.align		4
.L_248:
        /*05c4*/ 	.byte	0x04, 0x2f
        /*05c6*/ 	.short	(.L_250 - .L_249)
	.align		4
.L_249:
        /*05c8*/ 	.word	index@(_Z24gpuKernelArrayGemmBatch1IdEvPT_S1_S1_iiiiiiii)
        /*05cc*/ 	.word	0x00000020


	//----- nvinfo : EIATTR_FRAME_SIZE
	.align		4
.L_250:
        /*05d0*/ 	.byte	0x04, 0x11
        /*05d2*/ 	.short	(.L_252 - .L_251)
	.align		4
.L_251:
        /*05d4*/ 	.word	index@(_Z24gpuKernelArrayGemmBatch1IdEvPT_S1_S1_iiiiiiii)
        /*05d8*/ 	.word	0x00000000


	//----- nvinfo : EIATTR_REGCOUNT
	.align		4
.L_252:
        /*05dc*/ 	.byte	0x04, 0x2f
        /*05de*/ 	.short	(.L_254 - .L_253)
	.align		4
.L_253:
        /*05e0*/ 	.word	index@(_Z19gpuKernelArrayDG2CGIdEvPT_S1_PiS2_i)
        /*05e4*/ 	.word	0x0000001c


	//----- nvinfo : EIATTR_FRAME_SIZE
	.align		4
.L_254:
        /*05e8*/ 	.byte	0x04, 0x11
        /*05ea*/ 	.short	(.L_256 - .L_255)
	.align		4
.L_255:
        /*05ec*/ 	.word	index@($__internal_5_$__cuda_sm20_div_rn_f64_full)
        /*05f0*/ 	.word	0x00000000


	//----- nvinfo : EIATTR_FRAME_SIZE
	.align		4
.L_256:
        /*05f4*/ 	.byte	0x04, 0x11
        /*05f6*/ 	.short	(.L_258 - .L_257)
	.align		4
.L_257:
        /*05f8*/ 	.word	index@(_Z19gpuKernelArrayDG2CGIdEvPT_S1_PiS2_i)
        /*05fc*/ 	.word	0x00000000


	//----- nvinfo : EIATTR_REGCOUNT
	.align		4
.L_258:
        /*0600*/ 	.byte	0x04, 0x2f
        /*0602*/ 	.short	(.L_260 - .L_259)
	.align		4
.L_259:
        /*0604*/ 	.word	index@(_Z20gpuKernelArrayDG2CG2IdEvPT_S1_PiS2_ii)
        /*0608*/ 	.word	0x0000001e


	//----- nvinfo : EIATTR_FRAME_SIZE
	.align		4
.L_260:
        /*060c*/ 	.byte	0x04, 0x11
        /*060e*/ 	.short	(.L_262 - .L_261)
	.align		4
.L_261:
        /*0610*/ 	.word	index@($__internal_4_$__cuda_sm20_div_rn_f64_full)
        /*0614*/ 	.word	0x00000000


	//----- nvinfo : EIATTR_FRAME_SIZE
	.align		4
.L_262:
        /*0618*/ 	.byte	0x04, 0x11
        /*061a*/ 	.short	(.L_264 - .L_263)
	.align		4
.L_263:
        /*061c*/ 	.word	index@(_Z20gpuKernelArrayDG2CG2IdEvPT_S1_PiS2_ii)
        /*0620*/ 	.word	0x00000000


	//----- nvinfo : EIATTR_REGCOUNT
	.align		4
.L_264:
        /*0624*/ 	.byte	0x04, 0x2f
        /*0626*/ 	.short	(.L_266 - .L_265)
	.align		4
.L_265:
        /*0628*/ 	.word	index@(_Z22gpuKernelArraySetValueIfEvPT_S0_i)
        /*062c*/ 	.word	0x0000000c


	//----- nvinfo : EIATTR_FRAME_SIZE
	.align		4
.L_266:
        /*0630*/ 	.byte	0x04, 0x11
        /*0632*/ 	.short	(.L_268 - .L_267)
	.align		4
.L_267:
        /*0634*/ 	.word	index@(_Z22gpuKernelArraySetValueIfEvPT_S0_i)
        /*0638*/ 	.word	0x00000000


	//----- nvinfo : EIATTR_REGCOUNT
	.align		4
.L_268:
        /*063c*/ 	.byte	0x04, 0x2f
        /*063e*/ 	.short	(.L_270 - .L_269)
	.align		4
.L_269:
        /*0640*/ 	.word	index@(_Z29gpuKernelArraySetValueAtIndexIfEvPT_S0_i)
        /*0644*/ 	.word	0x00000008


	//----- nvinfo : EIATTR_FRAME_SIZE
	.align		4
.L_270:
        /*0648*/ 	.byte	0x04, 0x11
        /*064a*/ 	.short	(.L_272 - .L_271)
	.align		4
.L_271:
        /*064c*/ 	.word	index@(_Z29gpuKernelArraySetValueAtIndexIfEvPT_S0_i)
        /*0650*/ 	.word	0x00000000


	//----- nvinfo : EIATTR_REGCOUNT
	.align		4
.L_272:
        /*0654*/ 	.byte	0x04, 0x2f
        /*0656*/ 	.short	(.L_274 - .L_273)
	.align		4
.L_273:
        /*0658*/ 	.word	index@(_Z23gpuKernelArrayAddScalarIfEvPT_S0_i)
        /*065c*/ 	.word	0x0000000c


	//----- nvinfo : EIATTR_FRAME_SIZE
	.align		4
.L_274:
        /*0660*/ 	.byte	0x04, 0x11
        /*0662*/ 	.short	(.L_276 - .L_275)
	.align		4
.L_275:
        /*0664*/ 	.word	index@(_Z23gpuKernelArrayAddScalarIfEvPT_S0_i)
        /*0668*/ 	.word	0x00000000


	//----- nvinfo : EIATTR_REGCOUNT
	.align		4
.L_276:
        /*066c*/ 	.byte	0x04, 0x2f
        /*066e*/ 	.short	(.L_278 - .L_277)
	.align		4
.L_277:
        /*0670*/ 	.word	index@(_Z28gpuKernelArrayMultiplyScalarIfEvPT_S0_i)
        /*0674*/ 	.word	0x0000000c


	//----- nvinfo : EIATTR_FRAME_SIZE
	.align		4
.L_278:
        /*0678*/ 	.byte	0x04, 0x11
        /*067a*/ 	.short	(.L_280 - .L_279)
	.align		4
.L_279:
        /*067c*/ 	.word	index@(_Z28gpuKernelArrayMultiplyScalarIfEvPT_S0_i)
        /*0680*/ 	.word	0x00000000


	//----- nvinfo : EIATTR_REGCOUNT
	.align		4
.L_280:
        /*0684*/ 	.byte	0x04, 0x2f
        /*0686*/ 	.short	(.L_282 - .L_281)
	.align		4
.L_281:
        /*0688*/ 	.word	index@(_Z24gpuKernelGetArraySpacingIfEvPT_S1_ii)
        /*068c*/ 	.word	0x0000000e


	//----- nvinfo : EIATTR_FRAME_SIZE
	.align		4
.L_282:
        /*0690*/ 	.byte	0x04, 0x11
        /*0692*/ 	.short	(.L_284 - .L_283)
	.align		4
.L_283:
        /*0694*/ 	.word	index@(_Z24gpuKernelGetArraySpacingIfEvPT_S1_ii)
        /*0698*/ 	.word	0x00000000


	//----- nvinfo : EIATTR_REGCOUNT
	.align		4
.L_284:
        /*069c*/ 	.byte	0x04, 0x2f
        /*069e*/ 	.short	(.L_286 - .L_285)
	.align		4
.L_285:
        /*06a0*/ 	.word	index@(_Z24gpuKernelGetArrayAtIndexIfEvPT_S1_Pii)
        /*06a4*/ 	.word	0x00000012


	//----- nvinfo : EIATTR_FRAME_SIZE
	.align		4
.L_286:
        /*06a8*/ 	.byte	0x04, 0x11
        /*06aa*/ 	.short	(.L_288 - .L_287)
	.align		4
.L_287:
        /*06ac*/ 	.word	index@(_Z24gpuKernelGetArrayAtIndexIfEvPT_S1_Pii)
        /*06b0*/ 	.word	0x00000000


	//----- nvinfo : EIATTR_REGCOUNT
	.align		4
.L_288:
        /*06b4*/ 	.byte	0x04, 0x2f
        /*06b6*/ 	.short	(.L_290 - .L_289)
	.align		4
.L_289:
        /*06b8*/ 	.word	index@(_Z24gpuKernelPutArrayAtIndexIfEvPT_S1_Pii)
        /*06bc*/ 	.word	0x00000012


	//----- nvinfo : EIATTR_FRAME_SIZE
	.align		4
.L_290:
        /*06c0*/ 	.byte	0x04, 0x11
        /*06c2*/ 	.short	(.L_292 - .L_291)
	.align		4
.L_291:
        /*06c4*/ 	.word	index@(_Z24gpuKernelPutArrayAtIndexIfEvPT_S1_Pii)
        /*06c8*/ 	.word	0x00000000


	//----- nvinfo : EIATTR_REGCOUNT
	.align		4
.L_292:
        /*06cc*/ 	.byte	0x04, 0x2f
        /*06ce*/ 	.short	(.L_294 - .L_293)
	.align		4
.L_293:
        /*06d0*/ 	.word	index@(_Z25gpuKernelArrayAXPYAtIndexIfEvPT_S1_S0_Pii)
        /*06d4*/ 	.word	0x00000014


	//----- nvinfo : EIATTR_FRAME_SIZE
	.align		4
.L_294:
        /*06d8*/ 	.byte	0x04, 0x11
        /*06da*/ 	.short	(.L_296 - .L_295)
	.align		4
.L_295:
        /*06dc*/ 	.word	index@(_Z25gpuKernelArrayAXPYAtIndexIfEvPT_S1_S0_Pii)
        /*06e0*/ 	.word	0x00000000


	//----- nvinfo : EIATTR_REGCOUNT
	.align		4
.L_296:
        /*06e4*/ 	.byte	0x04, 0x2f
        /*06e6*/ 	.short	(.L_298 - .L_297)
	.align		4
.L_297:
        /*06e8*/ 	.word	index@(_Z26gpuKernelArrayPlusXAtIndexIfEvPT_S1_Pii)
        /*06ec*/ 	.word	0x0000000e


	//----- nvinfo : EIATTR_FRAME_SIZE
	.align		4
.L_298:
        /*06f0*/ 	.byte	0x04, 0x11
        /*06f2*/ 	.short	(.L_300 - .L_299)
	.align		4
.L_299:
        /*06f4*/ 	.word	index@(_Z26gpuKernelArrayPlusXAtIndexIfEvPT_S1_Pii)
        /*06f8*/ 	.word	0x00000000


	//----- nvinfo : EIATTR_REGCOUNT
	.align		4
.L_300:
        /*06fc*/ 	.byte	0x04, 0x2f
        /*06fe*/ 	.short	(.L_302 - .L_301)
	.align		4
.L_301:
        /*0700*/ 	.word	index@(_Z27gpuKernelArrayMinusXAtIndexIfEvPT_S1_Pii)
        /*0704*/ 	.word	0x0000000e


	//----- nvinfo : EIATTR_FRAME_SIZE
	.align		4
.L_302:
        /*0708*/ 	.byte	0x04, 0x11
        /*070a*/ 	.short	(.L_304 - .L_303)
	.align		4
.L_303:
        /*070c*/ 	.word	index@(_Z27gpuKernelArrayMinusXAtIndexIfEvPT_S1_Pii)
        /*0710*/ 	.word	0x00000000


	//----- nvinfo : EIATTR_REGCOUNT
	.align		4
.L_304:
        /*0714*/ 	.byte	0x04, 0x2f
        /*0716*/ 	.short	(.L_306 - .L_305)
	.align		4
.L_305:
        /*0718*/ 	.word	index@(_Z18gpuKernelArrayCopyIfEvPT_S1_i)
        /*071c*/ 	.word	0x0000000e


	//----- nvinfo : EIATTR_FRAME_SIZE
	.align		4
.L_306:
        /*0720*/ 	.byte	0x04, 0x11
        /*0722*/ 	.short	(.L_308 - .L_307)
	.align		4
.L_307:
        /*0724*/ 	.word	index@(_Z18gpuKernelArrayCopyIfEvPT_S1_i)
        /*0728*/ 	.word	0x00000000


	//----- nvinfo : EIATTR_REGCOUNT
	.align		4
.L_308:
        /*072c*/ 	.byte	0x04, 0x2f
        /*072e*/ 	.short	(.L_310 - .L_309)
	.align		4
.L_309:
        /*0730*/ 	.word	index@(_Z19gpuKernelArrayMinusIfEvPT_S1_i)
        /*0734*/ 	.word	0x00000010


	//----- nvinfo : EIATTR_FRAME_SIZE
	.align		4
.L_310:
        /*0738*/ 	.byte	0x04, 0x11
        /*073a*/ 	.short	(.L_312 - .L_311)
	.align		4
.L_311:
        /*073c*/ 	.word	index@(_Z19gpuKernelArrayMinusIfEvPT_S1_i)
        /*0740*/ 	.word	0x00000000


	//----- nvinfo : EIATTR_REGCOUNT
	.align		4
.L_312:
        /*0744*/ 	.byte	0x04, 0x2f
        /*0746*/ 	.short	(.L_314 - .L_313)
	.align		4
.L_313:
        /*0748*/ 	.word	index@(_Z17gpuKernelArrayAbsIfEvPT_S1_i)
        /*074c*/ 	.word	0x00000010


	//----- nvinfo : EIATTR_FRAME_SIZE
	.align		4
.L_314:
        /*0750*/ 	.byte	0x04, 0x11
        /*0752*/ 	.short	(.L_316 - .L_315)
	.align		4
.L_315:
        /*0754*/ 	.word	index@(_Z17gpuKernelArrayAbsIfEvPT_S1_i)
        /*0758*/ 	.word	0x00000000


	//----- nvinfo : EIATTR_REGCOUNT
	.align		4
.L_316:
        /*075c*/ 	.byte	0x04, 0x2f
        /*075e*/ 	.short	(.L_318 - .L_317)
	.align		4
.L_317:
        /*0760*/ 	.word	index@(_Z18gpuKernelArraySqrtIfEvPT_S1_i)
        /*0764*/ 	.word	0x00000012


	//----- nvinfo : EIATTR_FRAME_SIZE
	.align		4
.L_318:
        /*0768*/ 	.byte	0x04, 0x11
        /*076a*/ 	.short	(.L_320 - .L_319)
	.align		4
.L_319:
        /*076c*/ 	.word	index@($__internal_3_$__cuda_sm20_sqrt_rn_f32_slowpath)
        /*0770*/ 	.word	0x00000000


	//----- nvinfo : EIATTR_FRAME_SIZE
	.align		4
.L_320:
        /*0774*/ 	.byte	0x04, 0x11
        /*0776*/ 	.short	(.L_322 - .L_321)
	.align		4
.L_321:
        /*0778*/ 	.word	index@(_Z18gpuKernelArraySqrtIfEvPT_S1_i)
        /*077c*/ 	.word	0x00000000


	//----- nvinfo : EIATTR_REGCOUNT
	.align		4
.L_322:
        /*0780*/ 	.byte	0x04, 0x2f
        /*0782*/ 	.short	(.L_324 - .L_323)
	.align		4
.L_323:
        /*0784*/ 	.word	index@(_Z17gpuKernelArraySinIfEvPT_S1_i)
        /*0788*/ 	.word	0x00000013


	//----- nvinfo : EIATTR_FRAME_SIZE
	.align		4
.L_324:
        /*078c*/ 	.byte	0x04, 0x11
        /*078e*/ 	.short	(.L_326 - .L_325)
	.align		4
.L_325:
        /*0790*/ 	.word	index@(_Z17gpuKernelArraySinIfEvPT_S1_i)
        /*0794*/ 	.word	0x00000000


	//----- nvinfo : EIATTR_REGCOUNT
	.align		4
.L_326:
        /*0798*/ 	.byte	0x04, 0x2f
        /*079a*/ 	.short	(.L_328 - .L_327)
	.align		4
.L_327:
        /*079c*/ 	.word	index@(_Z17gpuKernelArrayCosIfEvPT_S1_i)
        /*07a0*/ 	.word	0x00000013


	//----- nvinfo : EIATTR_FRAME_SIZE
	.align		4
.L_328:
        /*07a4*/ 	.byte	0x04, 0x11
        /*07a6*/ 	.short	(.L_330 - .L_329)
	.align		4
.L_329:
        /*07a8*/ 	.word	index@(_Z17gpuKernelArrayCosIfEvPT_S1_i)
        /*07ac*/ 	.word	0x00000000


	//----- nvinfo : EIATTR_REGCOUNT
	.align		4
.L_330:
        /*07b0*/ 	.byte	0x04, 0x2f
        /*07b2*/ 	.short	(.L_332 - .L_331)
	.align		4
.L_331:
        /*07b4*/ 	.word	index@(_Z17gpuKernelArrayTanIfEvPT_S1_i)
        /*07b8*/ 	.word	0x00000013


	//----- nvinfo : EIATTR_FRAME_SIZE
	.align		4
.L_332:
        /*07bc*/ 	.byte	0x04, 0x11
        /*07be*/ 	.short	(.L_334 - .L_333)
	.align		4
.L_333:
        /*07c0*/ 	.word	index@(_Z17gpuKernelArrayTanIfEvPT_S1_i)
        /*07c4*/ 	.word	0x00000000


	//----- nvinfo : EIATTR_REGCOUNT
	.align		4
.L_334:
        /*07c8*/ 	.byte	0x04, 0x2f
        /*07ca*/ 	.short	(.L_336 - .L_335)
	.align		4
.L_335:
        /*07cc*/ 	.word	index@(_Z18gpuKernelArrayAsinIfEvPT_S1_i)
        /*07d0*/ 	.word	0x0000000e


	//----- nvinfo : EIATTR_FRAME_SIZE
	.align		4
.L_336:
        /*07d4*/ 	.byte	0x04, 0x11
        /*07d6*/ 	.short	(.L_338 - .L_337)
	.align		4
.L_337:
        /*07d8*/ 	.word	index@(_Z18gpuKernelArrayAsinIfEvPT_S1_i)
        /*07dc*/ 	.word	0x00000000


	//----- nvinfo : EIATTR_REGCOUNT
	.align		4
.L_338:
        /*07e0*/ 	.byte	0x04, 0x2f
        /*07e2*/ 	.short	(.L_340 - .L_339)
	.align		4
.L_339:
        /*07e4*/ 	.word	index@(_Z18gpuKernelArrayAcosIfEvPT_S1_i)
        /*07e8*/ 	.word	0x0000000e


	//----- nvinfo : EIATTR_FRAME_SIZE
	.align		4
.L_340:
        /*07ec*/ 	.byte	0x04, 0x11
        /*07ee*/ 	.short	(.L_342 - .L_341)
	.align		4
.L_341:
        /*07f0*/ 	.word	index@(_Z18gpuKernelArrayAcosIfEvPT_S1_i)
        /*07f4*/ 	.word	0x00000000


	//----- nvinfo : EIATTR_REGCOUNT
	.align		4
.L_342:
        /*07f8*/ 	.byte	0x04, 0x2f
        /*07fa*/ 	.short	(.L_344 - .L_343)
	.align		4
.L_343:
        /*07fc*/ 	.word	index@(_Z18gpuKernelArrayAtanIfEvPT_S1_i)
        /*0800*/ 	.word	0x00000010


	//----- nvinfo : EIATTR_FRAME_SIZE
	.align		4
.L_344:
        /*0804*/ 	.byte	0x04, 0x11
        /*0806*/ 	.short	(.L_346 - .L_345)
	.align		4
.L_345:
        /*0808*/ 	.word	index@(_Z18gpuKernelArrayAtanIfEvPT_S1_i)
        /*080c*/ 	.word	0x00000000


	//----- nvinfo : EIATTR_REGCOUNT
	.align		4
.L_346:
        /*0810*/ 	.byte	0x04, 0x2f
        /*0812*/ 	.short	(.L_348 - .L_347)
	.align		4
.L_347:
        /*0814*/ 	.word	index@(_Z18gpuKernelArraySinhIfEvPT_S1_i)
        /*0818*/ 	.word	0x00000012


	//----- nvinfo : EIATTR_FRAME_SIZE
	.align		4
.L_348:
        /*081c*/ 	.byte	0x04, 0x11
        /*081e*/ 	.short	(.L_350 - .L_349)
	.align		4
.L_349:
        /*0820*/ 	.word	index@(_Z18gpuKernelArraySinhIfEvPT_S1_i)
        /*0824*/ 	.word	0x00000000


	//----- nvinfo : EIATTR_REGCOUNT
	.align		4
.L_350:
        /*0828*/ 	.byte	0x04, 0x2f
        /*082a*/ 	.short	(.L_352 - .L_351)
	.align		4
.L_351:
        /*082c*/ 	.word	index@(_Z18gpuKernelArrayCoshIfEvPT_S1_i)
        /*0830*/ 	.word	0x00000010


	//----- nvinfo : EIATTR_FRAME_SIZE
	.align		4
.L_352:
        /*0834*/ 	.byte	0x04, 0x11
        /*0836*/ 	.short	(.L_354 - .L_353)
	.align		4
.L_353:
        /*0838*/ 	.word	index@(_Z18gpuKernelArrayCoshIfEvPT_S1_i)
        /*083c*/ 	.word	0x00000000


	//----- nvinfo : EIATTR_REGCOUNT
	.align		4
.L_354:
        /*0840*/ 	.byte	0x04, 0x2f
        /*0842*/ 	.short	(.L_356 - .L_355)
	.align		4
.L_355:
        /*0844*/ 	.word	index@(_Z18gpuKernelArrayTanhIfEvPT_S1_i)
        /*0848*/ 	.word	0x00000011


	//----- nvinfo : EIATTR_FRAME_SIZE
	.align		4
.L_356:
        /*084c*/ 	.byte	0x04, 0x11
        /*084e*/ 	.short	(.L_358 - .L_357)
	.align		4
.L_357:
        /*0850*/ 	.word	index@(_Z18gpuKernelArrayTanhIfEvPT_S1_i)
        /*0854*/ 	.word	0x00000000


	//----- nvinfo : EIATTR_REGCOUNT
	.align		4
.L_358:
        /*0858*/ 	.byte	0x04, 0x2f
        /*085a*/ 	.short	(.L_360 - .L_359)
	.align		4
.L_359:
        /*085c*/ 	.word	index@(_Z19gpuKernelArrayAsinhIfEvPT_S1_i)
        /*0860*/ 	.word	0x00000010


	//----- nvinfo : EIATTR_FRAME_SIZE
	.align		4
.L_360:
        /*0864*/ 	.byte	0x04, 0x11
        /*0866*/ 	.short	(.L_362 - .L_361)
	.align		4
.L_361:
        /*0868*/ 	.word	index@(_Z19gpuKernelArrayAsinhIfEvPT_S1_i)
        /*086c*/ 	.word	0x00000000


	//----- nvinfo : EIATTR_REGCOUNT
	.align		4
.L_362:
        /*0870*/ 	.byte	0x04, 0x2f
        /*0872*/ 	.short	(.L_364 - .L_363)
	.align		4
.L_363:
        /*0874*/ 	.word	index@(_Z19gpuKernelArrayAcoshIfEvPT_S1_i)
        /*0878*/ 	.word	0x00000012


	//----- nvinfo : EIATTR_FRAME_SIZE
	.align		4
.L_364:
        /*087c*/ 	.byte	0x04, 0x11
        /*087e*/ 	.short	(.L_366 - .L_365)
	.align		4
.L_365:
        /*0880*/ 	.word	index@(_Z19gpuKernelArrayAcoshIfEvPT_S1_i)
        /*0884*/ 	.word	0x00000000


	//----- nvinfo : EIATTR_REGCOUNT
	.align		4
.L_366:
        /*0888*/ 	.byte	0x04, 0x2f
        /*088a*/ 	.short	(.L_368 - .L_367)
	.align		4
.L_367:
        /*088c*/ 	.word	index@(_Z19gpuKernelArrayAtanhIfEvPT_S1_i)
        /*0890*/ 	.word	0x00000010


	//----- nvinfo : EIATTR_FRAME_SIZE
	.align		4
.L_368:
        /*0894*/ 	.byte	0x04, 0x11
        /*0896*/ 	.short	(.L_370 - .L_369)
	.align		4
.L_369:
        /*0898*/ 	.word	index@(_Z19gpuKernelArrayAtanhIfEvPT_S1_i)
        /*089c*/ 	.word	0x00000000


	//----- nvinfo : EIATTR_REGCOUNT
	.align		4
.L_370:
        /*08a0*/ 	.byte	0x04, 0x2f
        /*08a2*/ 	.short	(.L_372 - .L_371)
	.align		4
.L_371:
        /*08a4*/ 	.word	index@(_Z17gpuKernelArrayExpIfEvPT_S1_i)
        /*08a8*/ 	.word	0x00000010


	//----- nvinfo : EIATTR_FRAME_SIZE
	.align		4
.L_372:
        /*08ac*/ 	.byte	0x04, 0x11
        /*08ae*/ 	.short	(.L_374 - .L_373)
	.align		4
.L_373:
        /*08b0*/ 	.word	index@(_Z17gpuKernelArrayExpIfEvPT_S1_i)
        /*08b4*/ 	.word	0x00000000


	//----- nvinfo : EIATTR_REGCOUNT
	.align		4
.L_374:
        /*08b8*/ 	.byte	0x04, 0x2f
        /*08ba*/ 	.short	(.L_376 - .L_375)
	.align		4
.L_375:
        /*08bc*/ 	.word	index@(_Z17gpuKernelArrayLogIfEvPT_S1_i)
        /*08c0*/ 	.word	0x00000010


	//----- nvinfo : EIATTR_FRAME_SIZE
	.align		4
.L_376:
        /*08c4*/ 	.byte	0x04, 0x11
        /*08c6*/ 	.short	(.L_378 - .L_377)
	.align		4
.L_377:
        /*08c8*/ 	.word	index@(_Z17gpuKernelArrayLogIfEvPT_S1_i)
        /*08cc*/ 	.word	0x00000000


	//----- nvinfo : EIATTR_REGCOUNT
	.align		4
.L_378:
        /*08d0*/ 	.byte	0x04, 0x2f
        /*08d2*/ 	.short	(.L_380 - .L_379)
	.align		4
.L_379:
        /*08d4*/ 	.word	index@(_Z18gpuKernelArrayCeilIfEvPT_S1_i)
        /*08d8*/ 	.word	0x00000010


	//----- nvinfo : EIATTR_FRAME_SIZE
	.align		4
.L_380:
        /*08dc*/ 	.byte	0x04, 0x11
        /*08de*/ 	.short	(.L_382 - .L_381)
	.align		4
.L_381:
        /*08e0*/ 	.word	index@(_Z18gpuKernelArrayCeilIfEvPT_S1_i)
        /*08e4*/ 	.word	0x00000000


	//----- nvinfo : EIATTR_REGCOUNT
	.align		4
.L_382:
        /*08e8*/ 	.byte	0x04, 0x2f
        /*08ea*/ 	.short	(.L_384 - .L_383)
	.align		4
.L_383:
        /*08ec*/ 	.word	index@(_Z19gpuKernelArrayFloorIfEvPT_S1_i)
        /*08f0*/ 	.word	0x00000010


	//----- nvinfo : EIATTR_FRAME_SIZE
	.align		4
.L_384:
        /*08f4*/ 	.byte	0x04, 0x11
        /*08f6*/ 	.short	(.L_386 - .L_385)
	.align		4
.L_385:
        /*08f8*/ 	.word	index@(_Z19gpuKernelArrayFloorIfEvPT_S1_i)
        /*08fc*/ 	.word	0x00000000


	//----- nvinfo : EIATTR_REGCOUNT
	.align		4
.L_386:
        /*0900*/ 	.byte	0x04, 0x2f
        /*0902*/ 	.short	(.L_388 - .L_387)
	.align		4
.L_387:
        /*0904*/ 	.word	index@(_Z17gpuKernelArrayErfIfEvPT_S1_i)
        /*0908*/ 	.word	0x00000011


	//----- nvinfo : EIATTR_FRAME_SIZE
	.align		4
.L_388:
        /*090c*/ 	.byte	0x04, 0x11
        /*090e*/ 	.short	(.L_390 - .L_389)
	.align		4
.L_389:
        /*0910*/ 	.word	index@(_Z17gpuKernelArrayErfIfEvPT_S1_i)
        /*0914*/ 	.word	0x00000000


	//----- nvinfo : EIATTR_REGCOUNT
	.align		4
.L_390:
        /*0918*/ 	.byte	0x04, 0x2f
        /*091a*/ 	.short	(.L_392 - .L_391)
	.align		4
.L_391:
        /*091c*/ 	.word	index@(_Z18gpuKernelArrayErfcIfEvPT_S1_i)
        /*0920*/ 	.word	0x00000014


	//----- nvinfo : EIATTR_FRAME_SIZE
	.align		4
.L_392:
        /*0924*/ 	.byte	0x04, 0x11
        /*0926*/ 	.short	(.L_394 - .L_393)
	.align		4
.L_393:
        /*0928*/ 	.word	index@(_Z18gpuKernelArrayErfcIfEvPT_S1_i)
        /*092c*/ 	.word	0x00000000


	//----- nvinfo : EIATTR_REGCOUNT
	.align		4
.L_394:
        /*0930*/ 	.byte	0x04, 0x2f
        /*0932*/ 	.short	(.L_396 - .L_395)
	.align		4
.L_395:
        /*0934*/ 	.word	index@(_Z20gpuKernelArraySquareIfEvPT_S1_i)
        /*0938*/ 	.word	0x00000010


	//----- nvinfo : EIATTR_FRAME_SIZE
	.align		4
.L_396:
        /*093c*/ 	.byte	0x04, 0x11
        /*093e*/ 	.short	(.L_398 - .L_397)
	.align		4
.L_397:
        /*0940*/ 	.word	index@(_Z20gpuKernelArraySquareIfEvPT_S1_i)
        /*0944*/ 	.word	0x00000000


	//----- nvinfo : EIATTR_REGCOUNT
	.align		4
.L_398:
        /*0948*/ 	.byte	0x04, 0x2f
        /*094a*/ 	.short	(.L_400 - .L_399)
	.align		4
.L_399:
        /*094c*/ 	.word	index@(_Z19gpuKernelArrayPowerIfEvPT_S1_ii)
        /*0950*/ 	.word	0x00000014


	//----- nvinfo : EIATTR_FRAME_SIZE
	.align		4
.L_400:
        /*0954*/ 	.byte	0x04, 0x11
        /*0956*/ 	.short	(.L_402 - .L_401)
	.align		4
.L_401:
        /*0958*/ 	.word	index@(_Z19gpuKernelArrayPowerIfEvPT_S1_ii)
        /*095c*/ 	.word	0x00000000


	//----- nvinfo : EIATTR_REGCOUNT
	.align		4
.L_402:
        /*0960*/ 	.byte	0x04, 0x2f
        /*0962*/ 	.short	(.L_404 - .L_403)
	.align		4
.L_403:
        /*0964*/ 	.word	index@(_Z36gpuKernelArrayMultiplyScalarDiagonalIfEvPT_S0_i)
        /*0968*/ 	.word	0x0000000c


	//----- nvinfo : EIATTR_FRAME_SIZE
	.align		4
.L_404:
        /*096c*/ 	.byte	0x04, 0x11
        /*096e*/ 	.short	(.L_406 - .L_405)
	.align		4
.L_405:
        /*0970*/ 	.word	index@(_Z36gpuKernelArrayMultiplyScalarDiagonalIfEvPT_S0_i)
        /*0974*/ 	.word	0x00000000


	//----- nvinfo : EIATTR_REGCOUNT
	.align		4
.L_406:
        /*0978*/ 	.byte	0x04, 0x2f
        /*097a*/ 	.short	(.L_408 - .L_407)
	.align		4
.L_407:
        /*097c*/ 	.word	index@(_Z33gpuKernelArrayAddVectorToDiagonalIfEvPT_S1_S0_i)
        /*0980*/ 	.word	0x00000010


	//----- nvinfo : EIATTR_FRAME_SIZE
	.align		4
.L_408:
        /*0984*/ 	.byte	0x04, 0x11
        /*0986*/ 	.short	(.L_410 - .L_409)
	.align		4
.L_409:
        /*0988*/ 	.word	index@(_Z33gpuKernelArrayAddVectorToDiagonalIfEvPT_S1_S0_i)
        /*098c*/ 	.word	0x00000000


	//----- nvinfo : EIATTR_REGCOUNT
	.align		4
.L_410:
        /*0990*/ 	.byte	0x04, 0x2f
        /*0992*/ 	.short	(.L_412 - .L_411)
	.align		4
.L_411:
        /*0994*/ 	.word	index@(_Z24gpuKernelArrayRowAverageIfEvPT_S1_ii)
        /*0998*/ 	.word	0x0000001f


	//----- nvinfo : EIATTR_FRAME_SIZE
	.align		4
.L_412:
        /*099c*/ 	.byte	0x04, 0x11
        /*099e*/ 	.short	(.L_414 - .L_413)
	.align		4
.L_413:
        /*09a0*/ 	.word	index@($__internal_2_$__cuda_sm3x_div_rn_noftz_f32_slowpath)
        /*09a4*/ 	.word	0x00000000


	//----- nvinfo : EIATTR_FRAME_SIZE
	.align		4
.L_414:
        /*09a8*/ 	.byte	0x04, 0x11
        /*09aa*/ 	.short	(.L_416 - .L_415)
	.align		4
.L_415:
        /*09ac*/ 	.word	index@(_Z24gpuKernelArrayRowAverageIfEvPT_S1_ii)
        /*09b0*/ 	.word	0x00000000


	//----- nvinfo : EIATTR_REGCOUNT
	.align		4
.L_416:
        /*09b4*/ 	.byte	0x04, 0x2f
        /*09b6*/ 	.short	(.L_418 - .L_417)
	.align		4
.L_417:
        /*09b8*/ 	.word	index@(_Z20gpuKernelArrayRowSumIfEvPT_S1_ii)
        /*09bc*/ 	.word	0x00000016


	//----- nvinfo : EIATTR_FRAME_SIZE
	.align		4
.L_418:
        /*09c0*/ 	.byte	0x04, 0x11
        /*09c2*/ 	.short	(.L_420 - .L_419)
	.align		4
.L_419:
        /*09c4*/ 	.word	index@(_Z20gpuKernelArrayRowSumIfEvPT_S1_ii)
        /*09c8*/ 	.word	0x00000000


	//----- nvinfo : EIATTR_REGCOUNT
	.align		4
.L_420:
        /*09cc*/ 	.byte	0x04, 0x2f
        /*09ce*/ 	.short	(.L_422 - .L_421)
	.align		4
.L_421:
        /*09d0*/ 	.word	index@(_Z26gpuKernelArrayRowSquareSumIfEvPT_S1_ii)
        /*09d4*/ 	.word	0x00000016


	//----- nvinfo : EIATTR_FRAME_SIZE
	.align		4
.L_422:
        /*09d8*/ 	.byte	0x04, 0x11
        /*09da*/ 	.short	(.L_424 - .L_423)
	.align		4
.L_423:
        /*09dc*/ 	.word	index@(_Z26gpuKernelArrayRowSquareSumIfEvPT_S1_ii)
        /*09e0*/ 	.word	0x00000000


	//----- nvinfo : EIATTR_REGCOUNT
	.align		4
.L_424:
        /*09e4*/ 	.byte	0x04, 0x2f
        /*09e6*/ 	.short	(.L_426 - .L_425)
	.align		4
.L_425:
        /*09e8*/ 	.word	index@(_Z27gpuKernelArrayDistSquareSumIfEvPT_S1_S1_ii)
        /*09ec*/ 	.word	0x0000001a


	//----- nvinfo : EIATTR_FRAME_SIZE
	.align		4
.L_426:
        /*09f0*/ 	.byte	0x04, 0x11
        /*09f2*/ 	.short	(.L_428 - .L_427)
	.align		4
.L_427:
        /*09f4*/ 	.word	index@(_Z27gpuKernelArrayDistSquareSumIfEvPT_S1_S1_ii)
        /*09f8*/ 	.word	0x00000000


	//----- nvinfo : EIATTR_REGCOUNT
	.align		4
.L_428:
        /*09fc*/ 	.byte	0x04, 0x2f
        /*09fe*/ 	.short	(.L_430 - .L_429)
	.align		4
.L_429:
        /*0a00*/ 	.word	index@(_Z18gpuKernelArrayAXPBIfEvPT_S1_S0_S0_i)
        /*0a04*/ 	.word	0x00000012


	//----- nvinfo : EIATTR_FRAME_SIZE
	.align		4
.L_430:
        /*0a08*/ 	.byte	0x04, 0x11
        /*0a0a*/ 	.short	(.L_432 - .L_431)
	.align		4
.L_431:
        /*0a0c*/ 	.word	index@(_Z18gpuKernelArrayAXPBIfEvPT_S1_S0_S0_i)
        /*0a10*/ 	.word	0x00000000


	//----- nvinfo : EIATTR_REGCOUNT
	.align		4
.L_432:
        /*0a14*/ 	.byte	0x04, 0x2f
        /*0a16*/ 	.short	(.L_434 - .L_433)
	.align		4
.L_433:
        /*0a18*/ 	.word	index@(_Z19gpuKernelArrayAXPBYIfEvPT_S1_S1_S0_S0_i)
        /*0a1c*/ 	.word	0x00000014


	//----- nvinfo : EIATTR_FRAME_SIZE
	.align		4
.L_434:
        /*0a20*/ 	.byte	0x04, 0x11
        /*0a22*/ 	.short	(.L_436 - .L_435)
	.align		4
.L_435:
        /*0a24*/ 	.word	index@(_Z19gpuKernelArrayAXPBYIfEvPT_S1_S1_S0_S0_i)
        /*0a28*/ 	.word	0x00000000


	//----- nvinfo : EIATTR_REGCOUNT
	.align		4
.L_436:
        /*0a2c*/ 	.byte	0x04, 0x2f
        /*0a2e*/ 	.short	(.L_438 - .L_437)
	.align		4
.L_437:
        /*0a30*/ 	.word	index@(_Z17gpuKernelArrayAXYIfEvPT_S1_S1_S0_i)
        /*0a34*/ 	.word	0x00000014


	//----- nvinfo : EIATTR_FRAME_SIZE
	.align		4
.L_438:
        /*0a38*/ 	.byte	0x04, 0x11
        /*0a3a*/ 	.short	(.L_440 - .L_439)
	.align		4
.L_439:
        /*0a3c*/ 	.word	index@(_Z17gpuKernelArrayAXYIfEvPT_S1_S1_S0_i)
        /*0a40*/ 	.word	0x00000000


	//----- nvinfo : EIATTR_REGCOUNT
	.align		4
.L_440:
        /*0a44*/ 	.byte	0x04, 0x2f
        /*0a46*/ 	.short	(.L_442 - .L_441)
	.align		4
.L_441:
        /*0a48*/ 	.word	index@(_Z18gpuKernelArrayAXYZIfEvPT_S1_S1_S1_S0_i)
        /*0a4c*/ 	.word	0x00000018


	//----- nvinfo : EIATTR_FRAME_SIZE
	.align		4
.L_442:
        /*0a50*/ 	.byte	0x04, 0x11
        /*0a52*/ 	.short	(.L_444 - .L_443)
	.align		4
.L_443:
        /*0a54*/ 	.word	index@(_Z18gpuKernelArrayAXYZIfEvPT_S1_S1_S1_S0_i)
        /*0a58*/ 	.word	0x00000000


	//----- nvinfo : EIATTR_REGCOUNT
	.align		4
.L_444:
        /*0a5c*/ 	.byte	0x04, 0x2f
        /*0a5e*/ 	.short	(.L_446 - .L_445)
	.align		4
.L_445:
        /*0a60*/ 	.word	index@(_Z20gpuKernelArrayAXYPBZIfEvPT_S1_S1_S1_S0_S0_i)
        /*0a64*/ 	.word	0x00000018


	//----- nvinfo : EIATTR_FRAME_SIZE
	.align		4
.L_446:
        /*0a68*/ 	.byte	0x04, 0x11
        /*0a6a*/ 	.short	(.L_448 - .L_447)
	.align		4
.L_447:
        /*0a6c*/ 	.word	index@(_Z20gpuKernelArrayAXYPBZIfEvPT_S1_S1_S1_S0_S0_i)
        /*0a70*/ 	.word	0x00000000


	//----- nvinfo : EIATTR_REGCOUNT
	.align		4
.L_448:
        /*0a74*/ 	.byte	0x04, 0x2f
        /*0a76*/ 	.short	(.L_450 - .L_449)
	.align		4
.L_449:
        /*0a78*/ 	.word	index@(_Z25gpuKernelArrayAdd3VectorsIfEvPT_S1_S1_S1_S0_S0_S0_i)
        /*0a7c*/ 	.word	0x00000018


	//----- nvinfo : EIATTR_FRAME_SIZE
	.align		4
.L_450:
        /*0a80*/ 	.byte	0x04, 0x11
        /*0a82*/ 	.short	(.L_452 - .L_451)
	.align		4
.L_451:
        /*0a84*/ 	.word	index@(_Z25gpuKernelArrayAdd3VectorsIfEvPT_S1_S1_S1_S0_S0_S0_i)
        /*0a88*/ 	.word	0x00000000


	//----- nvinfo : EIATTR_REGCOUNT
	.align		4
.L_452:
        /*0a8c*/ 	.byte	0x04, 0x2f
        /*0a8e*/ 	.short	(.L_454 - .L_453)
	.align		4
.L_453:
        /*0a90*/ 	.word	index@(_Z24gpuKernelArrayAdd3VectorIfEvPT_S1_S1_S1_i)
        /*0a94*/ 	.word	0x00000018


	//----- nvinfo : EIATTR_FRAME_SIZE
	.align		4
.L_454:
        /*0a98*/ 	.byte	0x04, 0x11
        /*0a9a*/ 	.short	(.L_456 - .L_455)
	.align		4
.L_455:
        /*0a9c*/ 	.word	index@(_Z24gpuKernelArrayAdd3VectorIfEvPT_S1_S1_S1_i)
        /*0aa0*/ 	.word	0x00000000


	//----- nvinfo : EIATTR_REGCOUNT
	.align		4
.L_456:
        /*0aa4*/ 	.byte	0x04, 0x2f
        /*0aa6*/ 	.short	(.L_458 - .L_457)
	.align		4
.L_457:
        /*0aa8*/ 	.word	index@(_Z21gpuKernelArrayExtractIfEvPT_S1_iiiiiiii)
        /*0aac*/ 	.word	0x00000015


	//----- nvinfo : EIATTR_FRAME_SIZE
	.align		4
.L_458:
        /*0ab0*/ 	.byte	0x04, 0x11
        /*0ab2*/ 	.short	(.L_460 - .L_459)
	.align		4
.L_459:
        /*0ab4*/ 	.word	index@(_Z21gpuKernelArrayExtractIfEvPT_S1_iiiiiiii)
        /*0ab8*/ 	.word	0x00000000


	//----- nvinfo : EIATTR_REGCOUNT
	.align		4
.L_460:
        /*0abc*/ 	.byte	0x04, 0x2f
        /*0abe*/ 	.short	(.L_462 - .L_461)
	.align		4
.L_461:
        /*0ac0*/ 	.word	index@(_Z20gpuKernelArrayInsertIfEvPT_S1_iiiiiiii)
        /*0ac4*/ 	.word	0x00000017


	//----- nvinfo : EIATTR_FRAME_SIZE
	.align		4
.L_462:
        /*0ac8*/ 	.byte	0x04, 0x11
        /*0aca*/ 	.short	(.L_464 - .L_463)
	.align		4
.L_463:
        /*0acc*/ 	.word	index@(_Z20gpuKernelArrayInsertIfEvPT_S1_iiiiiiii)
        /*0ad0*/ 	.word	0x00000000


	//----- nvinfo : EIATTR_REGCOUNT
	.align		4
.L_464:
        /*0ad4*/ 	.byte	0x04, 0x2f
        /*0ad6*/ 	.short	(.L_466 - .L_465)
	.align		4
.L_465:
        /*0ad8*/ 	.word	index@(_Z27gpuKernelArrayGemmSharedMemIfEvPT_S1_S1_iiiii)
        /*0adc*/ 	.word	0x0000001f


	//----- nvinfo : EIATTR_FRAME_SIZE
	.align		4
.L_466:
        /*0ae0*/ 	.byte	0x04, 0x11
        /*0ae2*/ 	.short	(.L_468 - .L_467)
	.align		4
.L_467:
        /*0ae4*/ 	.word	index@(_Z27gpuKernelArrayGemmSharedMemIfEvPT_S1_S1_iiiii)
        /*0ae8*/ 	.word	0x00000000


	//----- nvinfo : EIATTR_REGCOUNT
	.align		4
.L_468:
        /*0aec*/ 	.byte	0x04, 0x2f
        /*0aee*/ 	.short	(.L_470 - .L_469)
	.align		4
.L_469:
        /*0af0*/ 	.word	index@(_Z23gpuKernelArrayGemmBatchIfEvPT_S1_S1_iiiiiiii)
        /*0af4*/ 	.word	0x0000001a


	//----- nvinfo : EIATTR_FRAME_SIZE
	.align		4
.L_470:
        /*0af8*/ 	.byte	0x04, 0x11
        /*0afa*/ 	.short	(.L_472 - .L_471)
	.align		4
.L_471:
        /*0afc*/ 	.word	index@(_Z23gpuKernelArrayGemmBatchIfEvPT_S1_S1_iiiiiiii)
        /*0b00*/ 	.word	0x00000000


	//----- nvinfo : EIATTR_REGCOUNT
	.align		4
.L_472:
        /*0b04*/ 	.byte	0x04, 0x2f
        /*0b06*/ 	.short	(.L_474 - .L_473)
	.align		4
.L_473:
        /*0b08*/ 	.word	index@(_Z24gpuKernelArrayGemmBatch1IfEvPT_S1_S1_iiiiiiii)
        /*0b0c*/ 	.word	0x00000020


	//----- nvinfo : EIATTR_FRAME_SIZE
	.align		4
.L_474:
        /*0b10*/ 	.byte	0x04, 0x11
        /*0b12*/ 	.short	(.L_476 - .L_475)
	.align		4
.L_475:
        /*0b14*/ 	.word	index@(_Z24gpuKernelArrayGemmBatch1IfEvPT_S1_S1_iiiiiiii)
        /*0b18*/ 	.word	0x00000000


	//----- nvinfo : EIATTR_REGCOUNT
	.align		4
.L_476:
        /*0b1c*/ 	.byte	0x04, 0x2f
        /*0b1e*/ 	.short	(.L_478 - .L_477)
	.align		4
.L_477:
        /*0b20*/ 	.word	index@(_Z19gpuKernelArrayDG2CGIfEvPT_S1_PiS2_i)
        /*0b24*/ 	.word	0x0000001a


	//----- nvinfo : EIATTR_FRAME_SIZE
	.align		4
.L_478:
        /*0b28*/ 	.byte	0x04, 0x11
        /*0b2a*/ 	.short	(.L_480 - .L_479)
	.align		4
.L_479:
        /*0b2c*/ 	.word	index@($__internal_1_$__cuda_sm3x_div_rn_noftz_f32_slowpath)
        /*0b30*/ 	.word	0x00000000


	//----- nvinfo : EIATTR_FRAME_SIZE
	.align		4
.L_480:
        /*0b34*/ 	.byte	0x04, 0x11
        /*0b36*/ 	.short	(.L_482 - .L_481)
	.align		4
.L_481:
        /*0b38*/ 	.word	index@(_Z19gpuKernelArrayDG2CGIfEvPT_S1_PiS2_i)
        /*0b3c*/ 	.word	0x00000000


	//----- nvinfo : EIATTR_REGCOUNT
	.align		4
.L_482:
        /*0b40*/ 	.byte	0x04, 0x2f
        /*0b42*/ 	.short	(.L_484 - .L_483)
	.align		4
.L_483:
        /*0b44*/ 	.word	index@(_Z20gpuKernelArrayDG2CG2IfEvPT_S1_PiS2_ii)
        /*0b48*/ 	.word	0x0000001a


	//----- nvinfo : EIATTR_FRAME_SIZE
	.align		4
.L_484:
        /*0b4c*/ 	.byte	0x04, 0x11
        /*0b4e*/ 	.short	(.L_486 - .L_485)
	.align		4
.L_485:
        /*0b50*/ 	.word	index@($__internal_0_$__cuda_sm3x_div_rn_noftz_f32_slowpath)
        /*0b54*/ 	.word	0x00000000


	//----- nvinfo : EIATTR_FRAME_SIZE
	.align		4
.L_486:
        /*0b58*/ 	.byte	0x04, 0x11
        /*0b5a*/ 	.short	(.L_488 - .L_487)
	.align		4
.L_487:
        /*0b5c*/ 	.word	index@(_Z20gpuKernelArrayDG2CG2IfEvPT_S1_PiS2_ii)
        /*0b60*/ 	.word	0x00000000


	//----- nvinfo : EIATTR_REGCOUNT
	.align		4
.L_488:
        /*0b64*/ 	.byte	0x04, 0x2f
        /*0b66*/ 	.short	(.L_490 - .L_489)
	.align		4
.L_489:
        /*0b68*/ 	.word	index@(_Z18gpuKernelArrayCopyIiEvPT_S1_i)
        /*0b6c*/ 	.word	0x0000000e


	//----- nvinfo : EIATTR_FRAME_SIZE
	.align		4
.L_490:
        /*0b70*/ 	.byte	0x04, 0x11
        /*0b72*/ 	.short	(.L_492 - .L_491)
	.align		4
.L_491:
        /*0b74*/ 	.word	index@(_Z18gpuKernelArrayCopyIiEvPT_S1_i)
        /*0b78*/ 	.word	0x00000000


	//----- nvinfo : EIATTR_REGCOUNT
	.align		4
.L_492:
        /*0b7c*/ 	.byte	0x04, 0x2f
        /*0b7e*/ 	.short	(.L_494 - .L_493)
	.align		4
.L_493:
        /*0b80*/ 	.word	index@(_Z22gpuKernelArraySetValueIiEvPT_S0_i)
        /*0b84*/ 	.word	0x0000000c


	//----- nvinfo : EIATTR_FRAME_SIZE
	.align		4
.L_494:
        /*0b88*/ 	.byte	0x04, 0x11
        /*0b8a*/ 	.short	(.L_496 - .L_495)
	.align		4
.L_495:
        /*0b8c*/ 	.word	index@(_Z22gpuKernelArraySetValueIiEvPT_S0_i)
        /*0b90*/ 	.word	0x00000000


	//----- nvinfo : EIATTR_REGCOUNT
	.align		4
.L_496:
        /*0b94*/ 	.byte	0x04, 0x2f
        /*0b96*/ 	.short	(.L_498 - .L_497)
	.align		4
.L_497:
        /*0b98*/ 	.word	index@(_Z23gpuKernelArrayTransposeIdEvPT_S1_iii)
        /*0b9c*/ 	.word	0x00000013


	//----- nvinfo : EIATTR_FRAME_SIZE
	.align		4
.L_498:
        /*0ba0*/ 	.byte	0x04, 0x11
        /*0ba2*/ 	.short	(.L_500 - .L_499)
	.align		4
.L_499:
        /*0ba4*/ 	.word	index@(_Z23gpuKernelArrayTransposeIdEvPT_S1_iii)
        /*0ba8*/ 	.word	0x00000000


	//----- nvinfo : EIATTR_REGCOUNT
	.align		4
.L_500:
        /*0bac*/ 	.byte	0x04, 0x2f
        /*0bae*/ 	.short	(.L_502 - .L_501)
	.align		4
.L_501:
        /*0bb0*/ 	.word	index@(_Z23gpuKernelArrayTransposeIfEvPT_S1_iii)
        /*0bb4*/ 	.word	0x00000014


	//----- nvinfo : EIATTR_FRAME_SIZE
	.align		4
.L_502:
        /*0bb8*/ 	.byte	0x04, 0x11
        /*0bba*/ 	.short	(.L_504 - .L_503)
	.align		4
.L_503:
        /*0bbc*/ 	.word	index@(_Z23gpuKernelArrayTransposeIfEvPT_S1_iii)
        /*0bc0*/ 	.word	0x00000000


	//----- nvinfo : EIATTR_REGCOUNT
	.align		4
.L_504:
        /*0bc4*/ 	.byte	0x04, 0x2f
        /*0bc6*/ 	.short	(.L_506 - .L_505)
	.align		4
.L_505:
        /*0bc8*/ 	.word	index@(_Z23gpuKernelArrayTransposeIiEvPT_S1_iii)
        /*0bcc*/ 	.word	0x00000014


	//----- nvinfo : EIATTR_FRAME_SIZE
	.align		4
.L_506:
        /*0bd0*/ 	.byte	0x04, 0x11
        /*0bd2*/ 	.short	(.L_508 - .L_507)
	.align		4
.L_507:
        /*0bd4*/ 	.word	index@(_Z23gpuKernelArrayTransposeIiEvPT_S1_iii)
        /*0bd8*/ 	.word	0x00000000


	//----- nvinfo : EIATTR_REGCOUNT
	.align		4
.L_508:
        /*0bdc*/ 	.byte	0x04, 0x2f
        /*0bde*/ 	.short	(.L_510 - .L_509)
	.align		4
.L_509:
        /*0be0*/ 	.word	index@(_Z31gpuKernelArrayPlusAtColumnIndexIdEvPT_S1_Piii)
        /*0be4*/ 	.word	0x0000001e


	//----- nvinfo : EIATTR_FRAME_SIZE
	.align		4
.L_510:
        /*0be8*/ 	.byte	0x04, 0x11
        /*0bea*/ 	.short	(.L_512 - .L_511)
	.align		4
.L_511:
        /*0bec*/ 	.word	index@(_Z31gpuKernelArrayPlusAtColumnIndexIdEvPT_S1_Piii)
        /*0bf0*/ 	.word	0x00000000


	//----- nvinfo : EIATTR_REGCOUNT
	.align		4
.L_512:
        /*0bf4*/ 	.byte	0x04, 0x2f
        /*0bf6*/ 	.short	(.L_514 - .L_513)
	.align		4
.L_513:
        /*0bf8*/ 	.word	index@(_Z31gpuKernelArrayPlusAtColumnIndexIfEvPT_S1_Piii)
        /*0bfc*/ 	.word	0x0000001a


	//----- nvinfo : EIATTR_FRAME_SIZE
	.align		4
.L_514:
        /*0c00*/ 	.byte	0x04, 0x11
        /*0c02*/ 	.short	(.L_516 - .L_515)
	.align		4
.L_515:
        /*0c04*/ 	.word	index@(_Z31gpuKernelArrayPlusAtColumnIndexIfEvPT_S1_Piii)
        /*0c08*/ 	.word	0x00000000


	//----- nvinfo : EIATTR_REGCOUNT
	.align		4
.L_516:
        /*0c0c*/ 	.byte	0x04, 0x2f
        /*0c0e*/ 	.short	(.L_518 - .L_517)
	.align		4
.L_517:
        /*0c10*/ 	.word	index@(_Z31gpuKernelArrayPlusAtColumnIndexIiEvPT_S1_Piii)
        /*0c14*/ 	.word	0x0000001a


	//----- nvinfo : EIATTR_FRAME_SIZE
	.align		4
.L_518:
        /*0c18*/ 	.byte	0x04, 0x11
        /*0c1a*/ 	.short	(.L_520 - .L_519)
	.align		4
.L_519:
        /*0c1c*/ 	.word	index@(_Z31gpuKernelArrayPlusAtColumnIndexIiEvPT_S1_Piii)
        /*0c20*/ 	.word	0x00000000


	//----- nvinfo : EIATTR_REGCOUNT
	.align		4
.L_520:
        /*0c24*/ 	.byte	0x04, 0x2f
        /*0c26*/ 	.short	(.L_522 - .L_521)
	.align		4
.L_521:
        /*0c28*/ 	.word	index@(_Z32gpuKernelArrayMinusAtColumnIndexIdEvPT_S1_Piii)
        /*0c2c*/ 	.word	0x0000001e


	//----- nvinfo : EIATTR_FRAME_SIZE
	.align		4
.L_522:
        /*0c30*/ 	.byte	0x04, 0x11
        /*0c32*/ 	.short	(.L_524 - .L_523)
	.align		4
.L_523:
        /*0c34*/ 	.word	index@(_Z32gpuKernelArrayMinusAtColumnIndexIdEvPT_S1_Piii)
        /*0c38*/ 	.word	0x00000000


	//----- nvinfo : EIATTR_REGCOUNT
	.align		4
.L_524:
        /*0c3c*/ 	.byte	0x04, 0x2f
        /*0c3e*/ 	.short	(.L_526 - .L_525)
	.align		4
.L_525:
        /*0c40*/ 	.word	index@(_Z32gpuKernelArrayMinusAtColumnIndexIfEvPT_S1_Piii)
        /*0c44*/ 	.word	0x0000001a


	//----- nvinfo : EIATTR_FRAME_SIZE
	.align		4
.L_526:
        /*0c48*/ 	.byte	0x04, 0x11
        /*0c4a*/ 	.short	(.L_528 - .L_527)
	.align		4
.L_527:
        /*0c4c*/ 	.word	index@(_Z32gpuKernelArrayMinusAtColumnIndexIfEvPT_S1_Piii)
        /*0c50*/ 	.word	0x00000000


	//----- nvinfo : EIATTR_REGCOUNT
	.align		4
.L_528:
        /*0c54*/ 	.byte	0x04, 0x2f
        /*0c56*/ 	.short	(.L_530 - .L_529)
	.align		4
.L_529:
        /*0c58*/ 	.word	index@(_Z32gpuKernelArrayMinusAtColumnIndexIiEvPT_S1_Piii)
        /*0c5c*/ 	.word	0x0000001a


	//----- nvinfo : EIATTR_FRAME_SIZE
	.align		4
.L_530:
        /*0c60*/ 	.byte	0x04, 0x11
        /*0c62*/ 	.short	(.L_532 - .L_531)
	.align		4
.L_531:
        /*0c64*/ 	.word	index@(_Z32gpuKernelArrayMinusAtColumnIndexIiEvPT_S1_Piii)
        /*0c68*/ 	.word	0x00000000


	//----- nvinfo : EIATTR_REGCOUNT
	.align		4
.L_532:
        /*0c6c*/ 	.byte	0x04, 0x2f
        /*0c6e*/ 	.short	(.L_534 - .L_533)
	.align		4
.L_533:
        /*0c70*/ 	.word	index@(_Z30gpuKernelGetArrayAtColumnIndexIdEvPT_S1_Piii)
        /*0c74*/ 	.word	0x00000020


	//----- nvinfo : EIATTR_FRAME_SIZE
	.align		4
.L_534:
        /*0c78*/ 	.byte	0x04, 0x11
        /*0c7a*/ 	.short	(.L_536 - .L_535)
	.align		4
.L_535:
        /*0c7c*/ 	.word	index@(_Z30gpuKernelGetArrayAtColumnIndexIdEvPT_S1_Piii)
        /*0c80*/ 	.word	0x00000000


	//----- nvinfo : EIATTR_REGCOUNT
	.align		4
.L_536:
        /*0c84*/ 	.byte	0x04, 0x2f
        /*0c86*/ 	.short	(.L_538 - .L_537)
	.align		4
.L_537:
        /*0c88*/ 	.word	index@(_Z30gpuKernelGetArrayAtColumnIndexIfEvPT_S1_Piii)
        /*0c8c*/ 	.word	0x0000001e


	//----- nvinfo : EIATTR_FRAME_SIZE
	.align		4
.L_538:
        /*0c90*/ 	.byte	0x04, 0x11
        /*0c92*/ 	.short	(.L_540 - .L_539)
	.align		4
.L_539:
        /*0c94*/ 	.word	index@(_Z30gpuKernelGetArrayAtColumnIndexIfEvPT_S1_Piii)
        /*0c98*/ 	.word	0x00000000


	//----- nvinfo : EIATTR_REGCOUNT
	.align		4
.L_540:
        /*0c9c*/ 	.byte	0x04, 0x2f
        /*0c9e*/ 	.short	(.L_542 - .L_541)
	.align		4
.L_541:
        /*0ca0*/ 	.word	index@(_Z30gpuKernelGetArrayAtColumnIndexIiEvPT_S1_Piii)
        /*0ca4*/ 	.word	0x0000001e


	//----- nvinfo : EIATTR_FRAME_SIZE
	.align		4
.L_542:
        /*0ca8*/ 	.byte	0x04, 0x11
        /*0caa*/ 	.short	(.L_544 - .L_543)
	.align		4
.L_543:
        /*0cac*/ 	.word	index@(_Z30gpuKernelGetArrayAtColumnIndexIiEvPT_S1_Piii)
        /*0cb0*/ 	.word	0x00000000


	//----- nvinfo : EIATTR_REGCOUNT
	.align		4
.L_544:
        /*0cb4*/ 	.byte	0x04, 0x2f
        /*0cb6*/ 	.short	(.L_546 - .L_545)
	.align		4
.L_545:
        /*0cb8*/ 	.word	index@(_Z36gpuKernelArrayTransposeAtColumnIndexIdEvPT_S1_Piii)
        /*0cbc*/ 	.word	0x00000020


	//----- nvinfo : EIATTR_FRAME_SIZE
	.align		4
.L_546:
        /*0cc0*/ 	.byte	0x04, 0x11
        /*0cc2*/ 	.short	(.L_548 - .L_547)
	.align		4
.L_547:
        /*0cc4*/ 	.word	index@(_Z36gpuKernelArrayTransposeAtColumnIndexIdEvPT_S1_Piii)
        /*0cc8*/ 	.word	0x00000000


	//----- nvinfo : EIATTR_REGCOUNT
	.align		4
.L_548:
        /*0ccc*/ 	.byte	0x04, 0x2f
        /*0cce*/ 	.short	(.L_550 - .L_549)
	.align		4
.L_549:
        /*0cd0*/ 	.word	index@(_Z36gpuKernelArrayTransposeAtColumnIndexIfEvPT_S1_Piii)
        /*0cd4*/ 	.word	0x00000020


	//----- nvinfo : EIATTR_FRAME_SIZE
	.align		4
.L_550:
        /*0cd8*/ 	.byte	0x04, 0x11
        /*0cda*/ 	.short	(.L_552 - .L_551)
	.align		4
.L_551:
        /*0cdc*/ 	.word	index@(_Z36gpuKernelArrayTransposeAtColumnIndexIfEvPT_S1_Piii)
        /*0ce0*/ 	.word	0x00000000


	//----- nvinfo : EIATTR_REGCOUNT
	.align		4
.L_552:
        /*0ce4*/ 	.byte	0x04, 0x2f
        /*0ce6*/ 	.short	(.L_554 - .L_553)
	.align		4
.L_553:
        /*0ce8*/ 	.word	index@(_Z36gpuKernelArrayTransposeAtColumnIndexIiEvPT_S1_Piii)
        /*0cec*/ 	.word	0x00000020


	//----- nvinfo : EIATTR_FRAME_SIZE
	.align		4
.L_554:
        /*0cf0*/ 	.byte	0x04, 0x11
        /*0cf2*/ 	.short	(.L_556 - .L_555)
	.align		4
.L_555:
        /*0cf4*/ 	.word	index@(_Z36gpuKernelArrayTransposeAtColumnIndexIiEvPT_S1_Piii)
        /*0cf8*/ 	.word	0x00000000


	//----- nvinfo : EIATTR_REGCOUNT
	.align		4
.L_556:
        /*0cfc*/ 	.byte	0x04, 0x2f
        /*0cfe*/ 	.short	(.L_558 - .L_557)
	.align		4
.L_557:
        /*0d00*/ 	.word	index@(_Z27gpuKernelGetArrayAtRowIndexIdEvPT_S1_Piii)
        /*0d04*/ 	.word	0x00000020


	//----- nvinfo : EIATTR_FRAME_SIZE
	.align		4
.L_558:
        /*0d08*/ 	.byte	0x04, 0x11
        /*0d0a*/ 	.short	(.L_560 - .L_559)
	.align		4
.L_559:
        /*0d0c*/ 	.word	index@(_Z27gpuKernelGetArrayAtRowIndexIdEvPT_S1_Piii)
        /*0d10*/ 	.word	0x00000000


	//----- nvinfo : EIATTR_REGCOUNT
	.align		4
.L_560:
        /*0d14*/ 	.byte	0x04, 0x2f
        /*0d16*/ 	.short	(.L_562 - .L_561)
	.align		4
.L_561:
        /*0d18*/ 	.word	index@(_Z27gpuKernelGetArrayAtRowIndexIfEvPT_S1_Piii)
        /*0d1c*/ 	.word	0x00000020


	//----- nvinfo : EIATTR_FRAME_SIZE
	.align		4
.L_562:
        /*0d20*/ 	.byte	0x04, 0x11
        /*0d22*/ 	.short	(.L_564 - .L_563)
	.align		4
.L_563:
        /*0d24*/ 	.word	index@(_Z27gpuKernelGetArrayAtRowIndexIfEvPT_S1_Piii)
        /*0d28*/ 	.word	0x00000000


	//----- nvinfo : EIATTR_REGCOUNT
	.align		4
.L_564:
        /*0d2c*/ 	.byte	0x04, 0x2f
        /*0d2e*/ 	.short	(.L_566 - .L_565)
	.align		4
.L_565:
        /*0d30*/ 	.word	index@(_Z27gpuKernelGetArrayAtRowIndexIiEvPT_S1_Piii)
        /*0d34*/ 	.word	0x00000020


	//----- nvinfo : EIATTR_FRAME_SIZE
	.align		4
.L_566:
        /*0d38*/ 	.byte	0x04, 0x11
        /*0d3a*/ 	.short	(.L_568 - .L_567)
	.align		4
.L_567:
        /*0d3c*/ 	.word	index@(_Z27gpuKernelGetArrayAtRowIndexIiEvPT_S1_Piii)
        /*0d40*/ 	.word	0x00000000


	//----- nvinfo : EIATTR_REGCOUNT
	.align		4
.L_568:
        /*0d44*/ 	.byte	0x04, 0x2f
        /*0d46*/ 	.short	(.L_570 - .L_569)
	.align		4
.L_569:
        /*0d48*/ 	.word	index@(_Z33gpuKernelArrayTransposeAtRowIndexIdEvPT_S1_Piii)
        /*0d4c*/ 	.word	0x00000020


	//----- nvinfo : EIATTR_FRAME_SIZE
	.align		4
.L_570:
        /*0d50*/ 	.byte	0x04, 0x11
        /*0d52*/ 	.short	(.L_572 - .L_571)
	.align		4
.L_571:
        /*0d54*/ 	.word	index@(_Z33gpuKernelArrayTransposeAtRowIndexIdEvPT_S1_Piii)
        /*0d58*/ 	.word	0x00000000


	//----- nvinfo : EIATTR_REGCOUNT
	.align		4
.L_572:
        /*0d5c*/ 	.byte	0x04, 0x2f
        /*0d5e*/ 	.short	(.L_574 - .L_573)
	.align		4
.L_573:
        /*0d60*/ 	.word	index@(_Z33gpuKernelArrayTransposeAtRowIndexIfEvPT_S1_Piii)
        /*0d64*/ 	.word	0x00000020


	//----- nvinfo : EIATTR_FRAME_SIZE
	.align		4
.L_574:
        /*0d68*/ 	.byte	0x04, 0x11
        /*0d6a*/ 	.short	(.L_576 - .L_575)
	.align		4
.L_575:
        /*0d6c*/ 	.word	index@(_Z33gpuKernelArrayTransposeAtRowIndexIfEvPT_S1_Piii)
        /*0d70*/ 	.word	0x00000000


	//----- nvinfo : EIATTR_REGCOUNT
	.align		4
.L_576:
        /*0d74*/ 	.byte	0x04, 0x2f
        /*0d76*/ 	.short	(.L_578 - .L_577)
	.align		4
.L_577:
        /*0d78*/ 	.word	index@(_Z33gpuKernelArrayTransposeAtRowIndexIiEvPT_S1_Piii)
        /*0d7c*/ 	.word	0x00000020


	//----- nvinfo : EIATTR_FRAME_SIZE
	.align		4
.L_578:
        /*0d80*/ 	.byte	0x04, 0x11
        /*0d82*/ 	.short	(.L_580 - .L_579)
	.align		4
.L_579:
        /*0d84*/ 	.word	index@(_Z33gpuKernelArrayTransposeAtRowIndexIiEvPT_S1_Piii)
        /*0d88*/ 	.word	0x00000000


	//----- nvinfo : EIATTR_MIN_STACK_SIZE
	.align		4
.L_580:
        /*0d8c*/ 	.byte	0x04, 0x12
        /*0d8e*/ 	.short	(.L_582 - .L_581)
	.align		4
.L_581:
        /*0d90*/ 	.word	index@(_Z33gpuKernelArrayTransposeAtRowIndexIiEvPT_S1_Piii)
        /*0d94*/ 	.word	0x00000000


	//----- nvinfo : EIATTR_MIN_STACK_SIZE
	.align		4
.L_582:
        /*0d98*/ 	.byte	0x04, 0x12
        /*0d9a*/ 	.short	(.L_584 - .L_583)
	.align		4
.L_583:
        /*0d9c*/ 	.word	index@(_Z33gpuKernelArrayTransposeAtRowIndexIfEvPT_S1_Piii)
        /*0da0*/ 	.word	0x00000000


	//----- nvinfo : EIATTR_MIN_STACK_SIZE
	.align		4
.L_584:
        /*0da4*/ 	.byte	0x04, 0x12
        /*0da6*/ 	.short	(.L_586 - .L_585)
	.align		4
.L_585:
        /*0da8*/ 	.word	index@(_Z33gpuKernelArrayTransposeAtRowIndexIdEvPT_S1_Piii)
        /*0dac*/ 	.word	0x00000000


	//----- nvinfo : EIATTR_MIN_STACK_SIZE
	.align		4
.L_586:
        /*0db0*/ 	.byte	0x04, 0x12
        /*0db2*/ 	.short	(.L_588 - .L_587)
	.align		4
.L_587:
        /*0db4*/ 	.word	index@(_Z27gpuKernelGetArrayAtRowIndexIiEvPT_S1_Piii)
        /*0db8*/ 	.word	0x00000000


	//----- nvinfo : EIATTR_MIN_STACK_SIZE
	.align		4
.L_588:
        /*0dbc*/ 	.byte	0x04, 0x12
        /*0dbe*/ 	.short	(.L_590 - .L_589)
	.align		4
.L_589:
        /*0dc0*/ 	.word	index@(_Z27gpuKernelGetArrayAtRowIndexIfEvPT_S1_Piii)
        /*0dc4*/ 	.word	0x00000000


	//----- nvinfo : EIATTR_MIN_STACK_SIZE
	.align		4
.L_590:
        /*0dc8*/ 	.byte	0x04, 0x12
        /*0dca*/ 	.short	(.L_592 - .L_591)
	.align		4
.L_591:
        /*0dcc*/ 	.word	index@(_Z27gpuKernelGetArrayAtRowIndexIdEvPT_S1_Piii)
        /*0dd0*/ 	.word	0x00000000


	//----- nvinfo : EIATTR_MIN_STACK_SIZE
	.align		4
.L_592:
        /*0dd4*/ 	.byte	0x04, 0x12
        /*0dd6*/ 	.short	(.L_594 - .L_593)
	.align		4
.L_593:
        /*0dd8*/ 	.word	index@(_Z36gpuKernelArrayTransposeAtColumnIndexIiEvPT_S1_Piii)
        /*0ddc*/ 	.word	0x00000000


	//----- nvinfo : EIATTR_MIN_STACK_SIZE
	.align		4
.L_594:
        /*0de0*/ 	.byte	0x04, 0x12
        /*0de2*/ 	.short	(.L_596 - .L_595)
	.align		4
.L_595:
        /*0de4*/ 	.word	index@(_Z36gpuKernelArrayTransposeAtColumnIndexIfEvPT_S1_Piii)
        /*0de8*/ 	.word	0x00000000


	//----- nvinfo : EIATTR_MIN_STACK_SIZE
	.align		4
.L_596:
        /*0dec*/ 	.byte	0x04, 0x12
        /*0dee*/ 	.short	(.L_598 - .L_597)
	.align		4
.L_597:
        /*0df0*/ 	.word	index@(_Z36gpuKernelArrayTransposeAtColumnIndexIdEvPT_S1_Piii)
        /*0df4*/ 	.word	0x00000000


	//----- nvinfo : EIATTR_MIN_STACK_SIZE
	.align		4
.L_598:
        /*0df8*/ 	.byte	0x04, 0x12
        /*0dfa*/ 	.short	(.L_600 - .L_599)
	.align		4
.L_599:
        /*0dfc*/ 	.word	index@(_Z30gpuKernelGetArrayAtColumnIndexIiEvPT_S1_Piii)
        /*0e00*/ 	.word	0x00000000


	//----- nvinfo : EIATTR_MIN_STACK_SIZE
	.align		4
.L_600:
        /*0e04*/ 	.byte	0x04, 0x12
        /*0e06*/ 	.short	(.L_602 - .L_601)
	.align		4
.L_601:
        /*0e08*/ 	.word	index@(_Z30gpuKernelGetArrayAtColumnIndexIfEvPT_S1_Piii)
        /*0e0c*/ 	.word	0x00000000


	//----- nvinfo : EIATTR_MIN_STACK_SIZE
	.align		4
.L_602:
        /*0e10*/ 	.byte	0x04, 0x12
        /*0e12*/ 	.short	(.L_604 - .L_603)
	.align		4
.L_603:
        /*0e14*/ 	.word	index@(_Z30gpuKernelGetArrayAtColumnIndexIdEvPT_S1_Piii)
        /*0e18*/ 	.word	0x00000000


	//----- nvinfo : EIATTR_MIN_STACK_SIZE
	.align		4
.L_604:
        /*0e1c*/ 	.byte	0x04, 0x12
        /*0e1e*/ 	.short	(.L_606 - .L_605)
	.align		4
.L_605:
        /*0e20*/ 	.word	index@(_Z32gpuKernelArrayMinusAtColumnIndexIiEvPT_S1_Piii)
        /*0e24*/ 	.word	0x00000000


	//----- nvinfo : EIATTR_MIN_STACK_SIZE
	.align		4
.L_606:
        /*0e28*/ 	.byte	0x04, 0x12
        /*0e2a*/ 	.short	(.L_608 - .L_607)
	.align		4
.L_607:
        /*0e2c*/ 	.word	index@(_Z32gpuKernelArrayMinusAtColumnIndexIfEvPT_S1_Piii)
        /*0e30*/ 	.word	0x00000000


	//----- nvinfo : EIATTR_MIN_STACK_SIZE
	.align		4
.L_608:
        /*0e34*/ 	.byte	0x04, 0x12
        /*0e36*/ 	.short	(.L_610 - .L_609)
	.align		4
.L_609:
        /*0e38*/ 	.word	index@(_Z32gpuKernelArrayMinusAtColumnIndexIdEvPT_S1_Piii)
        /*0e3c*/ 	.word	0x00000000


	//----- nvinfo : EIATTR_MIN_STACK_SIZE
	.align		4
.L_610:
        /*0e40*/ 	.byte	0x04, 0x12
        /*0e42*/ 	.short	(.L_612 - .L_611)
	.align		4
.L_611:
        /*0e44*/ 	.word	index@(_Z31gpuKernelArrayPlusAtColumnIndexIiEvPT_S1_Piii)
        /*0e48*/ 	.word	0x00000000


	//----- nvinfo : EIATTR_MIN_STACK_SIZE
	.align		4
.L_612:
        /*0e4c*/ 	.byte	0x04, 0x12
        /*0e4e*/ 	.short	(.L_614 - .L_613)
	.align		4
.L_613:
        /*0e50*/ 	.word	index@(_Z31gpuKernelArrayPlusAtColumnIndexIfEvPT_S1_Piii)
        /*0e54*/ 	.word	0x00000000


	//----- nvinfo : EIATTR_MIN_STACK_SIZE
	.align		4
.L_614:
        /*0e58*/ 	.byte	0x04, 0x12
        /*0e5a*/ 	.short	(.L_616 - .L_615)
	.align		4
.L_615:
        /*0e5c*/ 	.word	index@(_Z31gpuKernelArrayPlusAtColumnIndexIdEvPT_S1_Piii)
        /*0e60*/ 	.word	0x00000000


	//----- nvinfo : EIATTR_MIN_STACK_SIZE
	.align		4
.L_616:
        /*0e64*/ 	.byte	0x04, 0x12
        /*0e66*/ 	.short	(.L_618 - .L_617)
	.align		4
.L_617:
        /*0e68*/ 	.word	index@(_Z23gpuKernelArrayTransposeIiEvPT_S1_iii)
        /*0e6c*/ 	.word	0x00000000


	//----- nvinfo : EIATTR_MIN_STACK_SIZE
	.align		4
.L_618:
        /*0e70*/ 	.byte	0x04, 0x12
        /*0e72*/ 	.short	(.L_620 - .L_619)
	.align		4
.L_619:
        /*0e74*/ 	.word	index@(_Z23gpuKernelArrayTransposeIfEvPT_S1_iii)
        /*0e78*/ 	.word	0x00000000


	//----- nvinfo : EIATTR_MIN_STACK_SIZE
	.align		4
.L_620:
        /*0e7c*/ 	.byte	0x04, 0x12
        /*0e7e*/ 	.short	(.L_622 - .L_621)
	.align		4
.L_621:
        /*0e80*/ 	.word	index@(_Z23gpuKernelArrayTransposeIdEvPT_S1_iii)
        /*0e84*/ 	.word	0x00000000


	//----- nvinfo : EIATTR_MIN_STACK_SIZE
	.align		4
.L_622:
        /*0e88*/ 	.byte	0x04, 0x12
        /*0e8a*/ 	.short	(.L_624 - .L_623)
	.align		4
.L_623:
        /*0e8c*/ 	.word	index@(_Z22gpuKernelArraySetValueIiEvPT_S0_i)
        /*0e90*/ 	.word	0x00000000


	//----- nvinfo : EIATTR_MIN_STACK_SIZE
	.align		4
.L_624:
        /*0e94*/ 	.byte	0x04, 0x12
        /*0e96*/ 	.short	(.L_626 - .L_625)
	.align		4
.L_625:
        /*0e98*/ 	.word	index@(_Z18gpuKernelArrayCopyIiEvPT_S1_i)
        /*0e9c*/ 	.word	0x00000000


	//----- nvinfo : EIATTR_MIN_STACK_SIZE
	.align		4
.L_626:
        /*0ea0*/ 	.byte	0x04, 0x12
        /*0ea2*/ 	.short	(.L_628 - .L_627)
	.align		4
.L_627:
        /*0ea4*/ 	.word	index@(_Z20gpuKernelArrayDG2CG2IfEvPT_S1_PiS2_ii)
        /*0ea8*/ 	.word	0x00000000


	//----- nvinfo : EIATTR_MIN_STACK_SIZE
	.align		4
.L_628:
        /*0eac*/ 	.byte	0x04, 0x12
        /*0eae*/ 	.short	(.L_630 - .L_629)
	.align		4
.L_629:
        /*0eb0*/ 	.word	index@(_Z19gpuKernelArrayDG2CGIfEvPT_S1_PiS2_i)
        /*0eb4*/ 	.word	0x00000000


	//----- nvinfo : EIATTR_MIN_STACK_SIZE
	.align		4
.L_630:
        /*0eb8*/ 	.byte	0x04, 0x12
        /*0eba*/ 	.short	(.L_632 - .L_631)
	.align		4
.L_631:
        /*0ebc*/ 	.word	index@(_Z24gpuKernelArrayGemmBatch1IfEvPT_S1_S1_iiiiiiii)
        /*0ec0*/ 	.word	0x00000000


	//----- nvinfo : EIATTR_MIN_STACK_SIZE
	.align		4
.L_632:
        /*0ec4*/ 	.byte	0x04, 0x12
        /*0ec6*/ 	.short	(.L_634 - .L_633)
	.align		4
.L_633:
        /*0ec8*/ 	.word	index@(_Z23gpuKernelArrayGemmBatchIfEvPT_S1_S1_iiiiiiii)
        /*0ecc*/ 	.word	0x00000000


	//----- nvinfo : EIATTR_MIN_STACK_SIZE
	.align		4
.L_634:
        /*0ed0*/ 	.byte	0x04, 0x12
        /*0ed2*/ 	.short	(.L_636 - .L_635)
	.align		4
.L_635:
        /*0ed4*/ 	.word	index@(_Z27gpuKernelArrayGemmSharedMemIfEvPT_S1_S1_iiiii)
        /*0ed8*/ 	.word	0x00000000


	//----- nvinfo : EIATTR_MIN_STACK_SIZE
	.align		4
.L_636:
        /*0edc*/ 	.byte	0x04, 0x12
        /*0ede*/ 	.short	(.L_638 - .L_637)
	.align		4
.L_637:
        /*0ee0*/ 	.word	index@(_Z20gpuKernelArrayInsertIfEvPT_S1_iiiiiiii)
        /*0ee4*/ 	.word	0x00000000


	//----- nvinfo : EIATTR_MIN_STACK_SIZE
	.align		4
.L_638:
        /*0ee8*/ 	.byte	0x04, 0x12
        /*0eea*/ 	.short	(.L_640 - .L_639)
	.align		4
.L_639:
        /*0eec*/ 	.word	index@(_Z21gpuKernelArrayExtractIfEvPT_S1_iiiiiiii)
        /*0ef0*/ 	.word	0x00000000


	//----- nvinfo : EIATTR_MIN_STACK_SIZE
	.align		4
.L_640:
        /*0ef4*/ 	.byte	0x04, 0x12
        /*0ef6*/ 	.short	(.L_642 - .L_641)
	.align		4
.L_641:
        /*0ef8*/ 	.word	index@(_Z24gpuKernelArrayAdd3VectorIfEvPT_S1_S1_S1_i)
        /*0efc*/ 	.word	0x00000000


	//----- nvinfo : EIATTR_MIN_STACK_SIZE
	.align		4
.L_642:
        /*0f00*/ 	.byte	0x04, 0x12
        /*0f02*/ 	.short	(.L_644 - .L_643)
	.align		4
.L_643:
        /*0f04*/ 	.word	index@(_Z25gpuKernelArrayAdd3VectorsIfEvPT_S1_S1_S1_S0_S0_S0_i)
        /*0f08*/ 	.word	0x00000000


	//----- nvinfo : EIATTR_MIN_STACK_SIZE
	.align		4
.L_644:
        /*0f0c*/ 	.byte	0x04, 0x12
        /*0f0e*/ 	.short	(.L_646 - .L_645)
	.align		4
.L_645:
        /*0f10*/ 	.word	index@(_Z20gpuKernelArrayAXYPBZIfEvPT_S1_S1_S1_S0_S0_i)
        /*0f14*/ 	.word	0x00000000


	//----- nvinfo : EIATTR_MIN_STACK_SIZE
	.align		4
.L_646:
        /*0f18*/ 	.byte	0x04, 0x12
        /*0f1a*/ 	.short	(.L_648 - .L_647)
	.align		4
.L_647:
        /*0f1c*/ 	.word	index@(_Z18gpuKernelArrayAXYZIfEvPT_S1_S1_S1_S0_i)
        /*0f20*/ 	.word	0x00000000


	//----- nvinfo : EIATTR_MIN_STACK_SIZE
	.align		4
.L_648:
        /*0f24*/ 	.byte	0x04, 0x12
        /*0f26*/ 	.short	(.L_650 - .L_649)
	.align		4
.L_649:
        /*0f28*/ 	.word	index@(_Z17gpuKernelArrayAXYIfEvPT_S1_S1_S0_i)
        /*0f2c*/ 	.word	0x00000000


	//----- nvinfo : EIATTR_MIN_STACK_SIZE
	.align		4
.L_650:
        /*0f30*/ 	.byte	0x04, 0x12
        /*0f32*/ 	.short	(.L_652 - .L_651)
	.align		4
.L_651:
        /*0f34*/ 	.word	index@(_Z19gpuKernelArrayAXPBYIfEvPT_S1_S1_S0_S0_i)
        /*0f38*/ 	.word	0x00000000


	//----- nvinfo : EIATTR_MIN_STACK_SIZE
	.align		4
.L_652:
        /*0f3c*/ 	.byte	0x04, 0x12
        /*0f3e*/ 	.short	(.L_654 - .L_653)
	.align		4
.L_653:
        /*0f40*/ 	.word	index@(_Z18gpuKernelArrayAXPBIfEvPT_S1_S0_S0_i)
        /*0f44*/ 	.word	0x00000000


	//----- nvinfo : EIATTR_MIN_STACK_SIZE
	.align		4
.L_654:
        /*0f48*/ 	.byte	0x04, 0x12
        /*0f4a*/ 	.short	(.L_656 - .L_655)
	.align		4
.L_655:
        /*0f4c*/ 	.word	index@(_Z27gpuKernelArrayDistSquareSumIfEvPT_S1_S1_ii)
        /*0f50*/ 	.word	0x00000000


	//----- nvinfo : EIATTR_MIN_STACK_SIZE
	.align		4
.L_656:
        /*0f54*/ 	.byte	0x04, 0x12
        /*0f56*/ 	.short	(.L_658 - .L_657)
	.align		4
.L_657:
        /*0f58*/ 	.word	index@(_Z26gpuKernelArrayRowSquareSumIfEvPT_S1_ii)
        /*0f5c*/ 	.word	0x00000000


	//----- nvinfo : EIATTR_MIN_STACK_SIZE
	.align		4
.L_658:
        /*0f60*/ 	.byte	0x04, 0x12
        /*0f62*/ 	.short	(.L_660 - .L_659)
	.align		4
.L_659:
        /*0f64*/ 	.word	index@(_Z20gpuKernelArrayRowSumIfEvPT_S1_ii)
        /*0f68*/ 	.word	0x00000000


	//----- nvinfo : EIATTR_MIN_STACK_SIZE
	.align		4
.L_660:
        /*0f6c*/ 	.byte	0x04, 0x12
        /*0f6e*/ 	.short	(.L_662 - .L_661)
	.align		4
.L_661:
        /*0f70*/ 	.word	index@(_Z24gpuKernelArrayRowAverageIfEvPT_S1_ii)
        /*0f74*/ 	.word	0x00000000


	//----- nvinfo : EIATTR_MIN_STACK_SIZE
	.align		4
.L_662:
        /*0f78*/ 	.byte	0x04, 0x12
        /*0f7a*/ 	.short	(.L_664 - .L_663)
	.align		4
.L_663:
        /*0f7c*/ 	.word	index@(_Z33gpuKernelArrayAddVectorToDiagonalIfEvPT_S1_S0_i)
        /*0f80*/ 	.word	0x00000000


	//----- nvinfo : EIATTR_MIN_STACK_SIZE
	.align		4
.L_664:
        /*0f84*/ 	.byte	0x04, 0x12
        /*0f86*/ 	.short	(.L_666 - .L_665)
	.align		4
.L_665:
        /*0f88*/ 	.word	index@(_Z36gpuKernelArrayMultiplyScalarDiagonalIfEvPT_S0_i)
        /*0f8c*/ 	.word	0x00000000


	//----- nvinfo : EIATTR_MIN_STACK_SIZE
	.align		4
.L_666:
        /*0f90*/ 	.byte	0x04, 0x12
        /*0f92*/ 	.short	(.L_668 - .L_667)
	.align		4
.L_667:
        /*0f94*/ 	.word	index@(_Z19gpuKernelArrayPowerIfEvPT_S1_ii)
        /*0f98*/ 	.word	0x00000000


	//----- nvinfo : EIATTR_MIN_STACK_SIZE
	.align		4
.L_668:
        /*0f9c*/ 	.byte	0x04, 0x12
        /*0f9e*/ 	.short	(.L_670 - .L_669)
	.align		4
.L_669:
        /*0fa0*/ 	.word	index@(_Z20gpuKernelArraySquareIfEvPT_S1_i)
        /*0fa4*/ 	.word	0x00000000


	//----- nvinfo : EIATTR_MIN_STACK_SIZE
	.align		4
.L_670:
        /*0fa8*/ 	.byte	0x04, 0x12
        /*0faa*/ 	.short	(.L_672 - .L_671)
	.align		4
.L_671:
        /*0fac*/ 	.word	index@(_Z18gpuKernelArrayErfcIfEvPT_S1_i)
        /*0fb0*/ 	.word	0x00000000


	//----- nvinfo : EIATTR_MIN_STACK_SIZE
	.align		4
.L_672:
        /*0fb4*/ 	.byte	0x04, 0x12
        /*0fb6*/ 	.short	(.L_674 - .L_673)
	.align		4
.L_673:
        /*0fb8*/ 	.word	index@(_Z17gpuKernelArrayErfIfEvPT_S1_i)
        /*0fbc*/ 	.word	0x00000000


	//----- nvinfo : EIATTR_MIN_STACK_SIZE
	.align		4
.L_674:
        /*0fc0*/ 	.byte	0x04, 0x12
        /*0fc2*/ 	.short	(.L_676 - .L_675)
	.align		4
.L_675:
        /*0fc4*/ 	.word	index@(_Z19gpuKernelArrayFloorIfEvPT_S1_i)
        /*0fc8*/ 	.word	0x00000000


	//----- nvinfo : EIATTR_MIN_STACK_SIZE
	.align		4
.L_676:
        /*0fcc*/ 	.byte	0x04, 0x12
        /*0fce*/ 	.short	(.L_678 - .L_677)
	.align		4
.L_677:
        /*0fd0*/ 	.word	index@(_Z18gpuKernelArrayCeilIfEvPT_S1_i)
        /*0fd4*/ 	.word	0x00000000


	//----- nvinfo : EIATTR_MIN_STACK_SIZE
	.align		4
.L_678:
        /*0fd8*/ 	.byte	0x04, 0x12
        /*0fda*/ 	.short	(.L_680 - .L_679)
	.align		4
.L_679:
        /*0fdc*/ 	.word	index@(_Z17gpuKernelArrayLogIfEvPT_S1_i)
        /*0fe0*/ 	.word	0x00000000


	//----- nvinfo : EIATTR_MIN_STACK_SIZE
	.align		4
.L_680:
        /*0fe4*/ 	.byte	0x04, 0x12
        /*0fe6*/ 	.short	(.L_682 - .L_681)
	.align		4
.L_681:
        /*0fe8*/ 	.word	index@(_Z17gpuKernelArrayExpIfEvPT_S1_i)
        /*0fec*/ 	.word	0x00000000


	//----- nvinfo : EIATTR_MIN_STACK_SIZE
	.align		4
.L_682:
        /*0ff0*/ 	.byte	0x04, 0x12
        /*0ff2*/ 	.short	(.L_684 - .L_683)
	.align		4
.L_683:
        /*0ff4*/ 	.word	index@(_Z19gpuKernelArrayAtanhIfEvPT_S1_i)
        /*0ff8*/ 	.word	0x00000000


	//----- nvinfo : EIATTR_MIN_STACK_SIZE
	.align		4
.L_684:
        /*0ffc*/ 	.byte	0x04, 0x12
        /*0ffe*/ 	.short	(.L_686 - .L_685)
	.align		4
.L_685:
        /*1000*/ 	.word	index@(_Z19gpuKernelArrayAcoshIfEvPT_S1_i)
        /*1004*/ 	.word	0x00000000


	//----- nvinfo : EIATTR_MIN_STACK_SIZE
	.align		4
.L_686:
        /*1008*/ 	.byte	0x04, 0x12
        /*100a*/ 	.short	(.L_688 - .L_687)
	.align		4
.L_687:
        /*100c*/ 	.word	index@(_Z19gpuKernelArrayAsinhIfEvPT_S1_i)
        /*1010*/ 	.word	0x00000000


	//----- nvinfo : EIATTR_MIN_STACK_SIZE
	.align		4
.L_688:
        /*1014*/ 	.byte	0x04, 0x12
        /*1016*/ 	.short	(.L_690 - .L_689)
	.align		4
.L_689:
        /*1018*/ 	.word	index@(_Z18gpuKernelArrayTanhIfEvPT_S1_i)
        /*101c*/ 	.word	0x00000000


	//----- nvinfo : EIATTR_MIN_STACK_SIZE
	.align		4
.L_690:
        /*1020*/ 	.byte	0x04, 0x12
        /*1022*/ 	.short	(.L_692 - .L_691)
	.align		4
.L_691:
        /*1024*/ 	.word	index@(_Z18gpuKernelArrayCoshIfEvPT_S1_i)
        /*1028*/ 	.word	0x00000000


	//----- nvinfo : EIATTR_MIN_STACK_SIZE
	.align		4
.L_692:
        /*102c*/ 	.byte	0x04, 0x12
        /*102e*/ 	.short	(.L_694 - .L_693)
	.align		4
.L_693:
        /*1030*/ 	.word	index@(_Z18gpuKernelArraySinhIfEvPT_S1_i)
        /*1034*/ 	.word	0x00000000


	//----- nvinfo : EIATTR_MIN_STACK_SIZE
	.align		4
.L_694:
        /*1038*/ 	.byte	0x04, 0x12
        /*103a*/ 	.short	(.L_696 - .L_695)
	.align		4
.L_695:
        /*103c*/ 	.word	index@(_Z18gpuKernelArrayAtanIfEvPT_S1_i)
        /*1040*/ 	.word	0x00000000


	//----- nvinfo : EIATTR_MIN_STACK_SIZE
	.align		4
.L_696:
        /*1044*/ 	.byte	0x04, 0x12
        /*1046*/ 	.short	(.L_698 - .L_697)
	.align		4
.L_697:
        /*1048*/ 	.word	index@(_Z18gpuKernelArrayAcosIfEvPT_S1_i)
        /*104c*/ 	.word	0x00000000


	//----- nvinfo : EIATTR_MIN_STACK_SIZE
	.align		4
.L_698:
        /*1050*/ 	.byte	0x04, 0x12
        /*1052*/ 	.short	(.L_700 - .L_699)
	.align		4
.L_699:
        /*1054*/ 	.word	index@(_Z18gpuKernelArrayAsinIfEvPT_S1_i)
        /*1058*/ 	.word	0x00000000


	//----- nvinfo : EIATTR_MIN_STACK_SIZE
	.align		4
.L_700:
        /*105c*/ 	.byte	0x04, 0x12
        /*105e*/ 	.short	(.L_702 - .L_701)
	.align		4
.L_701:
        /*1060*/ 	.word	index@(_Z17gpuKernelArrayTanIfEvPT_S1_i)
        /*1064*/ 	.word	0x00000000


	//----- nvinfo : EIATTR_MIN_STACK_SIZE
	.align		4
.L_702:
        /*1068*/ 	.byte	0x04, 0x12
        /*106a*/ 	.short	(.L_704 - .L_703)
	.align		4
.L_703:
        /*106c*/ 	.word	index@(_Z17gpuKernelArrayCosIfEvPT_S1_i)
        /*1070*/ 	.word	0x00000000


	//----- nvinfo : EIATTR_MIN_STACK_SIZE
	.align		4
.L_704:
        /*1074*/ 	.byte	0x04, 0x12
        /*1076*/ 	.short	(.L_706 - .L_705)
	.align		4
.L_705:
        /*1078*/ 	.word	index@(_Z17gpuKernelArraySinIfEvPT_S1_i)
        /*107c*/ 	.word	0x00000000


	//----- nvinfo : EIATTR_MIN_STACK_SIZE
	.align		4
.L_706:
        /*1080*/ 	.byte	0x04, 0x12
        /*1082*/ 	.short	(.L_708 - .L_707)
	.align		4
.L_707:
        /*1084*/ 	.word	index@(_Z18gpuKernelArraySqrtIfEvPT_S1_i)
        /*1088*/ 	.word	0x00000000


	//----- nvinfo : EIATTR_MIN_STACK_SIZE
	.align		4
.L_708:
        /*108c*/ 	.byte	0x04, 0x12
        /*108e*/ 	.short	(.L_710 - .L_709)
	.align		4
.L_709:
        /*1090*/ 	.word	index@(_Z17gpuKernelArrayAbsIfEvPT_S1_i)
        /*1094*/ 	.word	0x00000000


	//----- nvinfo : EIATTR_MIN_STACK_SIZE
	.align		4
.L_710:
        /*1098*/ 	.byte	0x04, 0x12
        /*109a*/ 	.short	(.L_712 - .L_711)
	.align		4
.L_711:
        /*109c*/ 	.word	index@(_Z19gpuKernelArrayMinusIfEvPT_S1_i)
        /*10a0*/ 	.word	0x00000000


	//----- nvinfo : EIATTR_MIN_STACK_SIZE
	.align		4
.L_712:
        /*10a4*/ 	.byte	0x04, 0x12
        /*10a6*/ 	.short	(.L_714 - .L_713)
	.align		4
.L_713:
        /*10a8*/ 	.word	index@(_Z18gpuKernelArrayCopyIfEvPT_S1_i)
        /*10ac*/ 	.word	0x00000000


	//----- nvinfo : EIATTR_MIN_STACK_SIZE
	.align		4
.L_714:
        /*10b0*/ 	.byte	0x04, 0x12
        /*10b2*/ 	.short	(.L_716 - .L_715)
	.align		4
.L_715:
        /*10b4*/ 	.word	index@(_Z27gpuKernelArrayMinusXAtIndexIfEvPT_S1_Pii)
        /*10b8*/ 	.word	0x00000000


	//----- nvinfo : EIATTR_MIN_STACK_SIZE
	.align		4
.L_716:
        /*10bc*/ 	.byte	0x04, 0x12
        /*10be*/ 	.short	(.L_718 - .L_717)
	.align		4
.L_717:
        /*10c0*/ 	.word	index@(_Z26gpuKernelArrayPlusXAtIndexIfEvPT_S1_Pii)
        /*10c4*/ 	.word	0x00000000


	//----- nvinfo : EIATTR_MIN_STACK_SIZE
	.align		4
.L_718:
        /*10c8*/ 	.byte	0x04, 0x12
        /*10ca*/ 	.short	(.L_720 - .L_719)
	.align		4
.L_719:
        /*10cc*/ 	.word	index@(_Z25gpuKernelArrayAXPYAtIndexIfEvPT_S1_S0_Pii)
        /*10d0*/ 	.word	0x00000000


	//----- nvinfo : EIATTR_MIN_STACK_SIZE
	.align		4
.L_720:
        /*10d4*/ 	.byte	0x04, 0x12
        /*10d6*/ 	.short	(.L_722 - .L_721)
	.align		4
.L_721:
        /*10d8*/ 	.word	index@(_Z24gpuKernelPutArrayAtIndexIfEvPT_S1_Pii)
        /*10dc*/ 	.word	0x00000000


	//----- nvinfo : EIATTR_MIN_STACK_SIZE
	.align		4
.L_722:
        /*10e0*/ 	.byte	0x04, 0x12
        /*10e2*/ 	.short	(.L_724 - .L_723)
	.align		4
.L_723:
        /*10e4*/ 	.word	index@(_Z24gpuKernelGetArrayAtIndexIfEvPT_S1_Pii)
        /*10e8*/ 	.word	0x00000000


	//----- nvinfo : EIATTR_MIN_STACK_SIZE
	.align		4
.L_724:
        /*10ec*/ 	.byte	0x04, 0x12
        /*10ee*/ 	.short	(.L_726 - .L_725)
	.align		4
.L_725:
        /*10f0*/ 	.word	index@(_Z24gpuKernelGetArraySpacingIfEvPT_S1_ii)
        /*10f4*/ 	.word	0x00000000


	//----- nvinfo : EIATTR_MIN_STACK_SIZE
	.align		4
.L_726:
        /*10f8*/ 	.byte	0x04, 0x12
        /*10fa*/ 	.short	(.L_728 - .L_727)
	.align		4
.L_727:
        /*10fc*/ 	.word	index@(_Z28gpuKernelArrayMultiplyScalarIfEvPT_S0_i)
        /*1100*/ 	.word	0x00000000


	//----- nvinfo : EIATTR_MIN_STACK_SIZE
	.align		4
.L_728:
        /*1104*/ 	.byte	0x04, 0x12
        /*1106*/ 	.short	(.L_730 - .L_729)
	.align		4
.L_729:
        /*1108*/ 	.word	index@(_Z23gpuKernelArrayAddScalarIfEvPT_S0_i)
        /*110c*/ 	.word	0x00000000


	//----- nvinfo : EIATTR_MIN_STACK_SIZE
	.align		4
.L_730:
        /*1110*/ 	.byte	0x04, 0x12
        /*1112*/ 	.short	(.L_732 - .L_731)
	.align		4
.L_731:
        /*1114*/ 	.word	index@(_Z29gpuKernelArraySetValueAtIndexIfEvPT_S0_i)
        /*1118*/ 	.word	0x00000000


	//----- nvinfo : EIATTR_MIN_STACK_SIZE
	.align		4
.L_732:
        /*111c*/ 	.byte	0x04, 0x12
        /*111e*/ 	.short	(.L_734 - .L_733)
	.align		4
.L_733:
        /*1120*/ 	.word	index@(_Z22gpuKernelArraySetValueIfEvPT_S0_i)
        /*1124*/ 	.word	0x00000000


	//----- nvinfo : EIATTR_MIN_STACK_SIZE
	.align		4
.L_734:
        /*1128*/ 	.byte	0x04, 0x12
        /*112a*/ 	.short	(.L_736 - .L_735)
	.align		4
.L_735:
        /*112c*/ 	.word	index@(_Z20gpuKernelArrayDG2CG2IdEvPT_S1_PiS2_ii)
        /*1130*/ 	.word	0x00000000


	//----- nvinfo : EIATTR_MIN_STACK_SIZE
	.align		4
.L_736:
        /*1134*/ 	.byte	0x04, 0x12
        /*1136*/ 	.short	(.L_738 - .L_737)
	.align		4
.L_737:
        /*1138*/ 	.word	index@(_Z19gpuKernelArrayDG2CGIdEvPT_S1_PiS2_i)
        /*113c*/ 	.word	0x00000000


	//----- nvinfo : EIATTR_MIN_STACK_SIZE
	.align		4
.L_738:
        /*1140*/ 	.byte	0x04, 0x12
        /*1142*/ 	.short	(.L_740 - .L_739)
	.align		4
.L_739:
        /*1144*/ 	.word	index@(_Z24gpuKernelArrayGemmBatch1IdEvPT_S1_S1_iiiiiiii)
        /*1148*/ 	.word	0x00000000


	//----- nvinfo : EIATTR_MIN_STACK_SIZE
	.align		4
.L_740:
        /*114c*/ 	.byte	0x04, 0x12
        /*114e*/ 	.short	(.L_742 - .L_741)
	.align		4
.L_741:
        /*1150*/ 	.word	index@(_Z23gpuKernelArrayGemmBatchIdEvPT_S1_S1_iiiiiiii)
        /*1154*/ 	.word	0x00000000


	//----- nvinfo : EIATTR_MIN_STACK_SIZE
	.align		4
.L_742:
        /*1158*/ 	.byte	0x04, 0x12
        /*115a*/ 	.short	(.L_744 - .L_743)
	.align		4
.L_743:
        /*115c*/ 	.word	index@(_Z27gpuKernelArrayGemmSharedMemIdEvPT_S1_S1_iiiii)
        /*1160*/ 	.word	0x00000000


	//----- nvinfo : EIATTR_MIN_STACK_SIZE
	.align		4
.L_744:
        /*1164*/ 	.byte	0x04, 0x12
        /*1166*/ 	.short	(.L_746 - .L_745)
	.align		4
.L_745:
        /*1168*/ 	.word	index@(_Z20gpuKernelArrayInsertIdEvPT_S1_iiiiiiii)
        /*116c*/ 	.word	0x00000000


	//----- nvinfo : EIATTR_MIN_STACK_SIZE
	.align		4
.L_746:
        /*1170*/ 	.byte	0x04, 0x12
        /*1172*/ 	.short	(.L_748 - .L_747)
	.align		4
.L_747:
        /*1174*/ 	.word	index@(_Z21gpuKernelArrayExtractIdEvPT_S1_iiiiiiii)
        /*1178*/ 	.word	0x00000000


	//----- nvinfo : EIATTR_MIN_STACK_SIZE
	.align		4
.L_748:
        /*117c*/ 	.byte	0x04, 0x12
        /*117e*/ 	.short	(.L_750 - .L_749)
	.align		4
.L_749:
        /*1180*/ 	.word	index@(_Z24gpuKernelArrayAdd3VectorIdEvPT_S1_S1_S1_i)
        /*1184*/ 	.word	0x00000000


	//----- nvinfo : EIATTR_MIN_STACK_SIZE
	.align		4
.L_750:
        /*1188*/ 	.byte	0x04, 0x12
        /*118a*/ 	.short	(.L_752 - .L_751)
	.align		4
.L_751:
        /*118c*/ 	.word	index@(_Z25gpuKernelArrayAdd3VectorsIdEvPT_S1_S1_S1_S0_S0_S0_i)
        /*1190*/ 	.word	0x00000000


	//----- nvinfo : EIATTR_MIN_STACK_SIZE
	.align		4
.L_752:
        /*1194*/ 	.byte	0x04, 0x12
        /*1196*/ 	.short	(.L_754 - .L_753)
	.align		4
.L_753:
        /*1198*/ 	.word	index@(_Z20gpuKernelArrayAXYPBZIdEvPT_S1_S1_S1_S0_S0_i)
        /*119c*/ 	.word	0x00000000


	//----- nvinfo : EIATTR_MIN_STACK_SIZE
	.align		4
.L_754:
        /*11a0*/ 	.byte	0x04, 0x12
        /*11a2*/ 	.short	(.L_756 - .L_755)
	.align		4
.L_755:
        /*11a4*/ 	.word	index@(_Z18gpuKernelArrayAXYZIdEvPT_S1_S1_S1_S0_i)
        /*11a8*/ 	.word	0x00000000


	//----- nvinfo : EIATTR_MIN_STACK_SIZE
	.align		4
.L_756:
        /*11ac*/ 	.byte	0x04, 0x12
        /*11ae*/ 	.short	(.L_758 - .L_757)
	.align		4
.L_757:
        /*11b0*/ 	.word	index@(_Z17gpuKernelArrayAXYIdEvPT_S1_S1_S0_i)
        /*11b4*/ 	.word	0x00000000


	//----- nvinfo : EIATTR_MIN_STACK_SIZE
	.align		4
.L_758:
        /*11b8*/ 	.byte	0x04, 0x12
        /*11ba*/ 	.short	(.L_760 - .L_759)
	.align		4
.L_759:
        /*11bc*/ 	.word	index@(_Z19gpuKernelArrayAXPBYIdEvPT_S1_S1_S0_S0_i)
        /*11c0*/ 	.word	0x00000000


	//----- nvinfo : EIATTR_MIN_STACK_SIZE
	.align		4
.L_760:
        /*11c4*/ 	.byte	0x04, 0x12
        /*11c6*/ 	.short	(.L_762 - .L_761)
	.align		4
.L_761:
        /*11c8*/ 	.word	index@(_Z18gpuKernelArrayAXPBIdEvPT_S1_S0_S0_i)
        /*11cc*/ 	.word	0x00000000


	//----- nvinfo : EIATTR_MIN_STACK_SIZE
	.align		4
.L_762:
        /*11d0*/ 	.byte	0x04, 0x12
        /*11d2*/ 	.short	(.L_764 - .L_763)
	.align		4
.L_763:
        /*11d4*/ 	.word	index@(_Z27gpuKernelArrayDistSquareSumIdEvPT_S1_S1_ii)
        /*11d8*/ 	.word	0x00000000


	//----- nvinfo : EIATTR_MIN_STACK_SIZE
	.align		4
.L_764:
        /*11dc*/ 	.byte	0x04, 0x12
        /*11de*/ 	.short	(.L_766 - .L_765)
	.align		4
.L_765:
        /*11e0*/ 	.word	index@(_Z26gpuKernelArrayRowSquareSumIdEvPT_S1_ii)
        /*11e4*/ 	.word	0x00000000


	//----- nvinfo : EIATTR_MIN_STACK_SIZE
	.align		4
.L_766:
        /*11e8*/ 	.byte	0x04, 0x12
        /*11ea*/ 	.short	(.L_768 - .L_767)
	.align		4
.L_767:
        /*11ec*/ 	.word	index@(_Z20gpuKernelArrayRowSumIdEvPT_S1_ii)
        /*11f0*/ 	.word	0x00000000


	//----- nvinfo : EIATTR_MIN_STACK_SIZE
	.align		4
.L_768:
        /*11f4*/ 	.byte	0x04, 0x12
        /*11f6*/ 	.short	(.L_770 - .L_769)
	.align		4
.L_769:
        /*11f8*/ 	.word	index@(_Z24gpuKernelArrayRowAverageIdEvPT_S1_ii)
        /*11fc*/ 	.word	0x00000000


	//----- nvinfo : EIATTR_MIN_STACK_SIZE
	.align		4
.L_770:
        /*1200*/ 	.byte	0x04, 0x12
        /*1202*/ 	.short	(.L_772 - .L_771)
	.align		4
.L_771:
        /*1204*/ 	.word	index@(_Z33gpuKernelArrayAddVectorToDiagonalIdEvPT_S1_S0_i)
        /*1208*/ 	.word	0x00000000


	//----- nvinfo : EIATTR_MIN_STACK_SIZE
	.align		4
.L_772:
        /*120c*/ 	.byte	0x04, 0x12
        /*120e*/ 	.short	(.L_774 - .L_773)
	.align		4
.L_773:
        /*1210*/ 	.word	index@(_Z36gpuKernelArrayMultiplyScalarDiagonalIdEvPT_S0_i)
        /*1214*/ 	.word	0x00000000


	//----- nvinfo : EIATTR_MIN_STACK_SIZE
	.align		4
.L_774:
        /*1218*/ 	.byte	0x04, 0x12
        /*121a*/ 	.short	(.L_776 - .L_775)
	.align		4
.L_775:
        /*121c*/ 	.word	index@(_Z19gpuKernelArrayPowerIdEvPT_S1_ii)
        /*1220*/ 	.word	0x00000000


	//----- nvinfo : EIATTR_MIN_STACK_SIZE
	.align		4
.L_776:
        /*1224*/ 	.byte	0x04, 0x12
        /*1226*/ 	.short	(.L_778 - .L_777)
	.align		4
.L_777:
        /*1228*/ 	.word	index@(_Z20gpuKernelArraySquareIdEvPT_S1_i)
        /*122c*/ 	.word	0x00000000


	//----- nvinfo : EIATTR_MIN_STACK_SIZE
	.align		4
.L_778:
        /*1230*/ 	.byte	0x04, 0x12
        /*1232*/ 	.short	(.L_780 - .L_779)
	.align		4
.L_779:
        /*1234*/ 	.word	index@(_Z18gpuKernelArrayErfcIdEvPT_S1_i)
        /*1238*/ 	.word	0x00000000


	//----- nvinfo : EIATTR_MIN_STACK_SIZE
	.align		4
.L_780:
        /*123c*/ 	.byte	0x04, 0x12
        /*123e*/ 	.short	(.L_782 - .L_781)
	.align		4
.L_781:
        /*1240*/ 	.word	index@(_Z17gpuKernelArrayErfIdEvPT_S1_i)
        /*1244*/ 	.word	0x00000000


	//----- nvinfo : EIATTR_MIN_STACK_SIZE
	.align		4
.L_782:
        /*1248*/ 	.byte	0x04, 0x12
        /*124a*/ 	.short	(.L_784 - .L_783)
	.align		4
.L_783:
        /*124c*/ 	.word	index@(_Z19gpuKernelArrayFloorIdEvPT_S1_i)
        /*1250*/ 	.word	0x00000000


	//----- nvinfo : EIATTR_MIN_STACK_SIZE
	.align		4
.L_784:
        /*1254*/ 	.byte	0x04, 0x12
        /*1256*/ 	.short	(.L_786 - .L_785)
	.align		4
.L_785:
        /*1258*/ 	.word	index@(_Z18gpuKernelArrayCeilIdEvPT_S1_i)
        /*125c*/ 	.word	0x00000000


	//----- nvinfo : EIATTR_MIN_STACK_SIZE
	.align		4
.L_786:
        /*1260*/ 	.byte	0x04, 0x12
        /*1262*/ 	.short	(.L_788 - .L_787)
	.align		4
.L_787:
        /*1264*/ 	.word	index@(_Z17gpuKernelArrayLogIdEvPT_S1_i)
        /*1268*/ 	.word	0x00000000


	//----- nvinfo : EIATTR_MIN_STACK_SIZE
	.align		4
.L_788:
        /*126c*/ 	.byte	0x04, 0x12
        /*126e*/ 	.short	(.L_790 - .L_789)
	.align		4
.L_789:
        /*1270*/ 	.word	index@(_Z17gpuKernelArrayExpIdEvPT_S1_i)
        /*1274*/ 	.word	0x00000000


	//----- nvinfo : EIATTR_MIN_STACK_SIZE
	.align		4
.L_790:
        /*1278*/ 	.byte	0x04, 0x12
        /*127a*/ 	.short	(.L_792 - .L_791)
	.align		4
.L_791:
        /*127c*/ 	.word	index@(_Z19gpuKernelArrayAtanhIdEvPT_S1_i)
        /*1280*/ 	.word	0x00000000


	//----- nvinfo : EIATTR_MIN_STACK_SIZE
	.align		4
.L_792:
        /*1284*/ 	.byte	0x04, 0x12
        /*1286*/ 	.short	(.L_794 - .L_793)
	.align		4
.L_793:
        /*1288*/ 	.word	index@(_Z19gpuKernelArrayAcoshIdEvPT_S1_i)
        /*128c*/ 	.word	0x00000000


	//----- nvinfo : EIATTR_MIN_STACK_SIZE
	.align		4
.L_794:
        /*1290*/ 	.byte	0x04, 0x12
        /*1292*/ 	.short	(.L_796 - .L_795)
	.align		4
.L_795:
        /*1294*/ 	.word	index@(_Z19gpuKernelArrayAsinhIdEvPT_S1_i)
        /*1298*/ 	.word	0x00000000


	//----- nvinfo : EIATTR_MIN_STACK_SIZE
	.align		4
.L_796:
        /*129c*/ 	.byte	0x04, 0x12
        /*129e*/ 	.short	(.L_798 - .L_797)
	.align		4
.L_797:
        /*12a0*/ 	.word	index@(_Z18gpuKernelArrayTanhIdEvPT_S1_i)
        /*12a4*/ 	.word	0x00000000


	//----- nvinfo : EIATTR_MIN_STACK_SIZE
	.align		4
.L_798:
        /*12a8*/ 	.byte	0x04, 0x12
        /*12aa*/ 	.short	(.L_800 - .L_799)
	.align		4
.L_799:
        /*12ac*/ 	.word	index@(_Z18gpuKernelArrayCoshIdEvPT_S1_i)
        /*12b0*/ 	.word	0x00000000


	//----- nvinfo : EIATTR_MIN_STACK_SIZE
	.align		4
.L_800:
        /*12b4*/ 	.byte	0x04, 0x12
        /*12b6*/ 	.short	(.L_802 - .L_801)
	.align		4
.L_801:
        /*12b8*/ 	.word	index@(_Z18gpuKernelArraySinhIdEvPT_S1_i)
        /*12bc*/ 	.word	0x00000000


	//----- nvinfo : EIATTR_MIN_STACK_SIZE
	.align		4
.L_802:
        /*12c0*/ 	.byte	0x04, 0x12
        /*12c2*/ 	.short	(.L_804 - .L_803)
	.align		4
.L_803:
        /*12c4*/ 	.word	index@(_Z18gpuKernelArrayAtanIdEvPT_S1_i)
        /*12c8*/ 	.word	0x00000000


	//----- nvinfo : EIATTR_MIN_STACK_SIZE
	.align		4
.L_804:
        /*12cc*/ 	.byte	0x04, 0x12
        /*12ce*/ 	.short	(.L_806 - .L_805)
	.align		4
.L_805:
        /*12d0*/ 	.word	index@(_Z18gpuKernelArrayAcosIdEvPT_S1_i)
        /*12d4*/ 	.word	0x00000000


	//----- nvinfo : EIATTR_MIN_STACK_SIZE
	.align		4
.L_806:
        /*12d8*/ 	.byte	0x04, 0x12
        /*12da*/ 	.short	(.L_808 - .L_807)
	.align		4
.L_807:
        /*12dc*/ 	.word	index@(_Z18gpuKernelArrayAsinIdEvPT_S1_i)
        /*12e0*/ 	.word	0x00000000


	//----- nvinfo : EIATTR_MIN_STACK_SIZE
	.align		4
.L_808:
        /*12e4*/ 	.byte	0x04, 0x12
        /*12e6*/ 	.short	(.L_810 - .L_809)
	.align		4
.L_809:
        /*12e8*/ 	.word	index@(_Z17gpuKernelArrayTanIdEvPT_S1_i)
        /*12ec*/ 	.word	0x00000028


	//----- nvinfo : EIATTR_MIN_STACK_SIZE
	.align		4
.L_810:
        /*12f0*/ 	.byte	0x04, 0x12
        /*12f2*/ 	.short	(.L_812 - .L_811)
	.align		4
.L_811:
        /*12f4*/ 	.word	index@(_Z17gpuKernelArrayCosIdEvPT_S1_i)
        /*12f8*/ 	.word	0x00000028


	//----- nvinfo : EIATTR_MIN_STACK_SIZE
	.align		4
.L_812:
        /*12fc*/ 	.byte	0x04, 0x12
        /*12fe*/ 	.short	(.L_814 - .L_813)
	.align		4
.L_813:
        /*1300*/ 	.word	index@(_Z17gpuKernelArraySinIdEvPT_S1_i)
        /*1304*/ 	.word	0x00000028


	//----- nvinfo : EIATTR_MIN_STACK_SIZE
	.align		4
.L_814:
        /*1308*/ 	.byte	0x04, 0x12
        /*130a*/ 	.short	(.L_816 - .L_815)
	.align		4
.L_815:
        /*130c*/ 	.word	index@(_Z18gpuKernelArraySqrtIdEvPT_S1_i)
        /*1310*/ 	.word	0x00000000


	//----- nvinfo : EIATTR_MIN_STACK_SIZE
	.align		4
.L_816:
        /*1314*/ 	.byte	0x04, 0x12
        /*1316*/ 	.short	(.L_818 - .L_817)
	.align		4
.L_817:
        /*1318*/ 	.word	index@(_Z17gpuKernelArrayAbsIdEvPT_S1_i)
        /*131c*/ 	.word	0x00000000


	//----- nvinfo : EIATTR_MIN_STACK_SIZE
	.align		4
.L_818:
        /*1320*/ 	.byte	0x04, 0x12
        /*1322*/ 	.short	(.L_820 - .L_819)
	.align		4
.L_819:
        /*1324*/ 	.word	index@(_Z19gpuKernelArrayMinusIdEvPT_S1_i)
        /*1328*/ 	.word	0x00000000


	//----- nvinfo : EIATTR_MIN_STACK_SIZE
	.align		4
.L_820:
        /*132c*/ 	.byte	0x04, 0x12
        /*132e*/ 	.short	(.L_822 - .L_821)
	.align		4
.L_821:
        /*1330*/ 	.word	index@(_Z18gpuKernelArrayCopyIdEvPT_S1_i)
        /*1334*/ 	.word	0x00000000


	//----- nvinfo : EIATTR_MIN_STACK_SIZE
	.align		4
.L_822:
        /*1338*/ 	.byte	0x04, 0x12
        /*133a*/ 	.short	(.L_824 - .L_823)
	.align		4
.L_823:
        /*133c*/ 	.word	index@(_Z27gpuKernelArrayMinusXAtIndexIdEvPT_S1_Pii)
        /*1340*/ 	.word	0x00000000


	//----- nvinfo : EIATTR_MIN_STACK_SIZE
	.align		4
.L_824:
        /*1344*/ 	.byte	0x04, 0x12
        /*1346*/ 	.short	(.L_826 - .L_825)
	.align		4
.L_825:
        /*1348*/ 	.word	index@(_Z26gpuKernelArrayPlusXAtIndexIdEvPT_S1_Pii)
        /*134c*/ 	.word	0x00000000


	//----- nvinfo : EIATTR_MIN_STACK_SIZE
	.align		4
.L_826:
        /*1350*/ 	.byte	0x04, 0x12
        /*1352*/ 	.short	(.L_828 - .L_827)
	.align		4
.L_827:
        /*1354*/ 	.word	index@(_Z25gpuKernelArrayAXPYAtIndexIdEvPT_S1_S0_Pii)
        /*1358*/ 	.word	0x00000000


	//----- nvinfo : EIATTR_MIN_STACK_SIZE
	.align		4
.L_828:
        /*135c*/ 	.byte	0x04, 0x12
        /*135e*/ 	.short	(.L_830 - .L_829)
	.align		4
.L_829:
        /*1360*/ 	.word	index@(_Z24gpuKernelPutArrayAtIndexIdEvPT_S1_Pii)
        /*1364*/ 	.word	0x00000000


	//----- nvinfo : EIATTR_MIN_STACK_SIZE
	.align		4
.L_830:
        /*1368*/ 	.byte	0x04, 0x12
        /*136a*/ 	.short	(.L_832 - .L_831)
	.align		4
.L_831:
        /*136c*/ 	.word	index@(_Z24gpuKernelGetArrayAtIndexIdEvPT_S1_Pii)
        /*1370*/ 	.word	0x00000000


	//----- nvinfo : EIATTR_MIN_STACK_SIZE
	.align		4
.L_832:
        /*1374*/ 	.byte	0x04, 0x12
        /*1376*/ 	.short	(.L_834 - .L_833)
	.align		4
.L_833:
        /*1378*/ 	.word	index@(_Z24gpuKernelGetArraySpacingIdEvPT_S1_ii)
        /*137c*/ 	.word	0x00000000


	//----- nvinfo : EIATTR_MIN_STACK_SIZE
	.align		4
.L_834:
        /*1380*/ 	.byte	0x04, 0x12
        /*1382*/ 	.short	(.L_836 - .L_835)
	.align		4
.L_835:
        /*1384*/ 	.word	index@(_Z28gpuKernelArrayMultiplyScalarIdEvPT_S0_i)
        /*1388*/ 	.word	0x00000000


	//----- nvinfo : EIATTR_MIN_STACK_SIZE
	.align		4
.L_836:
        /*138c*/ 	.byte	0x04, 0x12
        /*138e*/ 	.short	(.L_838 - .L_837)
	.align		4
.L_837:
        /*1390*/ 	.word	index@(_Z23gpuKernelArrayAddScalarIdEvPT_S0_i)
        /*1394*/ 	.word	0x00000000


	//----- nvinfo : EIATTR_MIN_STACK_SIZE
	.align		4
.L_838:
        /*1398*/ 	.byte	0x04, 0x12
        /*139a*/ 	.short	(.L_840 - .L_839)
	.align		4
.L_839:
        /*139c*/ 	.word	index@(_Z29gpuKernelArraySetValueAtIndexIdEvPT_S0_i)
        /*13a0*/ 	.word	0x00000000


	//----- nvinfo : EIATTR_MIN_STACK_SIZE
	.align		4
.L_840:
        /*13a4*/ 	.byte	0x04, 0x12
        /*13a6*/ 	.short	(.L_842 - .L_841)
	.align		4
.L_841:
        /*13a8*/ 	.word	index@(_Z22gpuKernelArraySetValueIdEvPT_S0_i)
        /*13ac*/ 	.word	0x00000000


	//----- nvinfo : EIATTR_MIN_STACK_SIZE
	.align		4
.L_842:
        /*13b0*/ 	.byte	0x04, 0x12
        /*13b2*/ 	.short	(.L_844 - .L_843)
	.align		4
.L_843:
        /*13b4*/ 	.word	index@(_Z20gpuKernelArrayABPXYZIfEvPT_S1_S1_S1_S1_ii)
        /*13b8*/ 	.word	0x00000000


	//----- nvinfo : EIATTR_MIN_STACK_SIZE
	.align		4
.L_844:
        /*13bc*/ 	.byte	0x04, 0x12
        /*13be*/ 	.short	(.L_846 - .L_845)
	.align		4
.L_845:
        /*13c0*/ 	.word	index@(_Z20gpuKernelArrayABPXYZIdEvPT_S1_S1_S1_S1_ii)
        /*13c4*/ 	.word	0x00000000


	//----- nvinfo : EIATTR_MIN_STACK_SIZE
	.align		4
.L_846:
        /*13c8*/ 	.byte	0x04, 0x12
        /*13ca*/ 	.short	(.L_848 - .L_847)
	.align		4
.L_847:
        /*13cc*/ 	.word	index@(_Z18gpuKernelArrayFillPiii)
        /*13d0*/ 	.word	0x00000000


	//----- nvinfo : EIATTR_MIN_STACK_SIZE
	.align		4
.L_848:
        /*13d4*/ 	.byte	0x04, 0x12
        /*13d6*/ 	.short	(.L_850 - .L_849)
	.align		4
.L_849:
        /*13d8*/ 	.word	index@(_Z18gpuKernelIndexInitPii)
        /*13dc*/ 	.word	0x00000000


	//----- nvinfo : EIATTR_MIN_STACK_SIZE
	.align		4
.L_850:
        /*13e0*/ 	.byte	0x04, 0x12
        /*13e2*/ 	.short	(.L_852 - .L_851)
	.align		4
.L_851:
        /*13e4*/ 	.word	index@(_Z22gpuKernelQuadrupletnumPiS_i)
        /*13e8*/ 	.word	0x00000000


	//----- nvinfo : EIATTR_MIN_STACK_SIZE
	.align		4
.L_852:
        /*13ec*/ 	.byte	0x04, 0x12
        /*13ee*/ 	.short	(.L_854 - .L_853)
	.align		4
.L_853:
        /*13f0*/ 	.word	index@(_Z19gpuKernelTripletnumPiS_i)
        /*13f4*/ 	.word	0x00000000
.L_854:


//--------------------- .nv.compat                --------------------------
	.section	.nv.compat,"",@"SHT_CUDA_COMPAT_INFO"
	.align	4
        /*0000*/ 	.byte	0x02, 0x09, 0x00, 0x00, 0x02, 0x02, 0x01, 0x00, 0x02, 0x05, 0x05, 0x00, 0x03, 0x07, 0x01, 0x01
        /*0010*/ 	.byte	0x02, 0x03, 0x00, 0x00, 0x02, 0x06, 0x01, 0x00, 0x04, 0x0b, 0x08, 0x00, 0x01, 0x00, 0x00, 0x00
        /*0020*/ 	.byte	0x00, 0x00, 0x00, 0x00


//--------------------- .nv.info._Z33gpuKernelArrayTransposeAtRowIndexIiEvPT_S1_Piii --------------------------
	.section	.nv.info._Z33gpuKernelArrayTransposeAtRowIndexIiEvPT_S1_Piii,"",@"SHT_CUDA_INFO"
	.sectionflags	@""
	.align	4


	//----- nvinfo : EIATTR_CUDA_API_VERSION
	.align		4
        /*0000*/ 	.byte	0x04, 0x37
        /*0002*/ 	.short	(.L_856 - .L_855)
.L_855:
        /*0004*/ 	.word	0x00000082


	//----- nvinfo : EIATTR_KPARAM_INFO
	.align		4
.L_856:
        /*0008*/ 	.byte	0x04, 0x17
        /*000a*/ 	.short	(.L_858 - .L_857)
.L_857:
        /*000c*/ 	.word	0x00000000
        /*0010*/ 	.short	0x0004
        /*0012*/ 	.short	0x001c
        /*0014*/ 	.byte	0x00, 0xf0, 0x11, 0x00


	//----- nvinfo : EIATTR_KPARAM_INFO
	.align		4
.L_858:
        /*0018*/ 	.byte	0x04, 0x17
        /*001a*/ 	.short	(.L_860 - .L_859)
.L_859:
        /*001c*/ 	.word	0x00000000
        /*0020*/ 	.short	0x0003
        /*0022*/ 	.short	0x0018
        /*0024*/ 	.byte	0x00, 0xf0, 0x11, 0x00


	//----- nvinfo : EIATTR_KPARAM_INFO
	.align		4
.L_860:
        /*0028*/ 	.byte	0x04, 0x17
        /*002a*/ 	.short	(.L_862 - .L_861)
.L_861:
        /*002c*/ 	.word	0x00000000
        /*0030*/ 	.short	0x0002
        /*0032*/ 	.short	0x0010
        /*0034*/ 	.byte	0x00, 0xf5, 0x21, 0x00


	//----- nvinfo : EIATTR_KPARAM_INFO
	.align		4
.L_862:
        /*0038*/ 	.byte	0x04, 0x17
        /*003a*/ 	.short	(.L_864 - .L_863)
.L_863:
        /*003c*/ 	.word	0x00000000
        /*0040*/ 	.short	0x0001
        /*0042*/ 	.short	0x0008
        /*0044*/ 	.byte	0x00, 0xf5, 0x21, 0x00


	//----- nvinfo : EIATTR_KPARAM_INFO
	.align		4
.L_864:
        /*0048*/ 	.byte	0x04, 0x17
        /*004a*/ 	.short	(.L_866 - .L_865)
.L_865:
        /*004c*/ 	.word	0x00000000
        /*0050*/ 	.short	0x0000
        /*0052*/ 	.short	0x0000
        /*0054*/ 	.byte	0x00, 0xf5, 0x21, 0x00


	//----- nvinfo : EIATTR_SPARSE_MMA_MASK
	.align		4
.L_866:
        /*0058*/ 	.byte	0x03, 0x50
        /*005a*/ 	.short	0x0000


	//----- nvinfo : EIATTR_MAXREG_COUNT
	.align		4
        /*005c*/ 	.byte	0x03, 0x1b
        /*005e*/ 	.short	0x00ff


	//----- nvinfo : EIATTR_MERCURY_ISA_VERSION
	.align		4
        /*0060*/ 	.byte	0x03, 0x5f
        /*0062*/ 	.short	0x0101


	//----- nvinfo : EIATTR_VRC_CTA_INIT_COUNT
	.align		4
        /*0064*/ 	.byte	0x02, 0x4a
	.zero		1
	.zero		1


	//----- nvinfo : EIATTR_EXIT_INSTR_OFFSETS
	.align		4
        /*0068*/ 	.byte	0x04, 0x1c
        /*006a*/ 	.short	(.L_868 - .L_867)


	//   ....[0]....
.L_867:
        /*006c*/ 	.word	0x00000070


	//   ....[1]....
        /*0070*/ 	.word	0x000000a0


	//   ....[2]....
        /*0074*/ 	.word	0x00000ac0


	//----- nvinfo : EIATTR_CRS_STACK_SIZE
	.align		4
.L_868:
        /*0078*/ 	.byte	0x04, 0x1e
        /*007a*/ 	.short	(.L_870 - .L_869)
.L_869:
        /*007c*/ 	.word	0x00000000


	//----- nvinfo : EIATTR_CBANK_PARAM_SIZE
	.align		4
.L_870:
        /*0080*/ 	.byte	0x03, 0x19
        /*0082*/ 	.short	0x0020


	//----- nvinfo : EIATTR_PARAM_CBANK
	.align		4
        /*0084*/ 	.byte	0x04, 0x0a
        /*0086*/ 	.short	(.L_872 - .L_871)
	.align		4
.L_871:
        /*0088*/ 	.word	index@(.nv.constant0._Z33gpuKernelArrayTransposeAtRowIndexIiEvPT_S1_Piii)
        /*008c*/ 	.short	0x0380
        /*008e*/ 	.short	0x0020


	//----- nvinfo : EIATTR_SW_WAR
	.align		4
.L_872:
        /*0090*/ 	.byte	0x04, 0x36
        /*0092*/ 	.short	(.L_874 - .L_873)
.L_873:
        /*0094*/ 	.word	0x00000008
.L_874:


//--------------------- .nv.info._Z33gpuKernelArrayTransposeAtRowIndexIfEvPT_S1_Piii --------------------------
	.section	.nv.info._Z33gpuKernelArrayTransposeAtRowIndexIfEvPT_S1_Piii,"",@"SHT_CUDA_INFO"
	.sectionflags	@""
	.align	4


	//----- nvinfo : EIATTR_CUDA_API_VERSION
	.align		4
        /*0000*/ 	.byte	0x04, 0x37
        /*0002*/ 	.short	(.L_876 - .L_875)
.L_875:
        /*0004*/ 	.word	0x00000082


	//----- nvinfo : EIATTR_KPARAM_INFO
	.align		4
.L_876:
        /*0008*/ 	.byte	0x04, 0x17
        /*000a*/ 	.short	(.L_878 - .L_877)
.L_877:
        /*000c*/ 	.word	0x00000000
        /*0010*/ 	.short	0x0004
        /*0012*/ 	.short	0x001c
        /*0014*/ 	.byte	0x00, 0xf0, 0x11, 0x00


	//----- nvinfo : EIATTR_KPARAM_INFO
	.align		4
.L_878:
        /*0018*/ 	.byte	0x04, 0x17
        /*001a*/ 	.short	(.L_880 - .L_879)
.L_879:
        /*001c*/ 	.word	0x00000000
        /*0020*/ 	.short	0x0003
        /*0022*/ 	.short	0x0018
        /*0024*/ 	.byte	0x00, 0xf0, 0x11, 0x00


	//----- nvinfo : EIATTR_KPARAM_INFO
	.align		4
.L_880:
        /*0028*/ 	.byte	0x04, 0x17
        /*002a*/ 	.short	(.L_882 - .L_881)
.L_881:
        /*002c*/ 	.word	0x00000000
        /*0030*/ 	.short	0x0002
        /*0032*/ 	.short	0x0010
        /*0034*/ 	.byte	0x00, 0xf5, 0x21, 0x00


	//----- nvinfo : EIATTR_KPARAM_INFO
	.align		4
.L_882:
        /*0038*/ 	.byte	0x04, 0x17
        /*003a*/ 	.short	(.L_884 - .L_883)
.L_883:
        /*003c*/ 	.word	0x00000000
        /*0040*/ 	.short	0x0001
        /*0042*/ 	.short	0x0008
        /*0044*/ 	.byte	0x00, 0xf5, 0x21, 0x00


	//----- nvinfo : EIATTR_KPARAM_INFO
	.align		4
.L_884:
        /*0048*/ 	.byte	0x04, 0x17
        /*004a*/ 	.short	(.L_886 - .L_885)
.L_885:
        /*004c*/ 	.word	0x00000000
        /*0050*/ 	.short	0x0000
        /*0052*/ 	.short	0x0000
        /*0054*/ 	.byte	0x00, 0xf5, 0x21, 0x00


	//----- nvinfo : EIATTR_SPARSE_MMA_MASK
	.align		4
.L_886:
        /*0058*/ 	.byte	0x03, 0x50
        /*005a*/ 	.short	0x0000


	//----- nvinfo : EIATTR_MAXREG_COUNT
	.align		4
        /*005c*/ 	.byte	0x03, 0x1b
        /*005e*/ 	.short	0x00ff


	//----- nvinfo : EIATTR_MERCURY_ISA_VERSION
	.align		4
        /*0060*/ 	.byte	0x03, 0x5f
        /*0062*/ 	.short	0x0101


	//----- nvinfo : EIATTR_VRC_CTA_INIT_COUNT
	.align		4
        /*0064*/ 	.byte	0x02, 0x4a
	.zero		1
	.zero		1


	//----- nvinfo : EIATTR_EXIT_INSTR_OFFSETS
	.align		4
        /*0068*/ 	.byte	0x04, 0x1c
        /*006a*/ 	.short	(.L_888 - .L_887)


	//   ....[0]....
.L_887:
        /*006c*/ 	.word	0x00000070


	//   ....[1]....
        /*0070*/ 	.word	0x000000a0


	//   ....[2]....
        /*0074*/ 	.word	0x00000ac0


	//----- nvinfo : EIATTR_CRS_STACK_SIZE
	.align		4
.L_888:
        /*0078*/ 	.byte	0x04, 0x1e
        /*007a*/ 	.short	(.L_890 - .L_889)
.L_889:
        /*007c*/ 	.word	0x00000000


	//----- nvinfo : EIATTR_CBANK_PARAM_SIZE
	.align		4
.L_890:
        /*0080*/ 	.byte	0x03, 0x19
        /*0082*/ 	.short	0x0020


	//----- nvinfo : EIATTR_PARAM_CBANK
	.align		4
        /*0084*/ 	.byte	0x04, 0x0a
        /*0086*/ 	.short	(.L_892 - .L_891)
	.align		4
.L_891:
        /*0088*/ 	.word	index@(.nv.constant0._Z33gpuKernelArrayTransposeAtRowIndexIfEvPT_S1_Piii)
        /*008c*/ 	.short	0x0380
        /*008e*/ 	.short	0x0020


	//----- nvinfo : EIATTR_SW_WAR
	.align		4
.L_892:
        /*0090*/ 	.byte	0x04, 0x36
        /*0092*/ 	.short	(.L_894 - .L_893)
.L_893:
        /*0094*/ 	.word	0x00000008
.L_894:


//--------------------- .nv.info._Z33gpuKernelArrayTransposeAtRowIndexIdEvPT_S1_Piii --------------------------
	.section	.nv.info._Z33gpuKernelArrayTransposeAtRowIndexIdEvPT_S1_Piii,"",@"SHT_CUDA_INFO"
	.sectionflags	@""
	.align	4


	//----- nvinfo : EIATTR_CUDA_API_VERSION
	.align		4
        /*0000*/ 	.byte	0x04, 0x37
        /*0002*/ 	.short	(.L_896 - .L_895)
.L_895:
        /*0004*/ 	.word	0x00000082


	//----- nvinfo : EIATTR_KPARAM_INFO
	.align		4
.L_896:
        /*0008*/ 	.byte	0x04, 0x17
        /*000a*/ 	.short	(.L_898 - .L_897)
.L_897:
        /*000c*/ 	.word	0x00000000
        /*0010*/ 	.short	0x0004
        /*0012*/ 	.short	0x001c
        /*0014*/ 	.byte	0x00, 0xf0, 0x11, 0x00


	//----- nvinfo : EIATTR_KPARAM_INFO
	.align		4
.L_898:
        /*0018*/ 	.byte	0x04, 0x17
        /*001a*/ 	.short	(.L_900 - .L_899)
.L_899:
        /*001c*/ 	.word	0x00000000
        /*0020*/ 	.short	0x0003
        /*0022*/ 	.short	0x0018
        /*0024*/ 	.byte	0x00, 0xf0, 0x11, 0x00


	//----- nvinfo : EIATTR_KPARAM_INFO
	.align		4
.L_900:
        /*0028*/ 	.byte	0x04, 0x17
        /*002a*/ 	.short	(.L_902 - .L_901)
.L_901:
        /*002c*/ 	.word	0x00000000
        /*0030*/ 	.short	0x0002
        /*0032*/ 	.short	0x0010
        /*0034*/ 	.byte	0x00, 0xf5, 0x21, 0x00


	//----- nvinfo : EIATTR_KPARAM_INFO
	.align		4
.L_902:
        /*0038*/ 	.byte	0x04, 0x17
        /*003a*/ 	.short	(.L_904 - .L_903)
.L_903:
        /*003c*/ 	.word	0x00000000
        /*0040*/ 	.short	0x0001
        /*0042*/ 	.short	0x0008
        /*0044*/ 	.byte	0x00, 0xf5, 0x21, 0x00


	//----- nvinfo : EIATTR_KPARAM_INFO
	.align		4
.L_904:
        /*0048*/ 	.byte	0x04, 0x17
        /*004a*/ 	.short	(.L_906 - .L_905)
.L_905:
        /*004c*/ 	.word	0x00000000
        /*0050*/ 	.short	0x0000
        /*0052*/ 	.short	0x0000
        /*0054*/ 	.byte	0x00, 0xf5, 0x21, 0x00


	//----- nvinfo : EIATTR_SPARSE_MMA_MASK
	.align		4
.L_906:
        /*0058*/ 	.byte	0x03, 0x50
        /*005a*/ 	.short	0x0000


	//----- nvinfo : EIATTR_MAXREG_COUNT
	.align		4
        /*005c*/ 	.byte	0x03, 0x1b
        /*005e*/ 	.short	0x00ff


	//----- nvinfo : EIATTR_MERCURY_ISA_VERSION
	.align		4
        /*0060*/ 	.byte	0x03, 0x5f
        /*0062*/ 	.short	0x0101


	//----- nvinfo : EIATTR_VRC_CTA_INIT_COUNT
	.align		4
        /*0064*/ 	.byte	0x02, 0x4a
	.zero		1
	.zero		1


	//----- nvinfo : EIATTR_EXIT_INSTR_OFFSETS
	.align		4
        /*0068*/ 	.byte	0x04, 0x1c
        /*006a*/ 	.short	(.L_908 - .L_907)


	//   ....[0]....
.L_907:
        /*006c*/ 	.word	0x00000070


	//   ....[1]....
        /*0070*/ 	.word	0x000000a0


	//   ....[2]....
        /*0074*/ 	.word	0x00000a80


	//----- nvinfo : EIATTR_CRS_STACK_SIZE
	.align		4
.L_908:
        /*0078*/ 	.byte	0x04, 0x1e
        /*007a*/ 	.short	(.L_910 - .L_909)
.L_909:
        /*007c*/ 	.word	0x00000000


	//----- nvinfo : EIATTR_CBANK_PARAM_SIZE
	.align		4
.L_910:
        /*0080*/ 	.byte	0x03, 0x19
        /*0082*/ 	.short	0x0020


	//----- nvinfo : EIATTR_PARAM_CBANK
	.align		4
        /*0084*/ 	.byte	0x04, 0x0a
        /*0086*/ 	.short	(.L_912 - .L_911)
	.align		4
.L_911:
        /*0088*/ 	.word	index@(.nv.constant0._Z33gpuKernelArrayTransposeAtRowIndexIdEvPT_S1_Piii)
        /*008c*/ 	.short	0x0380
        /*008e*/ 	.short	0x0020


	//----- nvinfo : EIATTR_SW_WAR
	.align		4
.L_912:
        /*0090*/ 	.byte	0x04, 0x36
        /*0092*/ 	.short	(.L_914 - .L_913)
.L_913:
        /*0094*/ 	.word	0x00000008
.L_914:


//--------------------- .nv.info._Z27gpuKernelGetArrayAtRowIndexIiEvPT_S1_Piii --------------------------
	.section	.nv.info._Z27gpuKernelGetArrayAtRowIndexIiEvPT_S1_Piii,"",@"SHT_CUDA_INFO"
	.sectionflags	@""
	.align	4


	//----- nvinfo : EIATTR_CUDA_API_VERSION
	.align		4
        /*0000*/ 	.byte	0x04, 0x37
        /*0002*/ 	.short	(.L_916 - .L_915)
.L_915:
        /*0004*/ 	.word	0x00000082


	//----- nvinfo : EIATTR_KPARAM_INFO
	.align		4
.L_916:
        /*0008*/ 	.byte	0x04, 0x17
        /*000a*/ 	.short	(.L_918 - .L_917)
.L_917:
        /*000c*/ 	.word	0x00000000
        /*0010*/ 	.short	0x0004
        /*0012*/ 	.short	0x001c
        /*0014*/ 	.byte	0x00, 0xf0, 0x11, 0x00


	//----- nvinfo : EIATTR_KPARAM_INFO
	.align		4
.L_918:
        /*0018*/ 	.byte	0x04, 0x17
        /*001a*/ 	.short	(.L_920 - .L_919)
.L_919:
        /*001c*/ 	.word	0x00000000
        /*0020*/ 	.short	0x0003
        /*0022*/ 	.short	0x0018
        /*0024*/ 	.byte	0x00, 0xf0, 0x11, 0x00


	//----- nvinfo : EIATTR_KPARAM_INFO
	.align		4
.L_920:
        /*0028*/ 	.byte	0x04, 0x17
        /*002a*/ 	.short	(.L_922 - .L_921)
.L_921:
        /*002c*/ 	.word	0x00000000
        /*0030*/ 	.short	0x0002
        /*0032*/ 	.short	0x0010
        /*0034*/ 	.byte	0x00, 0xf5, 0x21, 0x00


	//----- nvinfo : EIATTR_KPARAM_INFO
	.align		4
.L_922:
        /*0038*/ 	.byte	0x04, 0x17
        /*003a*/ 	.short	(.L_924 - .L_923)
.L_923:
        /*003c*/ 	.word	0x00000000
        /*0040*/ 	.short	0x0001
        /*0042*/ 	.short	0x0008
        /*0044*/ 	.byte	0x00, 0xf5, 0x21, 0x00


	//----- nvinfo : EIATTR_KPARAM_INFO
	.align		4
.L_924:
        /*0048*/ 	.byte	0x04, 0x17
        /*004a*/ 	.short	(.L_926 - .L_925)
.L_925:
        /*004c*/ 	.word	0x00000000
        /*0050*/ 	.short	0x0000
        /*0052*/ 	.short	0x0000
        /*0054*/ 	.byte	0x00, 0xf5, 0x21, 0x00


	//----- nvinfo : EIATTR_SPARSE_MMA_MASK
	.align		4
.L_926:
        /*0058*/ 	.byte	0x03, 0x50
        /*005a*/ 	.short	0x0000


	//----- nvinfo : EIATTR_MAXREG_COUNT
	.align		4
        /*005c*/ 	.byte	0x03, 0x1b
        /*005e*/ 	.short	0x00ff


	//----- nvinfo : EIATTR_MERCURY_ISA_VERSION
	.align		4
        /*0060*/ 	.byte	0x03, 0x5f
        /*0062*/ 	.short	0x0101


	//----- nvinfo : EIATTR_VRC_CTA_INIT_COUNT
	.align		4
        /*0064*/ 	.byte	0x02, 0x4a
	.zero		1
	.zero		1


	//----- nvinfo : EIATTR_EXIT_INSTR_OFFSETS
	.align		4
        /*0068*/ 	.byte	0x04, 0x1c
        /*006a*/ 	.short	(.L_928 - .L_927)


	//   ....[0]....
.L_927:
        /*006c*/ 	.word	0x00000070


	//   ....[1]....
        /*0070*/ 	.word	0x000000a0


	//   ....[2]....
        /*0074*/ 	.word	0x00000c70


	//----- nvinfo : EIATTR_CRS_STACK_SIZE
	.align		4
.L_928:
        /*0078*/ 	.byte	0x04, 0x1e
        /*007a*/ 	.short	(.L_930 - .L_929)
.L_929:
        /*007c*/ 	.word	0x00000000


	//----- nvinfo : EIATTR_CBANK_PARAM_SIZE
	.align		4
.L_930:
        /*0080*/ 	.byte	0x03, 0x19
        /*0082*/ 	.short	0x0020


	//----- nvinfo : EIATTR_PARAM_CBANK
	.align		4
        /*0084*/ 	.byte	0x04, 0x0a
        /*0086*/ 	.short	(.L_932 - .L_931)
	.align		4
.L_931:
        /*0088*/ 	.word	index@(.nv.constant0._Z27gpuKernelGetArrayAtRowIndexIiEvPT_S1_Piii)
        /*008c*/ 	.short	0x0380
        /*008e*/ 	.short	0x0020


	//----- nvinfo : EIATTR_SW_WAR
	.align		4
.L_932:
        /*0090*/ 	.byte	0x04, 0x36
        /*0092*/ 	.short	(.L_934 - .L_933)
.L_933:
        /*0094*/ 	.word	0x00000008
.L_934:


//--------------------- .nv.info._Z27gpuKernelGetArrayAtRowIndexIfEvPT_S1_Piii --------------------------
	.section	.nv.info._Z27gpuKernelGetArrayAtRowIndexIfEvPT_S1_Piii,"",@"SHT_CUDA_INFO"
	.sectionflags	@""
	.align	4


	//----- nvinfo : EIATTR_CUDA_API_VERSION
	.align		4
        /*0000*/ 	.byte	0x04, 0x37
        /*0002*/ 	.short	(.L_936 - .L_935)
.L_935:
        /*0004*/ 	.word	0x00000082


	//----- nvinfo : EIATTR_KPARAM_INFO
	.align		4
.L_936:
        /*0008*/ 	.byte	0x04, 0x17
        /*000a*/ 	.short	(.L_938 - .L_937)
.L_937:
        /*000c*/ 	.word	0x00000000
        /*0010*/ 	.short	0x0004
        /*0012*/ 	.short	0x001c
        /*0014*/ 	.byte	0x00, 0xf0, 0x11, 0x00


	//----- nvinfo : EIATTR_KPARAM_INFO
	.align		4
.L_938:
        /*0018*/ 	.byte	0x04, 0x17
        /*001a*/ 	.short	(.L_940 - .L_939)
.L_939:
        /*001c*/ 	.word	0x00000000
        /*0020*/ 	.short	0x0003
        /*0022*/ 	.short	0x0018
        /*0024*/ 	.byte	0x00, 0xf0, 0x11, 0x00


	//----- nvinfo : EIATTR_KPARAM_INFO
	.align		4
.L_940:
        /*0028*/ 	.byte	0x04, 0x17
        /*002a*/ 	.short	(.L_942 - .L_941)
.L_941:
        /*002c*/ 	.word	0x00000000
        /*0030*/ 	.short	0x0002
        /*0032*/ 	.short	0x0010
        /*0034*/ 	.byte	0x00, 0xf5, 0x21, 0x00


	//----- nvinfo : EIATTR_KPARAM_INFO
	.align		4
.L_942:
        /*0038*/ 	.byte	0x04, 0x17
        /*003a*/ 	.short	(.L_944 - .L_943)
.L_943:
        /*003c*/ 	.word	0x00000000
        /*0040*/ 	.short	0x0001
        /*0042*/ 	.short	0x0008
        /*0044*/ 	.byte	0x00, 0xf5, 0x21, 0x00


	//----- nvinfo : EIATTR_KPARAM_INFO
	.align		4
.L_944:
        /*0048*/ 	.byte	0x04, 0x17
        /*004a*/ 	.short	(.L_946 - .L_945)
.L_945:
        /*004c*/ 	.word	0x00000000
        /*0050*/ 	.short	0x0000
        /*0052*/ 	.short	0x0000
        /*0054*/ 	.byte	0x00, 0xf5, 0x21, 0x00


	//----- nvinfo : EIATTR_SPARSE_MMA_MASK
	.align		4
.L_946:
        /*0058*/ 	.byte	0x03, 0x50
        /*005a*/ 	.short	0x0000


	//----- nvinfo : EIATTR_MAXREG_COUNT
	.align		4
        /*005c*/ 	.byte	0x03, 0x1b
        /*005e*/ 	.short	0x00ff


	//----- nvinfo : EIATTR_MERCURY_ISA_VERSION
	.align		4
        /*0060*/ 	.byte	0x03, 0x5f
        /*0062*/ 	.short	0x0101


	//----- nvinfo : EIATTR_VRC_CTA_INIT_COUNT
	.align		4
        /*0064*/ 	.byte	0x02, 0x4a
	.zero		1
	.zero		1


	//----- nvinfo : EIATTR_EXIT_INSTR_OFFSETS
	.align		4
        /*0068*/ 	.byte	0x04, 0x1c
        /*006a*/ 	.short	(.L_948 - .L_947)


	//   ....[0]....
.L_947:
        /*006c*/ 	.word	0x00000070


	//   ....[1]....
        /*0070*/ 	.word	0x000000a0


	//   ....[2]....
        /*0074*/ 	.word	0x00000c70


	//----- nvinfo : EIATTR_CRS_STACK_SIZE
	.align		4
.L_948:
        /*0078*/ 	.byte	0x04, 0x1e
        /*007a*/ 	.short	(.L_950 - .L_949)
.L_949:
        /*007c*/ 	.word	0x00000000


	//----- nvinfo : EIATTR_CBANK_PARAM_SIZE
	.align		4
.L_950:
        /*0080*/ 	.byte	0x03, 0x19
        /*0082*/ 	.short	0x0020


	//----- nvinfo : EIATTR_PARAM_CBANK
	.align		4
        /*0084*/ 	.byte	0x04, 0x0a
        /*0086*/ 	.short	(.L_952 - .L_951)
	.align		4
.L_951:
        /*0088*/ 	.word	index@(.nv.constant0._Z27gpuKernelGetArrayAtRowIndexIfEvPT_S1_Piii)
        /*008c*/ 	.short	0x0380
        /*008e*/ 	.short	0x0020


	//----- nvinfo : EIATTR_SW_WAR
	.align		4
.L_952:
        /*0090*/ 	.byte	0x04, 0x36
        /*0092*/ 	.short	(.L_954 - .L_953)
.L_953:
        /*0094*/ 	.word	0x00000008
.L_954:


//--------------------- .nv.info._Z27gpuKernelGetArrayAtRowIndexIdEvPT_S1_Piii --------------------------
	.section	.nv.info._Z27gpuKernelGetArrayAtRowIndexIdEvPT_S1_Piii,"",@"SHT_CUDA_INFO"
	.sectionflags	@""
	.align	4


	//----- nvinfo : EIATTR_CUDA_API_VERSION
	.align		4
        /*0000*/ 	.byte	0x04, 0x37
        /*0002*/ 	.short	(.L_956 - .L_955)
.L_955:
        /*0004*/ 	.word	0x00000082


	//----- nvinfo : EIATTR_KPARAM_INFO
	.align		4
.L_956:
        /*0008*/ 	.byte	0x04, 0x17
        /*000a*/ 	.short	(.L_958 - .L_957)
.L_957:
        /*000c*/ 	.word	0x00000000
        /*0010*/ 	.short	0x0004
        /*0012*/ 	.short	0x001c
        /*0014*/ 	.byte	0x00, 0xf0, 0x11, 0x00


	//----- nvinfo : EIATTR_KPARAM_INFO
	.align		4
.L_958:
        /*0018*/ 	.byte	0x04, 0x17
        /*001a*/ 	.short	(.L_960 - .L_959)
.L_959:
        /*001c*/ 	.word	0x00000000
        /*0020*/ 	.short	0x0003
        /*0022*/ 	.short	0x0018
        /*0024*/ 	.byte	0x00, 0xf0, 0x11, 0x00


	//----- nvinfo : EIATTR_KPARAM_INFO
	.align		4
.L_960:
        /*0028*/ 	.byte	0x04, 0x17
        /*002a*/ 	.short	(.L_962 - .L_961)
.L_961:
        /*002c*/ 	.word	0x00000000
        /*0030*/ 	.short	0x0002
        /*0032*/ 	.short	0x0010
        /*0034*/ 	.byte	0x00, 0xf5, 0x21, 0x00


	//----- nvinfo : EIATTR_KPARAM_INFO
	.align		4
.L_962:
        /*0038*/ 	.byte	0x04, 0x17
        /*003a*/ 	.short	(.L_964 - .L_963)
.L_963:
        /*003c*/ 	.word	0x00000000
        /*0040*/ 	.short	0x0001
        /*0042*/ 	.short	0x0008
        /*0044*/ 	.byte	0x00, 0xf5, 0x21, 0x00


	//----- nvinfo : EIATTR_KPARAM_INFO
	.align		4
.L_964:
        /*0048*/ 	.byte	0x04, 0x17
        /*004a*/ 	.short	(.L_966 - .L_965)
.L_965:
        /*004c*/ 	.word	0x00000000
        /*0050*/ 	.short	0x0000
        /*0052*/ 	.short	0x0000
        /*0054*/ 	.byte	0x00, 0xf5, 0x21, 0x00


	//----- nvinfo : EIATTR_SPARSE_MMA_MASK
	.align		4
.L_966:
        /*0058*/ 	.byte	0x03, 0x50
        /*005a*/ 	.short	0x0000


	//----- nvinfo : EIATTR_MAXREG_COUNT
	.align		4
        /*005c*/ 	.byte	0x03, 0x1b
        /*005e*/ 	.short	0x00ff


	//----- nvinfo : EIATTR_MERCURY_ISA_VERSION
	.align		4
        /*0060*/ 	.byte	0x03, 0x5f
        /*0062*/ 	.short	0x0101


	//----- nvinfo : EIATTR_VRC_CTA_INIT_COUNT
	.align		4
        /*0064*/ 	.byte	0x02, 0x4a
	.zero		1
	.zero		1


	//----- nvinfo : EIATTR_EXIT_INSTR_OFFSETS
	.align		4
        /*0068*/ 	.byte	0x04, 0x1c
        /*006a*/ 	.short	(.L_968 - .L_967)


	//   ....[0]....
.L_967:
        /*006c*/ 	.word	0x00000070


	//   ....[1]....
        /*0070*/ 	.word	0x000000a0


	//   ....[2]....
        /*0074*/ 	.word	0x00000c70


	//----- nvinfo : EIATTR_CRS_STACK_SIZE
	.align		4
.L_968:
        /*0078*/ 	.byte	0x04, 0x1e
        /*007a*/ 	.short	(.L_970 - .L_969)
.L_969:
        /*007c*/ 	.word	0x00000000


	//----- nvinfo : EIATTR_CBANK_PARAM_SIZE
	.align		4
.L_970:
        /*0080*/ 	.byte	0x03, 0x19
        /*0082*/ 	.short	0x0020


	//----- nvinfo : EIATTR_PARAM_CBANK
	.align		4
        /*0084*/ 	.byte	0x04, 0x0a
        /*0086*/ 	.short	(.L_972 - .L_971)
	.align		4
.L_971:
        /*0088*/ 	.word	index@(.nv.constant0._Z27gpuKernelGetArrayAtRowIndexIdEvPT_S1_Piii)
        /*008c*/ 	.short	0x0380
        /*008e*/ 	.short	0x0020


	//----- nvinfo : EIATTR_SW_WAR
	.align		4
.L_972:
        /*0090*/ 	.byte	0x04, 0x36
        /*0092*/ 	.short	(.L_974 - .L_973)
.L_973:
        /*0094*/ 	.word	0x00000008
.L_974:


//--------------------- .nv.info._Z36gpuKernelArrayTransposeAtColumnIndexIiEvPT_S1_Piii --------------------------
	.section	.nv.info._Z36gpuKernelArrayTransposeAtColumnIndexIiEvPT_S1_Piii,"",@"SHT_CUDA_INFO"
	.sectionflags	@""
	.align	4


	//----- nvinfo : EIATTR_CUDA_API_VERSION
	.align		4
        /*0000*/ 	.byte	0x04, 0x37
        /*0002*/ 	.short	(.L_976 - .L_975)
.L_975:
        /*0004*/ 	.word	0x00000082


	//----- nvinfo : EIATTR_KPARAM_INFO
	.align		4
.L_976:
        /*0008*/ 	.byte	0x04, 0x17
        /*000a*/ 	.short	(.L_978 - .L_977)
.L_977:
        /*000c*/ 	.word	0x00000000
        /*0010*/ 	.short	0x0004
        /*0012*/ 	.short	0x001c
        /*0014*/ 	.byte	0x00, 0xf0, 0x11, 0x00


	//----- nvinfo : EIATTR_KPARAM_INFO
	.align		4
.L_978:
        /*0018*/ 	.byte	0x04, 0x17
        /*001a*/ 	.short	(.L_980 - .L_979)
.L_979:
        /*001c*/ 	.word	0x00000000
        /*0020*/ 	.short	0x0003
        /*0022*/ 	.short	0x0018
        /*0024*/ 	.byte	0x00, 0xf0, 0x11, 0x00


	//----- nvinfo : EIATTR_KPARAM_INFO
	.align		4
.L_980:
        /*0028*/ 	.byte	0x04, 0x17
        /*002a*/ 	.short	(.L_982 - .L_981)
.L_981:
        /*002c*/ 	.word	0x00000000
        /*0030*/ 	.short	0x0002
        /*0032*/ 	.short	0x0010
        /*0034*/ 	.byte	0x00, 0xf5, 0x21, 0x00


	//----- nvinfo : EIATTR_KPARAM_INFO
	.align		4
.L_982:
        /*0038*/ 	.byte	0x04, 0x17
        /*003a*/ 	.short	(.L_984 - .L_983)
.L_983:
        /*003c*/ 	.word	0x00000000
        /*0040*/ 	.short	0x0001
        /*0042*/ 	.short	0x0008
        /*0044*/ 	.byte	0x00, 0xf5, 0x21, 0x00


	//----- nvinfo : EIATTR_KPARAM_INFO
	.align		4
.L_984:
        /*0048*/ 	.byte	0x04, 0x17
        /*004a*/ 	.short	(.L_986 - .L_985)
.L_985:
        /*004c*/ 	.word	0x00000000
        /*0050*/ 	.short	0x0000
        /*0052*/ 	.short	0x0000
        /*0054*/ 	.byte	0x00, 0xf5, 0x21, 0x00


	//----- nvinfo : EIATTR_SPARSE_MMA_MASK
	.align		4
.L_986:
        /*0058*/ 	.byte	0x03, 0x50
        /*005a*/ 	.short	0x0000


	//----- nvinfo : EIATTR_MAXREG_COUNT
	.align		4
        /*005c*/ 	.byte	0x03, 0x1b
        /*005e*/ 	.short	0x00ff


	//----- nvinfo : EIATTR_MERCURY_ISA_VERSION
	.align		4
        /*0060*/ 	.byte	0x03, 0x5f
        /*0062*/ 	.short	0x0101


	//----- nvinfo : EIATTR_VRC_CTA_INIT_COUNT
	.align		4
        /*0064*/ 	.byte	0x02, 0x4a
	.zero		1
	.zero		1


	//----- nvinfo : EIATTR_EXIT_INSTR_OFFSETS
	.align		4
        /*0068*/ 	.byte	0x04, 0x1c
        /*006a*/ 	.short	(.L_988 - .L_987)


	//   ....[0]....
.L_987:
        /*006c*/ 	.word	0x00000070


	//   ....[1]....
        /*0070*/ 	.word	0x000000a0


	//   ....[2]....
        /*0074*/ 	.word	0x00000b10


	//----- nvinfo : EIATTR_CRS_STACK_SIZE
	.align		4
.L_988:
        /*0078*/ 	.byte	0x04, 0x1e
        /*007a*/ 	.short	(.L_990 - .L_989)
.L_989:
        /*007c*/ 	.word	0x00000000


	//----- nvinfo : EIATTR_CBANK_PARAM_SIZE
	.align		4
.L_990:
        /*0080*/ 	.byte	0x03, 0x19
        /*0082*/ 	.short	0x0020


	//----- nvinfo : EIATTR_PARAM_CBANK
	.align		4
        /*0084*/ 	.byte	0x04, 0x0a
        /*0086*/ 	.short	(.L_992 - .L_991)
	.align		4
.L_991:
        /*0088*/ 	.word	index@(.nv.constant0._Z36gpuKernelArrayTransposeAtColumnIndexIiEvPT_S1_Piii)
        /*008c*/ 	.short	0x0380
        /*008e*/ 	.short	0x0020


	//----- nvinfo : EIATTR_SW_WAR
	.align		4
.L_992:
        /*0090*/ 	.byte	0x04, 0x36
        /*0092*/ 	.short	(.L_994 - .L_993)
.L_993:
        /*0094*/ 	.word	0x00000008
.L_994:


//--------------------- .nv.info._Z36gpuKernelArrayTransposeAtColumnIndexIfEvPT_S1_Piii --------------------------
	.section	.nv.info._Z36gpuKernelArrayTransposeAtColumnIndexIfEvPT_S1_Piii,"",@"SHT_CUDA_INFO"
	.sectionflags	@""
	.align	4


	//----- nvinfo : EIATTR_CUDA_API_VERSION
	.align		4
        /*0000*/ 	.byte	0x04, 0x37
        /*0002*/ 	.short	(.L_996 - .L_995)
.L_995:
        /*0004*/ 	.word	0x00000082


	//----- nvinfo : EIATTR_KPARAM_INFO
	.align		4
.L_996:
        /*0008*/ 	.byte	0x04, 0x17
        /*000a*/ 	.short	(.L_998 - .L_997)
.L_997:
        /*000c*/ 	.word	0x00000000
        /*0010*/ 	.short	0x0004
        /*0012*/ 	.short	0x001c
        /*0014*/ 	.byte	0x00, 0xf0, 0x11, 0x00


	//----- nvinfo : EIATTR_KPARAM_INFO
	.align		4
.L_998:
        /*0018*/ 	.byte	0x04, 0x17
        /*001a*/ 	.short	(.L_1000 - .L_999)
.L_999:
        /*001c*/ 	.word	0x00000000
        /*0020*/ 	.short	0x0003
        /*0022*/ 	.short	0x0018
        /*0024*/ 	.byte	0x00, 0xf0, 0x11, 0x00


	//----- nvinfo : EIATTR_KPARAM_INFO
	.align		4
.L_1000:
        /*0028*/ 	.byte	0x04, 0x17
        /*002a*/ 	.short	(.L_1002 - .L_1001)
.L_1001:
        /*002c*/ 	.word	0x00000000
        /*0030*/ 	.short	0x0002
        /*0032*/ 	.short	0x0010
        /*0034*/ 	.byte	0x00, 0xf5, 0x21, 0x00


	//----- nvinfo : EIATTR_KPARAM_INFO
	.align		4
.L_1002:
        /*0038*/ 	.byte	0x04, 0x17
        /*003a*/ 	.short	(.L_1004 - .L_1003)
.L_1003:
        /*003c*/ 	.word	0x00000000
        /*0040*/ 	.short	0x0001
        /*0042*/ 	.short	0x0008
        /*0044*/ 	.byte	0x00, 0xf5, 0x21, 0x00


	//----- nvinfo : EIATTR_KPARAM_INFO
	.align		4
.L_1004:
        /*0048*/ 	.byte	0x04, 0x17
        /*004a*/ 	.short	(.L_1006 - .L_1005)
.L_1005:
        /*004c*/ 	.word	0x00000000
        /*0050*/ 	.short	0x0000
        /*0052*/ 	.short	0x0000
        /*0054*/ 	.byte	0x00, 0xf5, 0x21, 0x00


	//----- nvinfo : EIATTR_SPARSE_MMA_MASK
	.align		4
.L_1006:
        /*0058*/ 	.byte	0x03, 0x50
        /*005a*/ 	.short	0x0000


	//----- nvinfo : EIATTR_MAXREG_COUNT
	.align		4
        /*005c*/ 	.byte	0x03, 0x1b
        /*005e*/ 	.short	0x00ff


	//----- nvinfo : EIATTR_MERCURY_ISA_VERSION
	.align		4
        /*0060*/ 	.byte	0x03, 0x5f
        /*0062*/ 	.short	0x0101


	//----- nvinfo : EIATTR_VRC_CTA_INIT_COUNT
	.align		4
        /*0064*/ 	.byte	0x02, 0x4a
	.zero		1
	.zero		1


	//----- nvinfo : EIATTR_EXIT_INSTR_OFFSETS
	.align		4
        /*0068*/ 	.byte	0x04, 0x1c
        /*006a*/ 	.short	(.L_1008 - .L_1007)


	//   ....[0]....
.L_1007:
        /*006c*/ 	.word	0x00000070


	//   ....[1]....
        /*0070*/ 	.word	0x000000a0


	//   ....[2]....
        /*0074*/ 	.word	0x00000b10


	//----- nvinfo : EIATTR_CRS_STACK_SIZE
	.align		4
.L_1008:
        /*0078*/ 	.byte	0x04, 0x1e
        /*007a*/ 	.short	(.L_1010 - .L_1009)
.L_1009:
        /*007c*/ 	.word	0x00000000


	//----- nvinfo : EIATTR_CBANK_PARAM_SIZE
	.align		4
.L_1010:
        /*0080*/ 	.byte	0x03, 0x19
        /*0082*/ 	.short	0x0020


	//----- nvinfo : EIATTR_PARAM_CBANK
	.align		4
        /*0084*/ 	.byte	0x04, 0x0a
        /*0086*/ 	.short	(.L_1012 - .L_1011)
	.align		4
.L_1011:
        /*0088*/ 	.word	index@(.nv.constant0._Z36gpuKernelArrayTransposeAtColumnIndexIfEvPT_S1_Piii)
        /*008c*/ 	.short	0x0380
        /*008e*/ 	.short	0x0020


	//----- nvinfo : EIATTR_SW_WAR
	.align		4
.L_1012:
        /*0090*/ 	.byte	0x04, 0x36
        /*0092*/ 	.short	(.L_1014 - .L_1013)
.L_1013:
        /*0094*/ 	.word	0x00000008
.L_1014:


//--------------------- .nv.info._Z36gpuKernelArrayTransposeAtColumnIndexIdEvPT_S1_Piii --------------------------
	.section	.nv.info._Z36gpuKernelArrayTransposeAtColumnIndexIdEvPT_S1_Piii,"",@"SHT_CUDA_INFO"
	.sectionflags	@""
	.align	4


	//----- nvinfo : EIATTR_CUDA_API_VERSION
	.align		4
        /*0000*/ 	.byte	0x04, 0x37
        /*0002*/ 	.short	(.L_1016 - .L_1015)
.L_1015:
        /*0004*/ 	.word	0x00000082


	//----- nvinfo : EIATTR_KPARAM_INFO
	.align		4
.L_1016:
        /*0008*/ 	.byte	0x04, 0x17
        /*000a*/ 	.short	(.L_1018 - .L_1017)
.L_1017:
        /*000c*/ 	.word	0x00000000
        /*0010*/ 	.short	0x0004
        /*0012*/ 	.short	0x001c
        /*0014*/ 	.byte	0x00, 0xf0, 0x11, 0x00


	//----- nvinfo : EIATTR_KPARAM_INFO
	.align		4
.L_1018:
        /*0018*/ 	.byte	0x04, 0x17
        /*001a*/ 	.short	(.L_1020 - .L_1019)
.L_1019:
        /*001c*/ 	.word	0x00000000
        /*0020*/ 	.short	0x0003
        /*0022*/ 	.short	0x0018
        /*0024*/ 	.byte	0x00, 0xf0, 0x11, 0x00


	//----- nvinfo : EIATTR_KPARAM_INFO
	.align		4
.L_1020:
        /*0028*/ 	.byte	0x04, 0x17
        /*002a*/ 	.short	(.L_1022 - .L_1021)
.L_1021:
        /*002c*/ 	.word	0x00000000
        /*0030*/ 	.short	0x0002
        /*0032*/ 	.short	0x0010
        /*0034*/ 	.byte	0x00, 0xf5, 0x21, 0x00


	//----- nvinfo : EIATTR_KPARAM_INFO
	.align		4
.L_1022:
        /*0038*/ 	.byte	0x04, 0x17
        /*003a*/ 	.short	(.L_1024 - .L_1023)
.L_1023:
        /*003c*/ 	.word	0x00000000
        /*0040*/ 	.short	0x0001
        /*0042*/ 	.short	0x0008
        /*0044*/ 	.byte	0x00, 0xf5, 0x21, 0x00


	//----- nvinfo : EIATTR_KPARAM_INFO
	.align		4
.L_1024:
        /*0048*/ 	.byte	0x04, 0x17
        /*004a*/ 	.short	(.L_1026 - .L_1025)
.L_1025:
        /*004c*/ 	.word	0x00000000
        /*0050*/ 	.short	0x0000
        /*0052*/ 	.short	0x0000
        /*0054*/ 	.byte	0x00, 0xf5, 0x21, 0x00


	//----- nvinfo : EIATTR_SPARSE_MMA_MASK
	.align		4
.L_1026:
        /*0058*/ 	.byte	0x03, 0x50
        /*005a*/ 	.short	0x0000


	//----- nvinfo : EIATTR_MAXREG_COUNT
	.align		4
        /*005c*/ 	.byte	0x03, 0x1b
        /*005e*/ 	.short	0x00ff


	//----- nvinfo : EIATTR_MERCURY_ISA_VERSION
	.align		4
        /*0060*/ 	.byte	0x03, 0x5f
        /*0062*/ 	.short	0x0101


	//----- nvinfo : EIATTR_VRC_CTA_INIT_COUNT
	.align		4
        /*0064*/ 	.byte	0x02, 0x4a
	.zero		1
	.zero		1


	//----- nvinfo : EIATTR_EXIT_INSTR_OFFSETS
	.align		4
        /*0068*/ 	.byte	0x04, 0x1c
        /*006a*/ 	.short	(.L_1028 - .L_1027)


	//   ....[0]....
.L_1027:
        /*006c*/ 	.word	0x00000070


	//   ....[1]....
        /*0070*/ 	.word	0x000000a0


	//   ....[2]....
        /*0074*/ 	.word	0x00000b10


	//----- nvinfo : EIATTR_CRS_STACK_SIZE
	.align		4
.L_1028:
        /*0078*/ 	.byte	0x04, 0x1e
        /*007a*/ 	.short	(.L_1030 - .L_1029)
.L_1029:
        /*007c*/ 	.word	0x00000000


	//----- nvinfo : EIATTR_CBANK_PARAM_SIZE
	.align		4
.L_1030:
        /*0080*/ 	.byte	0x03, 0x19
        /*0082*/ 	.short	0x0020


	//----- nvinfo : EIATTR_PARAM_CBANK
	.align		4
        /*0084*/ 	.byte	0x04, 0x0a
        /*0086*/ 	.short	(.L_1032 - .L_1031)
	.align		4
.L_1031:
        /*0088*/ 	.word	index@(.nv.constant0._Z36gpuKernelArrayTransposeAtColumnIndexIdEvPT_S1_Piii)
        /*008c*/ 	.short	0x0380
        /*008e*/ 	.short	0x0020


	//----- nvinfo : EIATTR_SW_WAR
	.align		4
.L_1032:
        /*0090*/ 	.byte	0x04, 0x36
        /*0092*/ 	.short	(.L_1034 - .L_1033)
.L_1033:
        /*0094*/ 	.word	0x00000008
.L_1034:


//--------------------- .nv.info._Z30gpuKernelGetArrayAtColumnIndexIiEvPT_S1_Piii --------------------------
	.section	.nv.info._Z30gpuKernelGetArrayAtColumnIndexIiEvPT_S1_Piii,"",@"SHT_CUDA_INFO"
	.sectionflags	@""
	.align	4


	//----- nvinfo : EIATTR_CUDA_API_VERSION
	.align		4
        /*0000*/ 	.byte	0x04, 0x37
        /*0002*/ 	.short	(.L_1036 - .L_1035)
.L_1035:
        /*0004*/ 	.word	0x00000082


	//----- nvinfo : EIATTR_KPARAM_INFO
	.align		4
.L_1036:
        /*0008*/ 	.byte	0x04, 0x17
        /*000a*/ 	.short	(.L_1038 - .L_1037)
.L_1037:
        /*000c*/ 	.word	0x00000000
        /*0010*/ 	.short	0x0004
        /*0012*/ 	.short	0x001c
        /*0014*/ 	.byte	0x00, 0xf0, 0x11, 0x00


	//----- nvinfo : EIATTR_KPARAM_INFO
	.align		4
.L_1038:
        /*0018*/ 	.byte	0x04, 0x17
        /*001a*/ 	.short	(.L_1040 - .L_1039)
.L_1039:
        /*001c*/ 	.word	0x00000000
        /*0020*/ 	.short	0x0003
        /*0022*/ 	.short	0x0018
        /*0024*/ 	.byte	0x00, 0xf0, 0x11, 0x00


	//----- nvinfo : EIATTR_KPARAM_INFO
	.align		4
.L_1040:
        /*0028*/ 	.byte	0x04, 0x17
        /*002a*/ 	.short	(.L_1042 - .L_1041)
.L_1041:
        /*002c*/ 	.word	0x00000000
        /*0030*/ 	.short	0x0002
        /*0032*/ 	.short	0x0010
        /*0034*/ 	.byte	0x00, 0xf5, 0x21, 0x00


	//----- nvinfo : EIATTR_KPARAM_INFO
	.align		4
.L_1042:
        /*0038*/ 	.byte	0x04, 0x17
        /*003a*/ 	.short	(.L_1044 - .L_1043)
.L_1043:
        /*003c*/ 	.word	0x00000000
        /*0040*/ 	.short	0x0001
        /*0042*/ 	.short	0x0008
        /*0044*/ 	.byte	0x00, 0xf5, 0x21, 0x00


	//----- nvinfo : EIATTR_KPARAM_INFO
	.align		4
.L_1044:
        /*0048*/ 	.byte	0x04, 0x17
        /*004a*/ 	.short	(.L_1046 - .L_1045)
.L_1045:
        /*004c*/ 	.word	0x00000000
        /*0050*/ 	.short	0x0000
        /*0052*/ 	.short	0x0000
        /*0054*/ 	.byte	0x00, 0xf5, 0x21, 0x00


	//----- nvinfo : EIATTR_SPARSE_MMA_MASK
	.align		4
.L_1046:
        /*0058*/ 	.byte	0x03, 0x50
        /*005a*/ 	.short	0x0000


	//----- nvinfo : EIATTR_MAXREG_COUNT
	.align		4
        /*005c*/ 	.byte	0x03, 0x1b
        /*005e*/ 	.short	0x00ff


	//----- nvinfo : EIATTR_MERCURY_ISA_VERSION
	.align		4
        /*0060*/ 	.byte	0x03, 0x5f
        /*0062*/ 	.short	0x0101


	//----- nvinfo : EIATTR_VRC_CTA_INIT_COUNT
	.align		4
        /*0064*/ 	.byte	0x02, 0x4a
	.zero		1
	.zero		1


	//----- nvinfo : EIATTR_EXIT_INSTR_OFFSETS
	.align		4
        /*0068*/ 	.byte	0x04, 0x1c
        /*006a*/ 	.short	(.L_1048 - .L_1047)


	//   ....[0]....
.L_1047:
        /*006c*/ 	.word	0x00000070


	//   ....[1]....
        /*0070*/ 	.word	0x000000a0


	//   ....[2]....
        /*0074*/ 	.word	0x00000950


	//----- nvinfo : EIATTR_CRS_STACK_SIZE
	.align		4
.L_1048:
        /*0078*/ 	.byte	0x04, 0x1e
        /*007a*/ 	.short	(.L_1050 - .L_1049)
.L_1049:
        /*007c*/ 	.word	0x00000000


	//----- nvinfo : EIATTR_CBANK_PARAM_SIZE
	.align		4
.L_1050:
        /*0080*/ 	.byte	0x03, 0x19
        /*0082*/ 	.short	0x0020


	//----- nvinfo : EIATTR_PARAM_CBANK
	.align		4
        /*0084*/ 	.byte	0x04, 0x0a
        /*0086*/ 	.short	(.L_1052 - .L_1051)
	.align		4
.L_1051:
        /*0088*/ 	.word	index@(.nv.constant0._Z30gpuKernelGetArrayAtColumnIndexIiEvPT_S1_Piii)
        /*008c*/ 	.short	0x0380
        /*008e*/ 	.short	0x0020


	//----- nvinfo : EIATTR_SW_WAR
	.align		4
.L_1052:
        /*0090*/ 	.byte	0x04, 0x36
        /*0092*/ 	.short	(.L_1054 - .L_1053)
.L_1053:
        /*0094*/ 	.word	0x00000008
.L_1054:


//--------------------- .nv.info._Z30gpuKernelGetArrayAtColumnIndexIfEvPT_S1_Piii --------------------------
	.section	.nv.info._Z30gpuKernelGetArrayAtColumnIndexIfEvPT_S1_Piii,"",@"SHT_CUDA_INFO"
	.sectionflags	@""
	.align	4


	//----- nvinfo : EIATTR_CUDA_API_VERSION
	.align		4
        /*0000*/ 	.byte	0x04, 0x37
        /*0002*/ 	.short	(.L_1056 - .L_1055)
.L_1055:
        /*0004*/ 	.word	0x00000082


	//----- nvinfo : EIATTR_KPARAM_INFO
	.align		4
.L_1056:
        /*0008*/ 	.byte	0x04, 0x17
        /*000a*/ 	.short	(.L_1058 - .L_1057)
.L_1057:
        /*000c*/ 	.word	0x00000000
        /*0010*/ 	.short	0x0004
        /*0012*/ 	.short	0x001c
        /*0014*/ 	.byte	0x00, 0xf0, 0x11, 0x00


	//----- nvinfo : EIATTR_KPARAM_INFO
	.align		4
.L_1058:
        /*0018*/ 	.byte	0x04, 0x17
        /*001a*/ 	.short	(.L_1060 - .L_1059)
.L_1059:
        /*001c*/ 	.word	0x00000000
        /*0020*/ 	.short	0x0003
        /*0022*/ 	.short	0x0018
        /*0024*/ 	.byte	0x00, 0xf0, 0x11, 0x00


	//----- nvinfo : EIATTR_KPARAM_INFO
	.align		4
.L_1060:
        /*0028*/ 	.byte	0x04, 0x17
        /*002a*/ 	.short	(.L_1062 - .L_1061)
.L_1061:
        /*002c*/ 	.word	0x00000000
        /*0030*/ 	.short	0x0002
        /*0032*/ 	.short	0x0010
        /*0034*/ 	.byte	0x00, 0xf5, 0x21, 0x00


	//----- nvinfo : EIATTR_KPARAM_INFO
	.align		4
.L_1062:
        /*0038*/ 	.byte	0x04, 0x17
        /*003a*/ 	.short	(.L_1064 - .L_1063)
.L_1063:
        /*003c*/ 	.word	0x00000000
        /*0040*/ 	.short	0x0001
        /*0042*/ 	.short	0x0008
        /*0044*/ 	.byte	0x00, 0xf5, 0x21, 0x00


	//----- nvinfo : EIATTR_KPARAM_INFO
	.align		4
.L_1064:
        /*0048*/ 	.byte	0x04, 0x17
        /*004a*/ 	.short	(.L_1066 - .L_1065)
.L_1065:
        /*004c*/ 	.word	0x00000000
        /*0050*/ 	.short	0x0000
        /*0052*/ 	.short	0x0000
        /*0054*/ 	.byte	0x00, 0xf5, 0x21, 0x00


	//----- nvinfo : EIATTR_SPARSE_MMA_MASK
	.align		4
.L_1066:
        /*0058*/ 	.byte	0x03, 0x50
        /*005a*/ 	.short	0x0000


	//----- nvinfo : EIATTR_MAXREG_COUNT
	.align		4
        /*005c*/ 	.byte	0x03, 0x1b
        /*005e*/ 	.short	0x00ff


	//----- nvinfo : EIATTR_MERCURY_ISA_VERSION
	.align		4
        /*0060*/ 	.byte	0x03, 0x5f
        /*0062*/ 	.short	0x0101


	//----- nvinfo : EIATTR_VRC_CTA_INIT_COUNT
	.align		4
        /*0064*/ 	.byte	0x02, 0x4a
	.zero		1
	.zero		1


	//----- nvinfo : EIATTR_EXIT_INSTR_OFFSETS
	.align		4
        /*0068*/ 	.byte	0x04, 0x1c
        /*006a*/ 	.short	(.L_1068 - .L_1067)


	//   ....[0]....
.L_1067:
        /*006c*/ 	.word	0x00000070


	//   ....[1]....
        /*0070*/ 	.word	0x000000a0


	//   ....[2]....
        /*0074*/ 	.word	0x00000950


	//----- nvinfo : EIATTR_CRS_STACK_SIZE
	.align		4
.L_1068:
        /*0078*/ 	.byte	0x04, 0x1e
        /*007a*/ 	.short	(.L_1070 - .L_1069)
.L_1069:
        /*007c*/ 	.word	0x00000000


	//----- nvinfo : EIATTR_CBANK_PARAM_SIZE
	.align		4
.L_1070:
        /*0080*/ 	.byte	0x03, 0x19
        /*0082*/ 	.short	0x0020


	//----- nvinfo : EIATTR_PARAM_CBANK
	.align		4
        /*0084*/ 	.byte	0x04, 0x0a
        /*0086*/ 	.short	(.L_1072 - .L_1071)
	.align		4
.L_1071:
        /*0088*/ 	.word	index@(.nv.constant0._Z30gpuKernelGetArrayAtColumnIndexIfEvPT_S1_Piii)
        /*008c*/ 	.short	0x0380
        /*008e*/ 	.short	0x0020


	//----- nvinfo : EIATTR_SW_WAR
	.align		4
.L_1072:
        /*0090*/ 	.byte	0x04, 0x36
        /*0092*/ 	.short	(.L_1074 - .L_1073)
.L_1073:
        /*0094*/ 	.word	0x00000008
.L_1074:


//--------------------- .nv.info._Z30gpuKernelGetArrayAtColumnIndexIdEvPT_S1_Piii --------------------------
	.section	.nv.info._Z30gpuKernelGetArrayAtColumnIndexIdEvPT_S1_Piii,"",@"SHT_CUDA_INFO"
	.sectionflags	@""
	.align	4


	//----- nvinfo : EIATTR_CUDA_API_VERSION
	.align		4
        /*0000*/ 	.byte	0x04, 0x37
        /*0002*/ 	.short	(.L_1076 - .L_1075)
.L_1075:
        /*0004*/ 	.word	0x00000082


	//----- nvinfo : EIATTR_KPARAM_INFO
	.align		4
.L_1076:
        /*0008*/ 	.byte	0x04, 0x17
        /*000a*/ 	.short	(.L_1078 - .L_1077)
.L_1077:
        /*000c*/ 	.word	0x00000000
        /*0010*/ 	.short	0x0004
        /*0012*/ 	.short	0x001c
        /*0014*/ 	.byte	0x00, 0xf0, 0x11, 0x00


	//----- nvinfo : EIATTR_KPARAM_INFO
	.align		4
.L_1078:
        /*0018*/ 	.byte	0x04, 0x17
        /*001a*/ 	.short	(.L_1080 - .L_1079)
.L_1079:
        /*001c*/ 	.word	0x00000000
        /*0020*/ 	.short	0x0003
        /*0022*/ 	.short	0x0018
        /*0024*/ 	.byte	0x00, 0xf0, 0x11, 0x00


	//----- nvinfo : EIATTR_KPARAM_INFO
	.align		4
.L_1080:
        /*0028*/ 	.byte	0x04, 0x17
        /*002a*/ 	.short	(.L_1082 - .L_1081)
.L_1081:
        /*002c*/ 	.word	0x00000000
        /*0030*/ 	.short	0x0002
        /*0032*/ 	.short	0x0010
        /*0034*/ 	.byte	0x00, 0xf5, 0x21, 0x00


	//----- nvinfo : EIATTR_KPARAM_INFO
	.align		4
.L_1082:
        /*0038*/ 	.byte	0x04, 0x17
        /*003a*/ 	.short	(.L_1084 - .L_1083)
.L_1083:
        /*003c*/ 	.word	0x00000000
        /*0040*/ 	.short	0x0001
        /*0042*/ 	.short	0x0008
        /*0044*/ 	.byte	0x00, 0xf5, 0x21, 0x00


	//----- nvinfo : EIATTR_KPARAM_INFO
	.align		4
.L_1084:
        /*0048*/ 	.byte	0x04, 0x17
        /*004a*/ 	.short	(.L_1086 - .L_1085)
.L_1085:
        /*004c*/ 	.word	0x00000000
        /*0050*/ 	.short	0x0000
        /*0052*/ 	.short	0x0000
        /*0054*/ 	.byte	0x00, 0xf5, 0x21, 0x00


	//----- nvinfo : EIATTR_SPARSE_MMA_MASK
	.align		4
.L_1086:
        /*0058*/ 	.byte	0x03, 0x50
        /*005a*/ 	.short	0x0000


	//----- nvinfo : EIATTR_MAXREG_COUNT
	.align		4
        /*005c*/ 	.byte	0x03, 0x1b
        /*005e*/ 	.short	0x00ff


	//----- nvinfo : EIATTR_MERCURY_ISA_VERSION
	.align		4
        /*0060*/ 	.byte	0x03, 0x5f
        /*0062*/ 	.short	0x0101


	//----- nvinfo : EIATTR_VRC_CTA_INIT_COUNT
	.align		4
        /*0064*/ 	.byte	0x02, 0x4a
	.zero		1
	.zero		1


	//----- nvinfo : EIATTR_EXIT_INSTR_OFFSETS
	.align		4
        /*0068*/ 	.byte	0x04, 0x1c
        /*006a*/ 	.short	(.L_1088 - .L_1087)


	//   ....[0]....
.L_1087:
        /*006c*/ 	.word	0x00000070


	//   ....[1]....
        /*0070*/ 	.word	0x000000a0


	//   ....[2]....
        /*0074*/ 	.word	0x00000950


	//----- nvinfo : EIATTR_CRS_STACK_SIZE
	.align		4
.L_1088:
        /*0078*/ 	.byte	0x04, 0x1e
        /*007a*/ 	.short	(.L_1090 - .L_1089)
.L_1089:
        /*007c*/ 	.word	0x00000000


	//----- nvinfo : EIATTR_CBANK_PARAM_SIZE
	.align		4
.L_1090:
        /*0080*/ 	.byte	0x03, 0x19
        /*0082*/ 	.short	0x0020


	//----- nvinfo : EIATTR_PARAM_CBANK
	.align		4
        /*0084*/ 	.byte	0x04, 0x0a
        /*0086*/ 	.short	(.L_1092 - .L_1091)
	.align		4
.L_1091:
        /*0088*/ 	.word	index@(.nv.constant0._Z30gpuKernelGetArrayAtColumnIndexIdEvPT_S1_Piii)
        /*008c*/ 	.short	0x0380
        /*008e*/ 	.short	0x0020


	//----- nvinfo : EIATTR_SW_WAR
	.align		4
.L_1092:
        /*0090*/ 	.byte	0x04, 0x36
        /*0092*/ 	.short	(.L_1094 - .L_1093)
.L_1093:
        /*0094*/ 	.word	0x00000008
.L_1094:


//--------------------- .nv.info._Z32gpuKernelArrayMinusAtColumnIndexIiEvPT_S1_Piii --------------------------
	.section	.nv.info._Z32gpuKernelArrayMinusAtColumnIndexIiEvPT_S1_Piii,"",@"SHT_CUDA_INFO"
	.sectionflags	@""
	.align	4


	//----- nvinfo : EIATTR_CUDA_API_VERSION
	.align		4
        /*0000*/ 	.byte	0x04, 0x37
        /*0002*/ 	.short	(.L_1096 - .L_1095)
.L_1095:
        /*0004*/ 	.word	0x00000082


	//----- nvinfo : EIATTR_KPARAM_INFO
	.align		4
.L_1096:
        /*0008*/ 	.byte	0x04, 0x17
        /*000a*/ 	.short	(.L_1098 - .L_1097)
.L_1097:
        /*000c*/ 	.word	0x00000000
        /*0010*/ 	.short	0x0004
        /*0012*/ 	.short	0x001c
        /*0014*/ 	.byte	0x00, 0xf0, 0x11, 0x00


	//----- nvinfo : EIATTR_KPARAM_INFO
	.align		4
.L_1098:
        /*0018*/ 	.byte	0x04, 0x17
        /*001a*/ 	.short	(.L_1100 - .L_1099)
.L_1099:
        /*001c*/ 	.word	0x00000000
        /*0020*/ 	.short	0x0003
        /*0022*/ 	.short	0x0018
        /*0024*/ 	.byte	0x00, 0xf0, 0x11, 0x00


	//----- nvinfo : EIATTR_KPARAM_INFO
	.align		4
.L_1100:
        /*0028*/ 	.byte	0x04, 0x17
        /*002a*/ 	.short	(.L_1102 - .L_1101)
.L_1101:
        /*002c*/ 	.word	0x00000000
        /*0030*/ 	.short	0x0002
        /*0032*/ 	.short	0x0010
        /*0034*/ 	.byte	0x00, 0xf5, 0x21, 0x00


	//----- nvinfo : EIATTR_KPARAM_INFO
	.align		4
.L_1102:
        /*0038*/ 	.byte	0x04, 0x17
        /*003a*/ 	.short	(.L_1104 - .L_1103)
.L_1103:
        /*003c*/ 	.word	0x00000000
        /*0040*/ 	.short	0x0001
        /*0042*/ 	.short	0x0008
        /*0044*/ 	.byte	0x00, 0xf5, 0x21, 0x00


	//----- nvinfo : EIATTR_KPARAM_INFO
	.align		4
.L_1104:
        /*0048*/ 	.byte	0x04, 0x17
        /*004a*/ 	.short	(.L_1106 - .L_1105)
.L_1105:
        /*004c*/ 	.word	0x00000000
        /*0050*/ 	.short	0x0000
        /*0052*/ 	.short	0x0000
        /*0054*/ 	.byte	0x00, 0xf5, 0x21, 0x00


	//----- nvinfo : EIATTR_SPARSE_MMA_MASK
	.align		4
.L_1106:
        /*0058*/ 	.byte	0x03, 0x50
        /*005a*/ 	.short	0x0000


	//----- nvinfo : EIATTR_MAXREG_COUNT
	.align		4
        /*005c*/ 	.byte	0x03, 0x1b
        /*005e*/ 	.short	0x00ff


	//----- nvinfo : EIATTR_MERCURY_ISA_VERSION
	.align		4
        /*0060*/ 	.byte	0x03, 0x5f
        /*0062*/ 	.short	0x0101


	//----- nvinfo : EIATTR_VRC_CTA_INIT_COUNT
	.align		4
        /*0064*/ 	.byte	0x02, 0x4a
	.zero		1
	.zero		1


	//----- nvinfo : EIATTR_EXIT_INSTR_OFFSETS
	.align		4
        /*0068*/ 	.byte	0x04, 0x1c
        /*006a*/ 	.short	(.L_1108 - .L_1107)


	//   ....[0]....
.L_1107:
        /*006c*/ 	.word	0x00000070


	//   ....[1]....
        /*0070*/ 	.word	0x000000a0


	//   ....[2]....
        /*0074*/ 	.word	0x00000d00


	//----- nvinfo : EIATTR_CRS_STACK_SIZE
	.align		4
.L_1108:
        /*0078*/ 	.byte	0x04, 0x1e
        /*007a*/ 	.short	(.L_1110 - .L_1109)
.L_1109:
        /*007c*/ 	.word	0x00000000


	//----- nvinfo : EIATTR_CBANK_PARAM_SIZE
	.align		4
.L_1110:
        /*0080*/ 	.byte	0x03, 0x19
        /*0082*/ 	.short	0x0020


	//----- nvinfo : EIATTR_PARAM_CBANK
	.align		4
        /*0084*/ 	.byte	0x04, 0x0a
        /*0086*/ 	.short	(.L_1112 - .L_1111)
	.align		4
.L_1111:
        /*0088*/ 	.word	index@(.nv.constant0._Z32gpuKernelArrayMinusAtColumnIndexIiEvPT_S1_Piii)
        /*008c*/ 	.short	0x0380
        /*008e*/ 	.short	0x0020


	//----- nvinfo : EIATTR_SW_WAR
	.align		4
.L_1112:
        /*0090*/ 	.byte	0x04, 0x36
        /*0092*/ 	.short	(.L_1114 - .L_1113)
.L_1113:
        /*0094*/ 	.word	0x00000008
.L_1114:


//--------------------- .nv.info._Z32gpuKernelArrayMinusAtColumnIndexIfEvPT_S1_Piii --------------------------
	.section	.nv.info._Z32gpuKernelArrayMinusAtColumnIndexIfEvPT_S1_Piii,"",@"SHT_CUDA_INFO"
	.sectionflags	@""
	.align	4


	//----- nvinfo : EIATTR_CUDA_API_VERSION
	.align		4
        /*0000*/ 	.byte	0x04, 0x37
        /*0002*/ 	.short	(.L_1116 - .L_1115)
.L_1115:
        /*0004*/ 	.word	0x00000082


	//----- nvinfo : EIATTR_KPARAM_INFO
	.align		4
.L_1116:
        /*0008*/ 	.byte	0x04, 0x17
        /*000a*/ 	.short	(.L_1118 - .L_1117)
.L_1117:
        /*000c*/ 	.word	0x00000000
        /*0010*/ 	.short	0x0004
        /*0012*/ 	.short	0x001c
        /*0014*/ 	.byte	0x00, 0xf0, 0x11, 0x00


	//----- nvinfo : EIATTR_KPARAM_INFO
	.align		4
.L_1118:
        /*0018*/ 	.byte	0x04, 0x17
        /*001a*/ 	.short	(.L_1120 - .L_1119)
.L_1119:
        /*001c*/ 	.word	0x00000000
        /*0020*/ 	.short	0x0003
        /*0022*/ 	.short	0x0018
        /*0024*/ 	.byte	0x00, 0xf0, 0x11, 0x00


	//----- nvinfo : EIATTR_KPARAM_INFO
	.align		4
.L_1120:
        /*0028*/ 	.byte	0x04, 0x17
        /*002a*/ 	.short	(.L_1122 - .L_1121)
.L_1121:
        /*002c*/ 	.word	0x00000000
        /*0030*/ 	.short	0x0002
        /*0032*/ 	.short	0x0010
        /*0034*/ 	.byte	0x00, 0xf5, 0x21, 0x00


	//----- nvinfo : EIATTR_KPARAM_INFO
	.align		4
.L_1122:
        /*0038*/ 	.byte	0x04, 0x17
        /*003a*/ 	.short	(.L_1124 - .L_1123)
.L_1123:
        /*003c*/ 	.word	0x00000000
        /*0040*/ 	.short	0x0001
        /*0042*/ 	.short	0x0008
        /*0044*/ 	.byte	0x00, 0xf5, 0x21, 0x00


	//----- nvinfo : EIATTR_KPARAM_INFO
	.align		4
.L_1124:
        /*0048*/ 	.byte	0x04, 0x17
        /*004a*/ 	.short	(.L_1126 - .L_1125)
.L_1125:
        /*004c*/ 	.word	0x00000000
        /*0050*/ 	.short	0x0000
        /*0052*/ 	.short	0x0000
        /*0054*/ 	.byte	0x00, 0xf5, 0x21, 0x00


	//----- nvinfo : EIATTR_SPARSE_MMA_MASK
	.align		4
.L_1126:
        /*0058*/ 	.byte	0x03, 0x50
        /*005a*/ 	.short	0x0000


	//----- nvinfo : EIATTR_MAXREG_COUNT
	.align		4
        /*005c*/ 	.byte	0x03, 0x1b
        /*005e*/ 	.short	0x00ff


	//----- nvinfo : EIATTR_MERCURY_ISA_VERSION
	.align		4
        /*0060*/ 	.byte	0x03, 0x5f
        /*0062*/ 	.short	0x0101


	//----- nvinfo : EIATTR_VRC_CTA_INIT_COUNT
	.align		4
        /*0064*/ 	.byte	0x02, 0x4a
	.zero		1
	.zero		1


	//----- nvinfo : EIATTR_EXIT_INSTR_OFFSETS
	.align		4
        /*0068*/ 	.byte	0x04, 0x1c
        /*006a*/ 	.short	(.L_1128 - .L_1127)


	//   ....[0]....
.L_1127:
        /*006c*/ 	.word	0x00000070


	//   ....[1]....
        /*0070*/ 	.word	0x000000a0


	//   ....[2]....
        /*0074*/ 	.word	0x00000d00


	//----- nvinfo : EIATTR_CRS_STACK_SIZE
	.align		4
.L_1128:
        /*0078*/ 	.byte	0x04, 0x1e
        /*007a*/ 	.short	(.L_1130 - .L_1129)
.L_1129:
        /*007c*/ 	.word	0x00000000


	//----- nvinfo : EIATTR_CBANK_PARAM_SIZE
	.align		4
.L_1130:
        /*0080*/ 	.byte	0x03, 0x19
        /*0082*/ 	.short	0x0020


	//----- nvinfo : EIATTR_PARAM_CBANK
	.align		4
        /*0084*/ 	.byte	0x04, 0x0a
        /*0086*/ 	.short	(.L_1132 - .L_1131)
	.align		4
.L_1131:
        /*0088*/ 	.word	index@(.nv.constant0._Z32gpuKernelArrayMinusAtColumnIndexIfEvPT_S1_Piii)
        /*008c*/ 	.short	0x0380
        /*008e*/ 	.short	0x0020


	//----- nvinfo : EIATTR_SW_WAR
	.align		4
.L_1132:
        /*0090*/ 	.byte	0x04, 0x36
        /*0092*/ 	.short	(.L_1134 - .L_1133)
.L_1133:
        /*0094*/ 	.word	0x00000008
.L_1134:


//--------------------- .nv.info._Z32gpuKernelArrayMinusAtColumnIndexIdEvPT_S1_Piii --------------------------
	.section	.nv.info._Z32gpuKernelArrayMinusAtColumnIndexIdEvPT_S1_Piii,"",@"SHT_CUDA_INFO"
	.sectionflags	@""
	.align	4


	//----- nvinfo : EIATTR_CUDA_API_VERSION
	.align		4
        /*0000*/ 	.byte	0x04, 0x37
        /*0002*/ 	.short	(.L_1136 - .L_1135)
.L_1135:
        /*0004*/ 	.word	0x00000082


	//----- nvinfo : EIATTR_KPARAM_INFO
	.align		4
.L_1136:
        /*0008*/ 	.byte	0x04, 0x17
        /*000a*/ 	.short	(.L_1138 - .L_1137)
.L_1137:
        /*000c*/ 	.word	0x00000000
        /*0010*/ 	.short	0x0004
        /*0012*/ 	.short	0x001c
        /*0014*/ 	.byte	0x00, 0xf0, 0x11, 0x00


	//----- nvinfo : EIATTR_KPARAM_INFO
	.align		4
.L_1138:
        /*0018*/ 	.byte	0x04, 0x17
        /*001a*/ 	.short	(.L_1140 - .L_1139)
.L_1139:
        /*001c*/ 	.word	0x00000000
        /*0020*/ 	.short	0x0003
        /*0022*/ 	.short	0x0018
        /*0024*/ 	.byte	0x00, 0xf0, 0x11, 0x00


	//----- nvinfo : EIATTR_KPARAM_INFO
	.align		4
.L_1140:
        /*0028*/ 	.byte	0x04, 0x17
        /*002a*/ 	.short	(.L_1142 - .L_1141)
.L_1141:
        /*002c*/ 	.word	0x00000000
        /*0030*/ 	.short	0x0002
        /*0032*/ 	.short	0x0010
        /*0034*/ 	.byte	0x00, 0xf5, 0x21, 0x00


	//----- nvinfo : EIATTR_KPARAM_INFO
	.align		4
.L_1142:
        /*0038*/ 	.byte	0x04, 0x17
        /*003a*/ 	.short	(.L_1144 - .L_1143)
.L_1143:
        /*003c*/ 	.word	0x00000000
        /*0040*/ 	.short	0x0001
        /*0042*/ 	.short	0x0008
        /*0044*/ 	.byte	0x00, 0xf5, 0x21, 0x00


	//----- nvinfo : EIATTR_KPARAM_INFO
	.align		4
.L_1144:
        /*0048*/ 	.byte	0x04, 0x17
        /*004a*/ 	.short	(.L_1146 - .L_1145)
.L_1145:
        /*004c*/ 	.word	0x00000000
        /*0050*/ 	.short	0x0000
        /*0052*/ 	.short	0x0000
        /*0054*/ 	.byte	0x00, 0xf5, 0x21, 0x00


	//----- nvinfo : EIATTR_SPARSE_MMA_MASK
	.align		4
.L_1146:
        /*0058*/ 	.byte	0x03, 0x50
        /*005a*/ 	.short	0x0000


	//----- nvinfo : EIATTR_MAXREG_COUNT
	.align		4
        /*005c*/ 	.byte	0x03, 0x1b
        /*005e*/ 	.short	0x00ff


	//----- nvinfo : EIATTR_MERCURY_ISA_VERSION
	.align		4
        /*0060*/ 	.byte	0x03, 0x5f
        /*0062*/ 	.short	0x0101


	//----- nvinfo : EIATTR_VRC_CTA_INIT_COUNT
	.align		4
        /*0064*/ 	.byte	0x02, 0x4a
	.zero		1
	.zero		1


	//----- nvinfo : EIATTR_EXIT_INSTR_OFFSETS
	.align		4
        /*0068*/ 	.byte	0x04, 0x1c
        /*006a*/ 	.short	(.L_1148 - .L_1147)


	//   ....[0]....
.L_1147:
        /*006c*/ 	.word	0x00000070


	//   ....[1]....
        /*0070*/ 	.word	0x000000a0


	//   ....[2]....
        /*0074*/ 	.word	0x00000cc0


	//----- nvinfo : EIATTR_CRS_STACK_SIZE
	.align		4
.L_1148:
        /*0078*/ 	.byte	0x04, 0x1e
        /*007a*/ 	.short	(.L_1150 - .L_1149)
.L_1149:
        /*007c*/ 	.word	0x00000000


	//----- nvinfo : EIATTR_CBANK_PARAM_SIZE
	.align		4
.L_1150:
        /*0080*/ 	.byte	0x03, 0x19
        /*0082*/ 	.short	0x0020


	//----- nvinfo : EIATTR_PARAM_CBANK
	.align		4
        /*0084*/ 	.byte	0x04, 0x0a
        /*0086*/ 	.short	(.L_1152 - .L_1151)
	.align		4
.L_1151:
        /*0088*/ 	.word	index@(.nv.constant0._Z32gpuKernelArrayMinusAtColumnIndexIdEvPT_S1_Piii)
        /*008c*/ 	.short	0x0380
        /*008e*/ 	.short	0x0020


	//----- nvinfo : EIATTR_SW_WAR
	.align		4
.L_1152:
        /*0090*/ 	.byte	0x04, 0x36
        /*0092*/ 	.short	(.L_1154 - .L_1153)
.L_1153:
        /*0094*/ 	.word	0x00000008
.L_1154:


//--------------------- .nv.info._Z31gpuKernelArrayPlusAtColumnIndexIiEvPT_S1_Piii --------------------------
	.section	.nv.info._Z31gpuKernelArrayPlusAtColumnIndexIiEvPT_S1_Piii,"",@"SHT_CUDA_INFO"
	.sectionflags	@""
	.align	4


	//----- nvinfo : EIATTR_CUDA_API_VERSION
	.align		4
        /*0000*/ 	.byte	0x04, 0x37
        /*0002*/ 	.short	(.L_1156 - .L_1155)
.L_1155:
        /*0004*/ 	.word	0x00000082


	//----- nvinfo : EIATTR_KPARAM_INFO
	.align		4
.L_1156:
        /*0008*/ 	.byte	0x04, 0x17
        /*000a*/ 	.short	(.L_1158 - .L_1157)
.L_1157:
        /*000c*/ 	.word	0x00000000
        /*0010*/ 	.short	0x0004
        /*0012*/ 	.short	0x001c
        /*0014*/ 	.byte	0x00, 0xf0, 0x11, 0x00


	//----- nvinfo : EIATTR_KPARAM_INFO
	.align		4
.L_1158:
        /*0018*/ 	.byte	0x04, 0x17
        /*001a*/ 	.short	(.L_1160 - .L_1159)
.L_1159:
        /*001c*/ 	.word	0x00000000
        /*0020*/ 	.short	0x0003
        /*0022*/ 	.short	0x0018
        /*0024*/ 	.byte	0x00, 0xf0, 0x11, 0x00


	//----- nvinfo : EIATTR_KPARAM_INFO
	.align		4
.L_1160:
        /*0028*/ 	.byte	0x04, 0x17
        /*002a*/ 	.short	(.L_1162 - .L_1161)
.L_1161:
        /*002c*/ 	.word	0x00000000
        /*0030*/ 	.short	0x0002
        /*0032*/ 	.short	0x0010
        /*0034*/ 	.byte	0x00, 0xf5, 0x21, 0x00


	//----- nvinfo : EIATTR_KPARAM_INFO
	.align		4
.L_1162:
        /*0038*/ 	.byte	0x04, 0x17
        /*003a*/ 	.short	(.L_1164 - .L_1163)
.L_1163:
        /*003c*/ 	.word	0x00000000
        /*0040*/ 	.short	0x0001
        /*0042*/ 	.short	0x0008
        /*0044*/ 	.byte	0x00, 0xf5, 0x21, 0x00


	//----- nvinfo : EIATTR_KPARAM_INFO
	.align		4
.L_1164:
        /*0048*/ 	.byte	0x04, 0x17
        /*004a*/ 	.short	(.L_1166 - .L_1165)
.L_1165:
        /*004c*/ 	.word	0x00000000
        /*0050*/ 	.short	0x0000
        /*0052*/ 	.short	0x0000
        /*0054*/ 	.byte	0x00, 0xf5, 0x21, 0x00


	//----- nvinfo : EIATTR_SPARSE_MMA_MASK
	.align		4
.L_1166:
        /*0058*/ 	.byte	0x03, 0x50
        /*005a*/ 	.short	0x0000


	//----- nvinfo : EIATTR_MAXREG_COUNT
	.align		4
        /*005c*/ 	.byte	0x03, 0x1b
        /*005e*/ 	.short	0x00ff


	//----- nvinfo : EIATTR_MERCURY_ISA_VERSION
	.align		4
        /*0060*/ 	.byte	0x03, 0x5f
        /*0062*/ 	.short	0x0101


	//----- nvinfo : EIATTR_VRC_CTA_INIT_COUNT
	.align		4
        /*0064*/ 	.byte	0x02, 0x4a
	.zero		1
	.zero		1


	//----- nvinfo : EIATTR_EXIT_INSTR_OFFSETS
	.align		4
        /*0068*/ 	.byte	0x04, 0x1c
        /*006a*/ 	.short	(.L_1168 - .L_1167)


	//   ....[0]....
.L_1167:
        /*006c*/ 	.word	0x00000070


	//   ....[1]....
        /*0070*/ 	.word	0x000000a0


	//   ....[2]....
        /*0074*/ 	.word	0x00000d00


	//----- nvinfo : EIATTR_CRS_STACK_SIZE
	.align		4
.L_1168:
        /*0078*/ 	.byte	0x04, 0x1e
        /*007a*/ 	.short	(.L_1170 - .L_1169)
.L_1169:
        /*007c*/ 	.word	0x00000000


	//----- nvinfo : EIATTR_CBANK_PARAM_SIZE
	.align		4
.L_1170:
        /*0080*/ 	.byte	0x03, 0x19
        /*0082*/ 	.short	0x0020


	//----- nvinfo : EIATTR_PARAM_CBANK
	.align		4
        /*0084*/ 	.byte	0x04, 0x0a
        /*0086*/ 	.short	(.L_1172 - .L_1171)
	.align		4
.L_1171:
        /*0088*/ 	.word	index@(.nv.constant0._Z31gpuKernelArrayPlusAtColumnIndexIiEvPT_S1_Piii)
        /*008c*/ 	.short	0x0380
        /*008e*/ 	.short	0x0020


	//----- nvinfo : EIATTR_SW_WAR
	.align		4
.L_1172:
        /*0090*/ 	.byte	0x04, 0x36
        /*0092*/ 	.short	(.L_1174 - .L_1173)
.L_1173:
        /*0094*/ 	.word	0x00000008
.L_1174:


//--------------------- .nv.info._Z31gpuKernelArrayPlusAtColumnIndexIfEvPT_S1_Piii --------------------------
	.section	.nv.info._Z31gpuKernelArrayPlusAtColumnIndexIfEvPT_S1_Piii,"",@"SHT_CUDA_INFO"
	.sectionflags	@""
	.align	4


	//----- nvinfo : EIATTR_CUDA_API_VERSION
	.align		4
        /*0000*/ 	.byte	0x04, 0x37
        /*0002*/ 	.short	(.L_1176 - .L_1175)
.L_1175:
        /*0004*/ 	.word	0x00000082


	//----- nvinfo : EIATTR_KPARAM_INFO
	.align		4
.L_1176:
        /*0008*/ 	.byte	0x04, 0x17
        /*000a*/ 	.short	(.L_1178 - .L_1177)
.L_1177:
        /*000c*/ 	.word	0x00000000
        /*0010*/ 	.short	0x0004
        /*0012*/ 	.short	0x001c
        /*0014*/ 	.byte	0x00, 0xf0, 0x11, 0x00


	//----- nvinfo : EIATTR_KPARAM_INFO
	.align		4
.L_1178:
        /*0018*/ 	.byte	0x04, 0x17
        /*001a*/ 	.short	(.L_1180 - .L_1179)
.L_1179:
        /*001c*/ 	.word	0x00000000
        /*0020*/ 	.short	0x0003
        /*0022*/ 	.short	0x0018
        /*0024*/ 	.byte	0x00, 0xf0, 0x11, 0x00


	//----- nvinfo : EIATTR_KPARAM_INFO
	.align		4
.L_1180:
        /*0028*/ 	.byte	0x04, 0x17
        /*002a*/ 	.short	(.L_1182 - .L_1181)
.L_1181:
        /*002c*/ 	.word	0x00000000
        /*0030*/ 	.short	0x0002
        /*0032*/ 	.short	0x0010
        /*0034*/ 	.byte	0x00, 0xf5, 0x21, 0x00


	//----- nvinfo : EIATTR_KPARAM_INFO
	.align		4
.L_1182:
        /*0038*/ 	.byte	0x04, 0x17
        /*003a*/ 	.short	(.L_1184 - .L_1183)
.L_1183:
        /*003c*/ 	.word	0x00000000
        /*0040*/ 	.short	0x0001
        /*0042*/ 	.short	0x0008
        /*0044*/ 	.byte	0x00, 0xf5, 0x21, 0x00


	//----- nvinfo : EIATTR_KPARAM_INFO
	.align		4
.L_1184:
        /*0048*/ 	.byte	0x04, 0x17
        /*004a*/ 	.short	(.L_1186 - .L_1185)
.L_1185:
        /*004c*/ 	.word	0x00000000
        /*0050*/ 	.short	0x0000
        /*0052*/ 	.short	0x0000
        /*0054*/ 	.byte	0x00, 0xf5, 0x21, 0x00


	//----- nvinfo : EIATTR_SPARSE_MMA_MASK
	.align		4
.L_1186:
        /*0058*/ 	.byte	0x03, 0x50
        /*005a*/ 	.short	0x0000


	//----- nvinfo : EIATTR_MAXREG_COUNT
	.align		4
        /*005c*/ 	.byte	0x03, 0x1b
        /*005e*/ 	.short	0x00ff


	//----- nvinfo : EIATTR_MERCURY_ISA_VERSION
	.align		4
        /*0060*/ 	.byte	0x03, 0x5f
        /*0062*/ 	.short	0x0101


	//----- nvinfo : EIATTR_VRC_CTA_INIT_COUNT
	.align		4
        /*0064*/ 	.byte	0x02, 0x4a
	.zero		1
	.zero		1


	//----- nvinfo : EIATTR_EXIT_INSTR_OFFSETS
	.align		4
        /*0068*/ 	.byte	0x04, 0x1c
        /*006a*/ 	.short	(.L_1188 - .L_1187)


	//   ....[0]....
.L_1187:
        /*006c*/ 	.word	0x00000070


	//   ....[1]....
        /*0070*/ 	.word	0x000000a0


	//   ....[2]....
        /*0074*/ 	.word	0x00000d00


	//----- nvinfo : EIATTR_CRS_STACK_SIZE
	.align		4
.L_1188:
        /*0078*/ 	.byte	0x04, 0x1e
        /*007a*/ 	.short	(.L_1190 - .L_1189)
.L_1189:
        /*007c*/ 	.word	0x00000000


	//----- nvinfo : EIATTR_CBANK_PARAM_SIZE
	.align		4
.L_1190:
        /*0080*/ 	.byte	0x03, 0x19
        /*0082*/ 	.short	0x0020


	//----- nvinfo : EIATTR_PARAM_CBANK
	.align		4
        /*0084*/ 	.byte	0x04, 0x0a
        /*0086*/ 	.short	(.L_1192 - .L_1191)
	.align		4
.L_1191:
        /*0088*/ 	.word	index@(.nv.constant0._Z31gpuKernelArrayPlusAtColumnIndexIfEvPT_S1_Piii)
        /*008c*/ 	.short	0x0380
        /*008e*/ 	.short	0x0020


	//----- nvinfo : EIATTR_SW_WAR
	.align		4
.L_1192:
        /*0090*/ 	.byte	0x04, 0x36
        /*0092*/ 	.short	(.L_1194 - .L_1193)
.L_1193:
        /*0094*/ 	.word	0x00000008
.L_1194:


//--------------------- .nv.info._Z31gpuKernelArrayPlusAtColumnIndexIdEvPT_S1_Piii --------------------------
	.section	.nv.info._Z31gpuKernelArrayPlusAtColumnIndexIdEvPT_S1_Piii,"",@"SHT_CUDA_INFO"
	.sectionflags	@""
	.align	4


	//----- nvinfo : EIATTR_CUDA_API_VERSION
	.align		4
        /*0000*/ 	.byte	0x04, 0x37
        /*0002*/ 	.short	(.L_1196 - .L_1195)
.L_1195:
        /*0004*/ 	.word	0x00000082


	//----- nvinfo : EIATTR_KPARAM_INFO
	.align		4
.L_1196:
        /*0008*/ 	.byte	0x04, 0x17
        /*000a*/ 	.short	(.L_1198 - .L_1197)
.L_1197:
        /*000c*/ 	.word	0x00000000
        /*0010*/ 	.short	0x0004
        /*0012*/ 	.short	0x001c
        /*0014*/ 	.byte	0x00, 0xf0, 0x11, 0x00


	//----- nvinfo : EIATTR_KPARAM_INFO
	.align		4
.L_1198:
        /*0018*/ 	.byte	0x04, 0x17
        /*001a*/ 	.short	(.L_1200 - .L_1199)
.L_1199:
        /*001c*/ 	.word	0x00000000
        /*0020*/ 	.short	0x0003
        /*0022*/ 	.short	0x0018
        /*0024*/ 	.byte	0x00, 0xf0, 0x11, 0x00


	//----- nvinfo : EIATTR_KPARAM_INFO
	.align		4
.L_1200:
        /*0028*/ 	.byte	0x04, 0x17
        /*002a*/ 	.short	(.L_1202 - .L_1201)
.L_1201:
        /*002c*/ 	.word	0x00000000
        /*0030*/ 	.short	0x0002
        /*0032*/ 	.short	0x0010
        /*0034*/ 	.byte	0x00, 0xf5, 0x21, 0x00


	//----- nvinfo : EIATTR_KPARAM_INFO
	.align		4
.L_1202:
        /*0038*/ 	.byte	0x04, 0x17
        /*003a*/ 	.short	(.L_1204 - .L_1203)
.L_1203:
        /*003c*/ 	.word	0x00000000
        /*0040*/ 	.short	0x0001
        /*0042*/ 	.short	0x0008
        /*0044*/ 	.byte	0x00, 0xf5, 0x21, 0x00


	//----- nvinfo : EIATTR_KPARAM_INFO
	.align		4
.L_1204:
        /*0048*/ 	.byte	0x04, 0x17
        /*004a*/ 	.short	(.L_1206 - .L_1205)
.L_1205:
        /*004c*/ 	.word	0x00000000
        /*0050*/ 	.short	0x0000
        /*0052*/ 	.short	0x0000
        /*0054*/ 	.byte	0x00, 0xf5, 0x21, 0x00


	//----- nvinfo : EIATTR_SPARSE_MMA_MASK
	.align		4
.L_1206:
        /*0058*/ 	.byte	0x03, 0x50
        /*005a*/ 	.short	0x0000


	//----- nvinfo : EIATTR_MAXREG_COUNT
	.align		4
        /*005c*/ 	.byte	0x03, 0x1b
        /*005e*/ 	.short	0x00ff


	//----- nvinfo : EIATTR_MERCURY_ISA_VERSION
	.align		4
        /*0060*/ 	.byte	0x03, 0x5f
        /*0062*/ 	.short	0x0101


	//----- nvinfo : EIATTR_VRC_CTA_INIT_COUNT
	.align		4
        /*0064*/ 	.byte	0x02, 0x4a
	.zero		1
	.zero		1


	//----- nvinfo : EIATTR_EXIT_INSTR_OFFSETS
	.align		4
        /*0068*/ 	.byte	0x04, 0x1c
        /*006a*/ 	.short	(.L_1208 - .L_1207)


	//   ....[0]....
.L_1207:
        /*006c*/ 	.word	0x00000070


	//   ....[1]....
        /*0070*/ 	.word	0x000000a0


	//   ....[2]....
        /*0074*/ 	.word	0x00000cc0


	//----- nvinfo : EIATTR_CRS_STACK_SIZE
	.align		4
.L_1208:
        /*0078*/ 	.byte	0x04, 0x1e
        /*007a*/ 	.short	(.L_1210 - .L_1209)
.L_1209:
        /*007c*/ 	.word	0x00000000


	//----- nvinfo : EIATTR_CBANK_PARAM_SIZE
	.align		4
.L_1210:
        /*0080*/ 	.byte	0x03, 0x19
        /*0082*/ 	.short	0x0020


	//----- nvinfo : EIATTR_PARAM_CBANK
	.align		4
        /*0084*/ 	.byte	0x04, 0x0a
        /*0086*/ 	.short	(.L_1212 - .L_1211)
	.align		4
.L_1211:
        /*0088*/ 	.word	index@(.nv.constant0._Z31gpuKernelArrayPlusAtColumnIndexIdEvPT_S1_Piii)
        /*008c*/ 	.short	0x0380
        /*008e*/ 	.short	0x0020


	//----- nvinfo : EIATTR_SW_WAR
	.align		4
.L_1212:
        /*0090*/ 	.byte	0x04, 0x36
        /*0092*/ 	.short	(.L_1214 - .L_1213)
.L_1213:
        /*0094*/ 	.word	0x00000008
.L_1214:


//--------------------- .nv.info._Z23gpuKernelArrayTransposeIiEvPT_S1_iii --------------------------
	.section	.nv.info._Z23gpuKernelArrayTransposeIiEvPT_S1_iii,"",@"SHT_CUDA_INFO"
	.sectionflags	@""
	.align	4


	//----- nvinfo : EIATTR_CUDA_API_VERSION
	.align		4
        /*0000*/ 	.byte	0x04, 0x37
        /*0002*/ 	.short	(.L_1216 - .L_1215)
.L_1215:
        /*0004*/ 	.word	0x00000082


	//----- nvinfo : EIATTR_KPARAM_INFO
	.align		4
.L_1216:
        /*0008*/ 	.byte	0x04, 0x17
        /*000a*/ 	.short	(.L_1218 - .L_1217)
.L_1217:
        /*000c*/ 	.word	0x00000000
        /*0010*/ 	.short	0x0004
        /*0012*/ 	.short	0x0018
        /*0014*/ 	.byte	0x00, 0xf0, 0x11, 0x00


	//----- nvinfo : EIATTR_KPARAM_INFO
	.align		4
.L_1218:
        /*0018*/ 	.byte	0x04, 0x17
        /*001a*/ 	.short	(.L_1220 - .L_1219)
.L_1219:
        /*001c*/ 	.word	0x00000000
        /*0020*/ 	.short	0x0003
        /*0022*/ 	.short	0x0014
        /*0024*/ 	.byte	0x00, 0xf0, 0x11, 0x00


	//----- nvinfo : EIATTR_KPARAM_INFO
	.align		4
.L_1220:
        /*0028*/ 	.byte	0x04, 0x17
        /*002a*/ 	.short	(.L_1222 - .L_1221)
.L_1221:
        /*002c*/ 	.word	0x00000000
        /*0030*/ 	.short	0x0002
        /*0032*/ 	.short	0x0010
        /*0034*/ 	.byte	0x00, 0xf0, 0x11, 0x00


	//----- nvinfo : EIATTR_KPARAM_INFO
	.align		4
.L_1222:
        /*0038*/ 	.byte	0x04, 0x17
        /*003a*/ 	.short	(.L_1224 - .L_1223)
.L_1223:
        /*003c*/ 	.word	0x00000000
        /*0040*/ 	.short	0x0001
        /*0042*/ 	.short	0x0008
        /*0044*/ 	.byte	0x00, 0xf5, 0x21, 0x00


	//----- nvinfo : EIATTR_KPARAM_INFO
	.align		4
.L_1224:
        /*0048*/ 	.byte	0x04, 0x17
        /*004a*/ 	.short	(.L_1226 - .L_1225)
.L_1225:
        /*004c*/ 	.word	0x00000000
        /*0050*/ 	.short	0x0000
        /*0052*/ 	.short	0x0000
        /*0054*/ 	.byte	0x00, 0xf5, 0x21, 0x00


	//----- nvinfo : EIATTR_SPARSE_MMA_MASK
	.align		4
.L_1226:
        /*0058*/ 	.byte	0x03, 0x50
        /*005a*/ 	.short	0x0000


	//----- nvinfo : EIATTR_MAXREG_COUNT
	.align		4
        /*005c*/ 	.byte	0x03, 0x1b
        /*005e*/ 	.short	0x00ff


	//----- nvinfo : EIATTR_MERCURY_ISA_VERSION
	.align		4
        /*0060*/ 	.byte	0x03, 0x5f
        /*0062*/ 	.short	0x0101


	//----- nvinfo : EIATTR_VRC_CTA_INIT_COUNT
	.align		4
        /*0064*/ 	.byte	0x02, 0x4a
	.zero		1
	.zero		1


	//----- nvinfo : EIATTR_EXIT_INSTR_OFFSETS
	.align		4
        /*0068*/ 	.byte	0x04, 0x1c
        /*006a*/ 	.short	(.L_1228 - .L_1227)


	//   ....[0]....
.L_1227:
        /*006c*/ 	.word	0x00000070


	//   ....[1]....
        /*0070*/ 	.word	0x00000350


	//----- nvinfo : EIATTR_CRS_STACK_SIZE
	.align		4
.L_1228:
        /*0074*/ 	.byte	0x04, 0x1e
        /*0076*/ 	.short	(.L_1230 - .L_1229)
.L_1229:
        /*0078*/ 	.word	0x00000000


	//----- nvinfo : EIATTR_CBANK_PARAM_SIZE
	.align		4
.L_1230:
        /*007c*/ 	.byte	0x03, 0x19
        /*007e*/ 	.short	0x001c


	//----- nvinfo : EIATTR_PARAM_CBANK
	.align		4
        /*0080*/ 	.byte	0x04, 0x0a
        /*0082*/ 	.short	(.L_1232 - .L_1231)
	.align		4
.L_1231:
        /*0084*/ 	.word	index@(.nv.constant0._Z23gpuKernelArrayTransposeIiEvPT_S1_iii)
        /*0088*/ 	.short	0x0380
        /*008a*/ 	.short	0x001c


	//----- nvinfo : EIATTR_SW_WAR
	.align		4
.L_1232:
        /*008c*/ 	.byte	0x04, 0x36
        /*008e*/ 	.short	(.L_1234 - .L_1233)
.L_1233:
        /*0090*/ 	.word	0x00000008
.L_1234:


//--------------------- .nv.info._Z23gpuKernelArrayTransposeIfEvPT_S1_iii --------------------------
	.section	.nv.info._Z23gpuKernelArrayTransposeIfEvPT_S1_iii,"",@"SHT_CUDA_INFO"
	.sectionflags	@""
	.align	4


	//----- nvinfo : EIATTR_CUDA_API_VERSION
	.align		4
        /*0000*/ 	.byte	0x04, 0x37
        /*0002*/ 	.short	(.L_1236 - .L_1235)
.L_1235:
        /*0004*/ 	.word	0x00000082


	//----- nvinfo : EIATTR_KPARAM_INFO
	.align		4
.L_1236:
        /*0008*/ 	.byte	0x04, 0x17
        /*000a*/ 	.short	(.L_1238 - .L_1237)
.L_1237:
        /*000c*/ 	.word	0x00000000
        /*0010*/ 	.short	0x0004
        /*0012*/ 	.short	0x0018
        /*0014*/ 	.byte	0x00, 0xf0, 0x11, 0x00


	//----- nvinfo : EIATTR_KPARAM_INFO
	.align		4
.L_1238:
        /*0018*/ 	.byte	0x04, 0x17
        /*001a*/ 	.short	(.L_1240 - .L_1239)
.L_1239:
        /*001c*/ 	.word	0x00000000
        /*0020*/ 	.short	0x0003
        /*0022*/ 	.short	0x0014
        /*0024*/ 	.byte	0x00, 0xf0, 0x11, 0x00


	//----- nvinfo : EIATTR_KPARAM_INFO
	.align		4
.L_1240:
        /*0028*/ 	.byte	0x04, 0x17
        /*002a*/ 	.short	(.L_1242 - .L_1241)
.L_1241:
        /*002c*/ 	.word	0x00000000
        /*0030*/ 	.short	0x0002
        /*0032*/ 	.short	0x0010
        /*0034*/ 	.byte	0x00, 0xf0, 0x11, 0x00


	//----- nvinfo : EIATTR_KPARAM_INFO
	.align		4
.L_1242:
        /*0038*/ 	.byte	0x04, 0x17
        /*003a*/ 	.short	(.L_1244 - .L_1243)
.L_1243:
        /*003c*/ 	.word	0x00000000
        /*0040*/ 	.short	0x0001
        /*0042*/ 	.short	0x0008
        /*0044*/ 	.byte	0x00, 0xf5, 0x21, 0x00


	//----- nvinfo : EIATTR_KPARAM_INFO
	.align		4
.L_1244:
        /*0048*/ 	.byte	0x04, 0x17
        /*004a*/ 	.short	(.L_1246 - .L_1245)
.L_1245:
        /*004c*/ 	.word	0x00000000
        /*0050*/ 	.short	0x0000
        /*0052*/ 	.short	0x0000
        /*0054*/ 	.byte	0x00, 0xf5, 0x21, 0x00


	//----- nvinfo : EIATTR_SPARSE_MMA_MASK
	.align		4
.L_1246:
        /*0058*/ 	.byte	0x03, 0x50
        /*005a*/ 	.short	0x0000


	//----- nvinfo : EIATTR_MAXREG_COUNT
	.align		4
        /*005c*/ 	.byte	0x03, 0x1b
        /*005e*/ 	.short	0x00ff


	//----- nvinfo : EIATTR_MERCURY_ISA_VERSION
	.align		4
        /*0060*/ 	.byte	0x03, 0x5f
        /*0062*/ 	.short	0x0101


	//----- nvinfo : EIATTR_VRC_CTA_INIT_COUNT
	.align		4
        /*0064*/ 	.byte	0x02, 0x4a
	.zero		1
	.zero		1


	//----- nvinfo : EIATTR_EXIT_INSTR_OFFSETS
	.align		4
        /*0068*/ 	.byte	0x04, 0x1c
        /*006a*/ 	.short	(.L_1248 - .L_1247)


	//   ....[0]....
.L_1247:
        /*006c*/ 	.word	0x00000070


	//   ....[1]....
        /*0070*/ 	.word	0x00000350


	//----- nvinfo : EIATTR_CRS_STACK_SIZE
	.align		4
.L_1248:
        /*0074*/ 	.byte	0x04, 0x1e
        /*0076*/ 	.short	(.L_1250 - .L_1249)
.L_1249:
        /*0078*/ 	.word	0x00000000


	//----- nvinfo : EIATTR_CBANK_PARAM_SIZE
	.align		4
.L_1250:
        /*007c*/ 	.byte	0x03, 0x19
        /*007e*/ 	.short	0x001c


	//----- nvinfo : EIATTR_PARAM_CBANK
	.align		4
        /*0080*/ 	.byte	0x04, 0x0a
        /*0082*/ 	.short	(.L_1252 - .L_1251)
	.align		4
.L_1251:
        /*0084*/ 	.word	index@(.nv.constant0._Z23gpuKernelArrayTransposeIfEvPT_S1_iii)
        /*0088*/ 	.short	0x0380
        /*008a*/ 	.short	0x001c


	//----- nvinfo : EIATTR_SW_WAR
	.align		4
.L_1252:
        /*008c*/ 	.byte	0x04, 0x36
        /*008e*/ 	.short	(.L_1254 - .L_1253)
.L_1253:
        /*0090*/ 	.word	0x00000008
.L_1254:


//--------------------- .nv.info._Z23gpuKernelArrayTransposeIdEvPT_S1_iii --------------------------
	.section	.nv.info._Z23gpuKernelArrayTransposeIdEvPT_S1_iii,"",@"SHT_CUDA_INFO"
	.sectionflags	@""
	.align	4


	//----- nvinfo : EIATTR_CUDA_API_VERSION
	.align		4
        /*0000*/ 	.byte	0x04, 0x37
        /*0002*/ 	.short	(.L_1256 - .L_1255)
.L_1255:
        /*0004*/ 	.word	0x00000082


	//----- nvinfo : EIATTR_KPARAM_INFO
	.align		4
.L_1256:
        /*0008*/ 	.byte	0x04, 0x17
        /*000a*/ 	.short	(.L_1258 - .L_1257)
.L_1257:
        /*000c*/ 	.word	0x00000000
        /*0010*/ 	.short	0x0004
        /*0012*/ 	.short	0x0018
        /*0014*/ 	.byte	0x00, 0xf0, 0x11, 0x00


	//----- nvinfo : EIATTR_KPARAM_INFO
	.align		4
.L_1258:
        /*0018*/ 	.byte	0x04, 0x17
        /*001a*/ 	.short	(.L_1260 - .L_1259)
.L_1259:
        /*001c*/ 	.word	0x00000000
        /*0020*/ 	.short	0x0003
        /*0022*/ 	.short	0x0014
        /*0024*/ 	.byte	0x00, 0xf0, 0x11, 0x00


	//----- nvinfo : EIATTR_KPARAM_INFO
	.align		4
.L_1260:
        /*0028*/ 	.byte	0x04, 0x17
        /*002a*/ 	.short	(.L_1262 - .L_1261)
.L_1261:
        /*002c*/ 	.word	0x00000000
        /*0030*/ 	.short	0x0002
        /*0032*/ 	.short	0x0010
        /*0034*/ 	.byte	0x00, 0xf0, 0x11, 0x00


	//----- nvinfo : EIATTR_KPARAM_INFO
	.align		4
.L_1262:
        /*0038*/ 	.byte	0x04, 0x17
        /*003a*/ 	.short	(.L_1264 - .L_1263)
.L_1263:
        /*003c*/ 	.word	0x00000000
        /*0040*/ 	.short	0x0001
        /*0042*/ 	.short	0x0008
        /*0044*/ 	.byte	0x00, 0xf5, 0x21, 0x00


	//----- nvinfo : EIATTR_KPARAM_INFO
	.align		4
.L_1264:
        /*0048*/ 	.byte	0x04, 0x17
        /*004a*/ 	.short	(.L_1266 - .L_1265)
.L_1265:
        /*004c*/ 	.word	0x00000000
        /*0050*/ 	.short	0x0000
        /*0052*/ 	.short	0x0000
        /*0054*/ 	.byte	0x00, 0xf5, 0x21, 0x00


	//----- nvinfo : EIATTR_SPARSE_MMA_MASK
	.align		4
.L_1266:
        /*0058*/ 	.byte	0x03, 0x50
        /*005a*/ 	.short	0x0000


	//----- nvinfo : EIATTR_MAXREG_COUNT
	.align		4
        /*005c*/ 	.byte	0x03, 0x1b
        /*005e*/ 	.short	0x00ff


	//----- nvinfo : EIATTR_MERCURY_ISA_VERSION
	.align		4
        /*0060*/ 	.byte	0x03, 0x5f
        /*0062*/ 	.short	0x0101


	//----- nvinfo : EIATTR_VRC_CTA_INIT_COUNT
	.align		4
        /*0064*/ 	.byte	0x02, 0x4a
	.zero		1
	.zero		1


	//----- nvinfo : EIATTR_EXIT_INSTR_OFFSETS
	.align		4
        /*0068*/ 	.byte	0x04, 0x1c
        /*006a*/ 	.short	(.L_1268 - .L_1267)


	//   ....[0]....
.L_1267:
        /*006c*/ 	.word	0x00000070


	//   ....[1]....
        /*0070*/ 	.word	0x00000340


	//----- nvinfo : EIATTR_CRS_STACK_SIZE
	.align		4
.L_1268:
        /*0074*/ 	.byte	0x04, 0x1e
        /*0076*/ 	.short	(.L_1270 - .L_1269)
.L_1269:
        /*0078*/ 	.word	0x00000000


	//----- nvinfo : EIATTR_CBANK_PARAM_SIZE
	.align		4
.L_1270:
        /*007c*/ 	.byte	0x03, 0x19
        /*007e*/ 	.short	0x001c


	//----- nvinfo : EIATTR_PARAM_CBANK
	.align		4
        /*0080*/ 	.byte	0x04, 0x0a
        /*0082*/ 	.short	(.L_1272 - .L_1271)
	.align		4
.L_1271:
        /*0084*/ 	.word	index@(.nv.constant0._Z23gpuKernelArrayTransposeIdEvPT_S1_iii)
        /*0088*/ 	.short	0x0380
        /*008a*/ 	.short	0x001c


	//----- nvinfo : EIATTR_SW_WAR
	.align		4
.L_1272:
        /*008c*/ 	.byte	0x04, 0x36
        /*008e*/ 	.short	(.L_1274 - .L_1273)
.L_1273:
        /*0090*/ 	.word	0x00000008
.L_1274:


//--------------------- .nv.info._Z22gpuKernelArraySetValueIiEvPT_S0_i --------------------------
	.section	.nv.info._Z22gpuKernelArraySetValueIiEvPT_S0_i,"",@"SHT_CUDA_INFO"
	.sectionflags	@""
	.align	4


	//----- nvinfo : EIATTR_CUDA_API_VERSION
	.align		4
        /*0000*/ 	.byte	0x04, 0x37
        /*0002*/ 	.short	(.L_1276 - .L_1275)
.L_1275:
        /*0004*/ 	.word	0x00000082


	//----- nvinfo : EIATTR_KPARAM_INFO
	.align		4
.L_1276:
        /*0008*/ 	.byte	0x04, 0x17
        /*000a*/ 	.short	(.L_1278 - .L_1277)
.L_1277:
        /*000c*/ 	.word	0x00000000
        /*0010*/ 	.short	0x0002
        /*0012*/ 	.short	0x000c
        /*0014*/ 	.byte	0x00, 0xf0, 0x11, 0x00


	//----- nvinfo : EIATTR_KPARAM_INFO
	.align		4
.L_1278:
        /*0018*/ 	.byte	0x04, 0x17
        /*001a*/ 	.short	(.L_1280 - .L_1279)
.L_1279:
        /*001c*/ 	.word	0x00000000
        /*0020*/ 	.short	0x0001
        /*0022*/ 	.short	0x0008
        /*0024*/ 	.byte	0x00, 0xf0, 0x11, 0x00


	//----- nvinfo : EIATTR_KPARAM_INFO
	.align		4
.L_1280:
        /*0028*/ 	.byte	0x04, 0x17
        /*002a*/ 	.short	(.L_1282 - .L_1281)
.L_1281:
        /*002c*/ 	.word	0x00000000
        /*0030*/ 	.short	0x0000
        /*0032*/ 	.short	0x0000
        /*0034*/ 	.byte	0x00, 0xf5, 0x21, 0x00


	//----- nvinfo : EIATTR_SPARSE_MMA_MASK
	.align		4
.L_1282:
        /*0038*/ 	.byte	0x03, 0x50
        /*003a*/ 	.short	0x0000


	//----- nvinfo : EIATTR_MAXREG_COUNT
	.align		4
        /*003c*/ 	.byte	0x03, 0x1b
        /*003e*/ 	.short	0x00ff


	//----- nvinfo : EIATTR_MERCURY_ISA_VERSION
	.align		4
        /*0040*/ 	.byte	0x03, 0x5f
        /*0042*/ 	.short	0x0101


	//----- nvinfo : EIATTR_VRC_CTA_INIT_COUNT
	.align		4
        /*0044*/ 	.byte	0x02, 0x4a
	.zero		1
	.zero		1


	//----- nvinfo : EIATTR_EXIT_INSTR_OFFSETS
	.align		4
        /*0048*/ 	.byte	0x04, 0x1c
        /*004a*/ 	.short	(.L_1284 - .L_1283)


	//   ....[0]....
.L_1283:
        /*004c*/ 	.word	0x00000070


	//   ....[1]....
        /*0050*/ 	.word	0x00000120


	//----- nvinfo : EIATTR_CRS_STACK_SIZE
	.align		4
.L_1284:
        /*0054*/ 	.byte	0x04, 0x1e
        /*0056*/ 	.short	(.L_1286 - .L_1285)
.L_1285:
        /*0058*/ 	.word	0x00000000


	//----- nvinfo : EIATTR_CBANK_PARAM_SIZE
	.align		4
.L_1286:
        /*005c*/ 	.byte	0x03, 0x19
        /*005e*/ 	.short	0x0010


	//----- nvinfo : EIATTR_PARAM_CBANK
	.align		4
        /*0060*/ 	.byte	0x04, 0x0a
        /*0062*/ 	.short	(.L_1288 - .L_1287)
	.align		4
.L_1287:
        /*0064*/ 	.word	index@(.nv.constant0._Z22gpuKernelArraySetValueIiEvPT_S0_i)
        /*0068*/ 	.short	0x0380
        /*006a*/ 	.short	0x0010


	//----- nvinfo : EIATTR_SW_WAR
	.align		4
.L_1288:
        /*006c*/ 	.byte	0x04, 0x36
        /*006e*/ 	.short	(.L_1290 - .L_1289)
.L_1289:
        /*0070*/ 	.word	0x00000008
.L_1290:


//--------------------- .nv.info._Z18gpuKernelArrayCopyIiEvPT_S1_i --------------------------
	.section	.nv.info._Z18gpuKernelArrayCopyIiEvPT_S1_i,"",@"SHT_CUDA_INFO"
	.sectionflags	@""
	.align	4


	//----- nvinfo : EIATTR_CUDA_API_VERSION
	.align		4
        /*0000*/ 	.byte	0x04, 0x37
        /*0002*/ 	.short	(.L_1292 - .L_1291)
.L_1291:
        /*0004*/ 	.word	0x00000082


	//----- nvinfo : EIATTR_KPARAM_INFO
	.align		4
.L_1292:
        /*0008*/ 	.byte	0x04, 0x17
        /*000a*/ 	.short	(.L_1294 - .L_1293)
.L_1293:
        /*000c*/ 	.word	0x00000000
        /*0010*/ 	.short	0x0002
        /*0012*/ 	.short	0x0010
        /*0014*/ 	.byte	0x00, 0xf0, 0x11, 0x00


	//----- nvinfo : EIATTR_KPARAM_INFO
	.align		4
.L_1294:
        /*0018*/ 	.byte	0x04, 0x17
        /*001a*/ 	.short	(.L_1296 - .L_1295)
.L_1295:
        /*001c*/ 	.word	0x00000000
        /*0020*/ 	.short	0x0001
        /*0022*/ 	.short	0x0008
        /*0024*/ 	.byte	0x00, 0xf5, 0x21, 0x00


	//----- nvinfo : EIATTR_KPARAM_INFO
	.align		4
.L_1296:
        /*0028*/ 	.byte	0x04, 0x17
        /*002a*/ 	.short	(.L_1298 - .L_1297)
.L_1297:
        /*002c*/ 	.word	0x00000000
        /*0030*/ 	.short	0x0000
        /*0032*/ 	.short	0x0000
        /*0034*/ 	.byte	0x00, 0xf5, 0x21, 0x00


	//----- nvinfo : EIATTR_SPARSE_MMA_MASK
	.align		4
.L_1298:
        /*0038*/ 	.byte	0x03, 0x50
        /*003a*/ 	.short	0x0000


	//----- nvinfo : EIATTR_MAXREG_COUNT
	.align		4
        /*003c*/ 	.byte	0x03, 0x1b
        /*003e*/ 	.short	0x00ff


	//----- nvinfo : EIATTR_MERCURY_ISA_VERSION
	.align		4
        /*0040*/ 	.byte	0x03, 0x5f
        /*0042*/ 	.short	0x0101


	//----- nvinfo : EIATTR_VRC_CTA_INIT_COUNT
	.align		4
        /*0044*/ 	.byte	0x02, 0x4a
	.zero		1
	.zero		1


	//----- nvinfo : EIATTR_EXIT_INSTR_OFFSETS
	.align		4
        /*0048*/ 	.byte	0x04, 0x1c
        /*004a*/ 	.short	(.L_1300 - .L_1299)


	//   ....[0]....
.L_1299:
        /*004c*/ 	.word	0x00000070


	//   ....[1]....
        /*0050*/ 	.word	0x00000140


	//----- nvinfo : EIATTR_CRS_STACK_SIZE
	.align		4
.L_1300:
        /*0054*/ 	.byte	0x04, 0x1e
        /*0056*/ 	.short	(.L_1302 - .L_1301)
.L_1301:
        /*0058*/ 	.word	0x00000000


	//----- nvinfo : EIATTR_CBANK_PARAM_SIZE
	.align		4
.L_1302:
        /*005c*/ 	.byte	0x03, 0x19
        /*005e*/ 	.short	0x0014


	//----- nvinfo : EIATTR_PARAM_CBANK
	.align		4
        /*0060*/ 	.byte	0x04, 0x0a
        /*0062*/ 	.short	(.L_1304 - .L_1303)
	.align		4
.L_1303:
        /*0064*/ 	.word	index@(.nv.constant0._Z18gpuKernelArrayCopyIiEvPT_S1_i)
        /*0068*/ 	.short	0x0380
        /*006a*/ 	.short	0x0014


	//----- nvinfo : EIATTR_SW_WAR
	.align		4
.L_1304:
        /*006c*/ 	.byte	0x04, 0x36
        /*006e*/ 	.short	(.L_1306 - .L_1305)
.L_1305:
        /*0070*/ 	.word	0x00000008
.L_1306:


//--------------------- .nv.info._Z20gpuKernelArrayDG2CG2IfEvPT_S1_PiS2_ii --------------------------
	.section	.nv.info._Z20gpuKernelArrayDG2CG2IfEvPT_S1_PiS2_ii,"",@"SHT_CUDA_INFO"
	.sectionflags	@""
	.align	4


	//----- nvinfo : EIATTR_CUDA_API_VERSION
	.align		4
        /*0000*/ 	.byte	0x04, 0x37
        /*0002*/ 	.short	(.L_1308 - .L_1307)
.L_1307:
        /*0004*/ 	.word	0x00000082


	//----- nvinfo : EIATTR_KPARAM_INFO
	.align		4
.L_1308:
        /*0008*/ 	.byte	0x04, 0x17
        /*000a*/ 	.short	(.L_1310 - .L_1309)
.L_1309:
        /*000c*/ 	.word	0x00000000
        /*0010*/ 	.short	0x0005
        /*0012*/ 	.short	0x0024
        /*0014*/ 	.byte	0x00, 0xf0, 0x11, 0x00


	//----- nvinfo : EIATTR_KPARAM_INFO
	.align		4
.L_1310:
        /*0018*/ 	.byte	0x04, 0x17
        /*001a*/ 	.short	(.L_1312 - .L_1311)
.L_1311:
        /*001c*/ 	.word	0x00000000
        /*0020*/ 	.short	0x0004
        /*0022*/ 	.short	0x0020
        /*0024*/ 	.byte	0x00, 0xf0, 0x11, 0x00


	//----- nvinfo : EIATTR_KPARAM_INFO
	.align		4
.L_1312:
        /*0028*/ 	.byte	0x04, 0x17
        /*002a*/ 	.short	(.L_1314 - .L_1313)
.L_1313:
        /*002c*/ 	.word	0x00000000
        /*0030*/ 	.short	0x0003
        /*0032*/ 	.short	0x0018
        /*0034*/ 	.byte	0x00, 0xf5, 0x21, 0x00


	//----- nvinfo : EIATTR_KPARAM_INFO
	.align		4
.L_1314:
        /*0038*/ 	.byte	0x04, 0x17
        /*003a*/ 	.short	(.L_1316 - .L_1315)
.L_1315:
        /*003c*/ 	.word	0x00000000
        /*0040*/ 	.short	0x0002
        /*0042*/ 	.short	0x0010
        /*0044*/ 	.byte	0x00, 0xf5, 0x21, 0x00


	//----- nvinfo : EIATTR_KPARAM_INFO
	.align		4
.L_1316:
        /*0048*/ 	.byte	0x04, 0x17
        /*004a*/ 	.short	(.L_1318 - .L_1317)
.L_1317:
        /*004c*/ 	.word	0x00000000
        /*0050*/ 	.short	0x0001
        /*0052*/ 	.short	0x0008
        /*0054*/ 	.byte	0x00, 0xf5, 0x21, 0x00


	//----- nvinfo : EIATTR_KPARAM_INFO
	.align		4
.L_1318:
        /*0058*/ 	.byte	0x04, 0x17
        /*005a*/ 	.short	(.L_1320 - .L_1319)
.L_1319:
        /*005c*/ 	.word	0x00000000
        /*0060*/ 	.short	0x0000
        /*0062*/ 	.short	0x0000
        /*0064*/ 	.byte	0x00, 0xf5, 0x21, 0x00


	//----- nvinfo : EIATTR_SPARSE_MMA_MASK
	.align		4
.L_1320:
        /*0068*/ 	.byte	0x03, 0x50
        /*006a*/ 	.short	0x0000


	//----- nvinfo : EIATTR_MAXREG_COUNT
	.align		4
        /*006c*/ 	.byte	0x03, 0x1b
        /*006e*/ 	.short	0x00ff


	//----- nvinfo : EIATTR_MERCURY_ISA_VERSION
	.align		4
        /*0070*/ 	.byte	0x03, 0x5f
        /*0072*/ 	.short	0x0101


	//----- nvinfo : EIATTR_VRC_CTA_INIT_COUNT
	.align		4
        /*0074*/ 	.byte	0x02, 0x4a
	.zero		1
	.zero		1


	//----- nvinfo : EIATTR_EXIT_INSTR_OFFSETS
	.align		4
        /*0078*/ 	.byte	0x04, 0x1c
        /*007a*/ 	.short	(.L_1322 - .L_1321)


	//   ....[0]....
.L_1321:
        /*007c*/ 	.word	0x00000070


	//   ....[1]....
        /*0080*/ 	.word	0x000002b0


	//   ....[2]....
        /*0084*/ 	.word	0x00000e70


	//----- nvinfo : EIATTR_CRS_STACK_SIZE
	.align		4
.L_1322:
        /*0088*/ 	.byte	0x04, 0x1e
        /*008a*/ 	.short	(.L_1324 - .L_1323)
.L_1323:
        /*008c*/ 	.word	0x00000000


	//----- nvinfo : EIATTR_CBANK_PARAM_SIZE
	.align		4
.L_1324:
        /*0090*/ 	.byte	0x03, 0x19
        /*0092*/ 	.short	0x0028


	//----- nvinfo : EIATTR_PARAM_CBANK
	.align		4
        /*0094*/ 	.byte	0x04, 0x0a
        /*0096*/ 	.short	(.L_1326 - .L_1325)
	.align		4
.L_1325:
        /*0098*/ 	.word	index@(.nv.constant0._Z20gpuKernelArrayDG2CG2IfEvPT_S1_PiS2_ii)
        /*009c*/ 	.short	0x0380
        /*009e*/ 	.short	0x0028


	//----- nvinfo : EIATTR_SW_WAR
	.align		4
.L_1326:
        /*00a0*/ 	.byte	0x04, 0x36
        /*00a2*/ 	.short	(.L_1328 - .L_1327)
.L_1327:
        /*00a4*/ 	.word	0x00000008
.L_1328:


//--------------------- .nv.info._Z19gpuKernelArrayDG2CGIfEvPT_S1_PiS2_i --------------------------
	.section	.nv.info._Z19gpuKernelArrayDG2CGIfEvPT_S1_PiS2_i,"",@"SHT_CUDA_INFO"
	.sectionflags	@""
	.align	4


	//----- nvinfo : EIATTR_CUDA_API_VERSION
	.align		4
        /*0000*/ 	.byte	0x04, 0x37
        /*0002*/ 	.short	(.L_1330 - .L_1329)
.L_1329:
        /*0004*/ 	.word	0x00000082


	//----- nvinfo : EIATTR_KPARAM_INFO
	.align		4
.L_1330:
        /*0008*/ 	.byte	0x04, 0x17
        /*000a*/ 	.short	(.L_1332 - .L_1331)
.L_1331:
        /*000c*/ 	.word	0x00000000
        /*0010*/ 	.short	0x0004
        /*0012*/ 	.short	0x0020
        /*0014*/ 	.byte	0x00, 0xf0, 0x11, 0x00


	//----- nvinfo : EIATTR_KPARAM_INFO
	.align		4
.L_1332:
        /*0018*/ 	.byte	0x04, 0x17
        /*001a*/ 	.short	(.L_1334 - .L_1333)
.L_1333:
        /*001c*/ 	.word	0x00000000
        /*0020*/ 	.short	0x0003
        /*0022*/ 	.short	0x0018
        /*0024*/ 	.byte	0x00, 0xf5, 0x21, 0x00


	//----- nvinfo : EIATTR_KPARAM_INFO
	.align		4
.L_1334:
        /*0028*/ 	.byte	0x04, 0x17
        /*002a*/ 	.short	(.L_1336 - .L_1335)
.L_1335:
        /*002c*/ 	.word	0x00000000
        /*0030*/ 	.short	0x0002
        /*0032*/ 	.short	0x0010
        /*0034*/ 	.byte	0x00, 0xf5, 0x21, 0x00


	//----- nvinfo : EIATTR_KPARAM_INFO
	.align		4
.L_1336:
        /*0038*/ 	.byte	0x04, 0x17
        /*003a*/ 	.short	(.L_1338 - .L_1337)
.L_1337:
        /*003c*/ 	.word	0x00000000
        /*0040*/ 	.short	0x0001
        /*0042*/ 	.short	0x0008
        /*0044*/ 	.byte	0x00, 0xf5, 0x21, 0x00


	//----- nvinfo : EIATTR_KPARAM_INFO
	.align		4
.L_1338:
        /*0048*/ 	.byte	0x04, 0x17
        /*004a*/ 	.short	(.L_1340 - .L_1339)
.L_1339:
        /*004c*/ 	.word	0x00000000
        /*0050*/ 	.short	0x0000
        /*0052*/ 	.short	0x0000
        /*0054*/ 	.byte	0x00, 0xf5, 0x21, 0x00


	//----- nvinfo : EIATTR_SPARSE_MMA_MASK
	.align		4
.L_1340:
        /*0058*/ 	.byte	0x03, 0x50
        /*005a*/ 	.short	0x0000


	//----- nvinfo : EIATTR_MAXREG_COUNT
	.align		4
        /*005c*/ 	.byte	0x03, 0x1b
        /*005e*/ 	.short	0x00ff


	//----- nvinfo : EIATTR_MERCURY_ISA_VERSION
	.align		4
        /*0060*/ 	.byte	0x03, 0x5f
        /*0062*/ 	.short	0x0101


	//----- nvinfo : EIATTR_VRC_CTA_INIT_COUNT
	.align		4
        /*0064*/ 	.byte	0x02, 0x4a
	.zero		1
	.zero		1


	//----- nvinfo : EIATTR_EXIT_INSTR_OFFSETS
	.align		4
        /*0068*/ 	.byte	0x04, 0x1c
        /*006a*/ 	.short	(.L_1342 - .L_1341)


	//   ....[0]....
.L_1341:
        /*006c*/ 	.word	0x00000070


	//   ....[1]....
        /*0070*/ 	.word	0x000008a0


	//----- nvinfo : EIATTR_CRS_STACK_SIZE
	.align		4
.L_1342:
        /*0074*/ 	.byte	0x04, 0x1e
        /*0076*/ 	.short	(.L_1344 - .L_1343)
.L_1343:
        /*0078*/ 	.word	0x00000000


	//----- nvinfo : EIATTR_CBANK_PARAM_SIZE
	.align		4
.L_1344:
        /*007c*/ 	.byte	0x03, 0x19
        /*007e*/ 	.short	0x0024


	//----- nvinfo : EIATTR_PARAM_CBANK
	.align		4
        /*0080*/ 	.byte	0x04, 0x0a
        /*0082*/ 	.short	(.L_1346 - .L_1345)
	.align		4
.L_1345:
        /*0084*/ 	.word	index@(.nv.constant0._Z19gpuKernelArrayDG2CGIfEvPT_S1_PiS2_i)
        /*0088*/ 	.short	0x0380
        /*008a*/ 	.short	0x0024


	//----- nvinfo : EIATTR_SW_WAR
	.align		4
.L_1346:
        /*008c*/ 	.byte	0x04, 0x36
        /*008e*/ 	.short	(.L_1348 - .L_1347)
.L_1347:
        /*0090*/ 	.word	0x00000008
.L_1348:


//--------------------- .nv.info._Z24gpuKernelArrayGemmBatch1IfEvPT_S1_S1_iiiiiiii --------------------------
	.section	.nv.info._Z24gpuKernelArrayGemmBatch1IfEvPT_S1_S1_iiiiiiii,"",@"SHT_CUDA_INFO"
	.sectionflags	@""
	.align	4


	//----- nvinfo : EIATTR_CUDA_API_VERSION
	.align		4
        /*0000*/ 	.byte	0x04, 0x37
        /*0002*/ 	.short	(.L_1350 - .L_1349)
.L_1349:
        /*0004*/ 	.word	0x00000082


	//----- nvinfo : EIATTR_KPARAM_INFO
	.align		4
.L_1350:
        /*0008*/ 	.byte	0x04, 0x17
        /*000a*/ 	.short	(.L_1352 - .L_1351)
.L_1351:
        /*000c*/ 	.word	0x00000000
        /*0010*/ 	.short	0x000a
        /*0012*/ 	.short	0x0034
        /*0014*/ 	.byte	0x00, 0xf0, 0x11, 0x00


	//----- nvinfo : EIATTR_KPARAM_INFO
	.align		4
.L_1352:
        /*0018*/ 	.byte	0x04, 0x17
        /*001a*/ 	.short	(.L_1354 - .L_1353)
.L_1353:
        /*001c*/ 	.word	0x00000000
        /*0020*/ 	.short	0x0009
        /*0022*/ 	.short	0x0030
        /*0024*/ 	.byte	0x00, 0xf0, 0x11, 0x00


	//----- nvinfo : EIATTR_KPARAM_INFO
	.align		4
.L_1354:
        /*0028*/ 	.byte	0x04, 0x17
        /*002a*/ 	.short	(.L_1356 - .L_1355)
.L_1355:
        /*002c*/ 	.word	0x00000000
        /*0030*/ 	.short	0x0008
        /*0032*/ 	.short	0x002c
        /*0034*/ 	.byte	0x00, 0xf0, 0x11, 0x00


	//----- nvinfo : EIATTR_KPARAM_INFO
	.align		4
.L_1356:
        /*0038*/ 	.byte	0x04, 0x17
        /*003a*/ 	.short	(.L_1358 - .L_1357)
.L_1357:
        /*003c*/ 	.word	0x00000000
        /*0040*/ 	.short	0x0007
        /*0042*/ 	.short	0x0028
        /*0044*/ 	.byte	0x00, 0xf0, 0x11, 0x00


	//----- nvinfo : EIATTR_KPARAM_INFO
	.align		4
.L_1358:
        /*0048*/ 	.byte	0x04, 0x17
        /*004a*/ 	.short	(.L_1360 - .L_1359)
.L_1359:
        /*004c*/ 	.word	0x00000000
        /*0050*/ 	.short	0x0006
        /*0052*/ 	.short	0x0024
        /*0054*/ 	.byte	0x00, 0xf0, 0x11, 0x00


	//----- nvinfo : EIATTR_KPARAM_INFO
	.align		4
.L_1360:
        /*0058*/ 	.byte	0x04, 0x17
        /*005a*/ 	.short	(.L_1362 - .L_1361)
.L_1361:
        /*005c*/ 	.word	0x00000000
        /*0060*/ 	.short	0x0005
        /*0062*/ 	.short	0x0020
        /*0064*/ 	.byte	0x00, 0xf0, 0x11, 0x00


	//----- nvinfo : EIATTR_KPARAM_INFO
	.align		4
.L_1362:
        /*0068*/ 	.byte	0x04, 0x17
        /*006a*/ 	.short	(.L_1364 - .L_1363)
.L_1363:
        /*006c*/ 	.word	0x00000000
        /*0070*/ 	.short	0x0004
        /*0072*/ 	.short	0x001c
        /*0074*/ 	.byte	0x00, 0xf0, 0x11, 0x00


	//----- nvinfo : EIATTR_KPARAM_INFO
	.align		4
.L_1364:
        /*0078*/ 	.byte	0x04, 0x17
        /*007a*/ 	.short	(.L_1366 - .L_1365)
.L_1365:
        /*007c*/ 	.word	0x00000000
        /*0080*/ 	.short	0x0003
        /*0082*/ 	.short	0x0018
        /*0084*/ 	.byte	0x00, 0xf0, 0x11, 0x00


	//----- nvinfo : EIATTR_KPARAM_INFO
	.align		4
.L_1366:
        /*0088*/ 	.byte	0x04, 0x17
        /*008a*/ 	.short	(.L_1368 - .L_1367)
.L_1367:
        /*008c*/ 	.word	0x00000000
        /*0090*/ 	.short	0x0002
        /*0092*/ 	.short	0x0010
        /*0094*/ 	.byte	0x00, 0xf5, 0x21, 0x00


	//----- nvinfo : EIATTR_KPARAM_INFO
	.align		4
.L_1368:
        /*0098*/ 	.byte	0x04, 0x17
        /*009a*/ 	.short	(.L_1370 - .L_1369)
.L_1369:
        /*009c*/ 	.word	0x00000000
        /*00a0*/ 	.short	0x0001
        /*00a2*/ 	.short	0x0008
        /*00a4*/ 	.byte	0x00, 0xf5, 0x21, 0x00


	//----- nvinfo : EIATTR_KPARAM_INFO
	.align		4
.L_1370:
        /*00a8*/ 	.byte	0x04, 0x17
        /*00aa*/ 	.short	(.L_1372 - .L_1371)
.L_1371:
        /*00ac*/ 	.word	0x00000000
        /*00b0*/ 	.short	0x0000
        /*00b2*/ 	.short	0x0000
        /*00b4*/ 	.byte	0x00, 0xf5, 0x21, 0x00


	//----- nvinfo : EIATTR_SPARSE_MMA_MASK
	.align		4
.L_1372:
        /*00b8*/ 	.byte	0x03, 0x50
        /*00ba*/ 	.short	0x0000


	//----- nvinfo : EIATTR_MAXREG_COUNT
	.align		4
        /*00bc*/ 	.byte	0x03, 0x1b
        /*00be*/ 	.short	0x00ff


	//----- nvinfo : EIATTR_MERCURY_ISA_VERSION
	.align		4
        /*00c0*/ 	.byte	0x03, 0x5f
        /*00c2*/ 	.short	0x0101


	//----- nvinfo : EIATTR_VRC_CTA_INIT_COUNT
	.align		4
        /*00c4*/ 	.byte	0x02, 0x4a
	.zero		1
	.zero		1


	//----- nvinfo : EIATTR_EXIT_INSTR_OFFSETS
	.align		4
        /*00c8*/ 	.byte	0x04, 0x1c
        /*00ca*/ 	.short	(.L_1374 - .L_1373)


	//   ....[0]....
.L_1373:
        /*00cc*/ 	.word	0x00000070


	//   ....[1]....
        /*00d0*/ 	.word	0x000000a0


	//   ....[2]....
        /*00d4*/ 	.word	0x00000c80


	//----- nvinfo : EIATTR_CRS_STACK_SIZE
	.align		4
.L_1374:
        /*00d8*/ 	.byte	0x04, 0x1e
        /*00da*/ 	.short	(.L_1376 - .L_1375)
.L_1375:
        /*00dc*/ 	.word	0x00000000


	//----- nvinfo : EIATTR_CBANK_PARAM_SIZE
	.align		4
.L_1376:
        /*00e0*/ 	.byte	0x03, 0x19
        /*00e2*/ 	.short	0x0038


	//----- nvinfo : EIATTR_PARAM_CBANK
	.align		4
        /*00e4*/ 	.byte	0x04, 0x0a
        /*00e6*/ 	.short	(.L_1378 - .L_1377)
	.align		4
.L_1377:
        /*00e8*/ 	.word	index@(.nv.constant0._Z24gpuKernelArrayGemmBatch1IfEvPT_S1_S1_iiiiiiii)
        /*00ec*/ 	.short	0x0380
        /*00ee*/ 	.short	0x0038


	//----- nvinfo : EIATTR_SW_WAR
	.align		4
.L_1378:
        /*00f0*/ 	.byte	0x04, 0x36
        /*00f2*/ 	.short	(.L_1380 - .L_1379)
.L_1379:
        /*00f4*/ 	.word	0x00000008
.L_1380:


//--------------------- .nv.info._Z23gpuKernelArrayGemmBatchIfEvPT_S1_S1_iiiiiiii --------------------------
	.section	.nv.info._Z23gpuKernelArrayGemmBatchIfEvPT_S1_S1_iiiiiiii,"",@"SHT_CUDA_INFO"
	.sectionflags	@""
	.align	4


	//----- nvinfo : EIATTR_CUDA_API_VERSION
	.align		4
        /*0000*/ 	.byte	0x04, 0x37
        /*0002*/ 	.short	(.L_1382 - .L_1381)
.L_1381:
        /*0004*/ 	.word	0x00000082


	//----- nvinfo : EIATTR_KPARAM_INFO
	.align		4
.L_1382:
        /*0008*/ 	.byte	0x04, 0x17
        /*000a*/ 	.short	(.L_1384 - .L_1383)
.L_1383:
        /*000c*/ 	.word	0x00000000
        /*0010*/ 	.short	0x000a
        /*0012*/ 	.short	0x0034
        /*0014*/ 	.byte	0x00, 0xf0, 0x11, 0x00


	//----- nvinfo : EIATTR_KPARAM_INFO
	.align		4
.L_1384:
        /*0018*/ 	.byte	0x04, 0x17
        /*001a*/ 	.short	(.L_1386 - .L_1385)
.L_1385:
        /*001c*/ 	.word	0x00000000
        /*0020*/ 	.short	0x0009
        /*0022*/ 	.short	0x0030
        /*0024*/ 	.byte	0x00, 0xf0, 0x11, 0x00


	//----- nvinfo : EIATTR_KPARAM_INFO
	.align		4
.L_1386:
        /*0028*/ 	.byte	0x04, 0x17
        /*002a*/ 	.short	(.L_1388 - .L_1387)
.L_1387:
        /*002c*/ 	.word	0x00000000
        /*0030*/ 	.short	0x0008
        /*0032*/ 	.short	0x002c
        /*0034*/ 	.byte	0x00, 0xf0, 0x11, 0x00


	//----- nvinfo : EIATTR_KPARAM_INFO
	.align		4
.L_1388:
        /*0038*/ 	.byte	0x04, 0x17
        /*003a*/ 	.short	(.L_1390 - .L_1389)
.L_1389:
        /*003c*/ 	.word	0x00000000
        /*0040*/ 	.short	0x0007
        /*0042*/ 	.short	0x0028
        /*0044*/ 	.byte	0x00, 0xf0, 0x11, 0x00


	//----- nvinfo : EIATTR_KPARAM_INFO
	.align		4
.L_1390:
        /*0048*/ 	.byte	0x04, 0x17
        /*004a*/ 	.short	(.L_1392 - .L_1391)
.L_1391:
        /*004c*/ 	.word	0x00000000
        /*0050*/ 	.short	0x0006
        /*0052*/ 	.short	0x0024
        /*0054*/ 	.byte	0x00, 0xf0, 0x11, 0x00


	//----- nvinfo : EIATTR_KPARAM_INFO
	.align		4
.L_1392:
        /*0058*/ 	.byte	0x04, 0x17
        /*005a*/ 	.short	(.L_1394 - .L_1393)
.L_1393:
        /*005c*/ 	.word	0x00000000
        /*0060*/ 	.short	0x0005
        /*0062*/ 	.short	0x0020
        /*0064*/ 	.byte	0x00, 0xf0, 0x11, 0x00


	//----- nvinfo : EIATTR_KPARAM_INFO
	.align		4
.L_1394:
        /*0068*/ 	.byte	0x04, 0x17
        /*006a*/ 	.short	(.L_1396 - .L_1395)
.L_1395:
        /*006c*/ 	.word	0x00000000
        /*0070*/ 	.short	0x0004
        /*0072*/ 	.short	0x001c
        /*0074*/ 	.byte	0x00, 0xf0, 0x11, 0x00


	//----- nvinfo : EIATTR_KPARAM_INFO
	.align		4
.L_1396:
        /*0078*/ 	.byte	0x04, 0x17
        /*007a*/ 	.short	(.L_1398 - .L_1397)
.L_1397:
        /*007c*/ 	.word	0x00000000
        /*0080*/ 	.short	0x0003
        /*0082*/ 	.short	0x0018
        /*0084*/ 	.byte	0x00, 0xf0, 0x11, 0x00


	//----- nvinfo : EIATTR_KPARAM_INFO
	.align		4
.L_1398:
        /*0088*/ 	.byte	0x04, 0x17
        /*008a*/ 	.short	(.L_1400 - .L_1399)
.L_1399:
        /*008c*/ 	.word	0x00000000
        /*0090*/ 	.short	0x0002
        /*0092*/ 	.short	0x0010
        /*0094*/ 	.byte	0x00, 0xf5, 0x21, 0x00


	//----- nvinfo : EIATTR_KPARAM_INFO
	.align		4
.L_1400:
        /*0098*/ 	.byte	0x04, 0x17
        /*009a*/ 	.short	(.L_1402 - .L_1401)
.L_1401:
        /*009c*/ 	.word	0x00000000
        /*00a0*/ 	.short	0x0001
        /*00a2*/ 	.short	0x0008
        /*00a4*/ 	.byte	0x00, 0xf5, 0x21, 0x00


	//----- nvinfo : EIATTR_KPARAM_INFO
	.align		4
.L_1402:
        /*00a8*/ 	.byte	0x04, 0x17
        /*00aa*/ 	.short	(.L_1404 - .L_1403)
.L_1403:
        /*00ac*/ 	.word	0x00000000
        /*00b0*/ 	.short	0x0000
        /*00b2*/ 	.short	0x0000
        /*00b4*/ 	.byte	0x00, 0xf5, 0x21, 0x00


	//----- nvinfo : EIATTR_SPARSE_MMA_MASK
	.align		4
.L_1404:
        /*00b8*/ 	.byte	0x03, 0x50
        /*00ba*/ 	.short	0x0000


	//----- nvinfo : EIATTR_MAXREG_COUNT
	.align		4
        /*00bc*/ 	.byte	0x03, 0x1b
        /*00be*/ 	.short	0x00ff


	//----- nvinfo : EIATTR_MERCURY_ISA_VERSION
	.align		4
        /*00c0*/ 	.byte	0x03, 0x5f
        /*00c2*/ 	.short	0x0101


	//----- nvinfo : EIATTR_VRC_CTA_INIT_COUNT
	.align		4
        /*00c4*/ 	.byte	0x02, 0x4a
	.zero		1
	.zero		1


	//----- nvinfo : EIATTR_EXIT_INSTR_OFFSETS
	.align		4
        /*00c8*/ 	.byte	0x04, 0x1c
        /*00ca*/ 	.short	(.L_1406 - .L_1405)


	//   ....[0]....
.L_1405:
        /*00cc*/ 	.word	0x00000070


	//   ....[1]....
        /*00d0*/ 	.word	0x00000140


	//   ....[2]....
        /*00d4*/ 	.word	0x00000d00


	//----- nvinfo : EIATTR_CRS_STACK_SIZE
	.align		4
.L_1406:
        /*00d8*/ 	.byte	0x04, 0x1e
        /*00da*/ 	.short	(.L_1408 - .L_1407)
.L_1407:
        /*00dc*/ 	.word	0x00000000


	//----- nvinfo : EIATTR_CBANK_PARAM_SIZE
	.align		4
.L_1408:
        /*00e0*/ 	.byte	0x03, 0x19
        /*00e2*/ 	.short	0x0038


	//----- nvinfo : EIATTR_PARAM_CBANK
	.align		4
        /*00e4*/ 	.byte	0x04, 0x0a
        /*00e6*/ 	.short	(.L_1410 - .L_1409)
	.align		4
.L_1409:
        /*00e8*/ 	.word	index@(.nv.constant0._Z23gpuKernelArrayGemmBatchIfEvPT_S1_S1_iiiiiiii)
        /*00ec*/ 	.short	0x0380
        /*00ee*/ 	.short	0x0038


	//----- nvinfo : EIATTR_SW_WAR
	.align		4
.L_1410:
        /*00f0*/ 	.byte	0x04, 0x36
        /*00f2*/ 	.short	(.L_1412 - .L_1411)
.L_1411:
        /*00f4*/ 	.word	0x00000008
.L_1412:


//--------------------- .nv.info._Z27gpuKernelArrayGemmSharedMemIfEvPT_S1_S1_iiiii --------------------------
	.section	.nv.info._Z27gpuKernelArrayGemmSharedMemIfEvPT_S1_S1_iiiii,"",@"SHT_CUDA_INFO"
	.sectionflags	@""
	.align	4


	//----- nvinfo : EIATTR_CUDA_API_VERSION
	.align		4
        /*0000*/ 	.byte	0x04, 0x37
        /*0002*/ 	.short	(.L_1414 - .L_1413)
.L_1413:
        /*0004*/ 	.word	0x00000082


	//----- nvinfo : EIATTR_KPARAM_INFO
	.align		4
.L_1414:
        /*0008*/ 	.byte	0x04, 0x17
        /*000a*/ 	.short	(.L_1416 - .L_1415)
.L_1415:
        /*000c*/ 	.word	0x00000000
        /*0010*/ 	.short	0x0007
        /*0012*/ 	.short	0x0028
        /*0014*/ 	.byte	0x00, 0xf0, 0x11, 0x00


	//----- nvinfo : EIATTR_KPARAM_INFO
	.align		4
.L_1416:
        /*0018*/ 	.byte	0x04, 0x17
        /*001a*/ 	.short	(.L_1418 - .L_1417)
.L_1417:
        /*001c*/ 	.word	0x00000000
        /*0020*/ 	.short	0x0006
        /*0022*/ 	.short	0x0024
        /*0024*/ 	.byte	0x00, 0xf0, 0x11, 0x00


	//----- nvinfo : EIATTR_KPARAM_INFO
	.align		4
.L_1418:
        /*0028*/ 	.byte	0x04, 0x17
        /*002a*/ 	.short	(.L_1420 - .L_1419)
.L_1419:
        /*002c*/ 	.word	0x00000000
        /*0030*/ 	.short	0x0005
        /*0032*/ 	.short	0x0020
        /*0034*/ 	.byte	0x00, 0xf0, 0x11, 0x00


	//----- nvinfo : EIATTR_KPARAM_INFO
	.align		4
.L_1420:
        /*0038*/ 	.byte	0x04, 0x17
        /*003a*/ 	.short	(.L_1422 - .L_1421)
.L_1421:
        /*003c*/ 	.word	0x00000000
        /*0040*/ 	.short	0x0004
        /*0042*/ 	.short	0x001c
        /*0044*/ 	.byte	0x00, 0xf0, 0x11, 0x00


	//----- nvinfo : EIATTR_KPARAM_INFO
	.align		4
.L_1422:
        /*0048*/ 	.byte	0x04, 0x17
        /*004a*/ 	.short	(.L_1424 - .L_1423)
.L_1423:
        /*004c*/ 	.word	0x00000000
        /*0050*/ 	.short	0x0003
        /*0052*/ 	.short	0x0018
        /*0054*/ 	.byte	0x00, 0xf0, 0x11, 0x00


	//----- nvinfo : EIATTR_KPARAM_INFO
	.align		4
.L_1424:
        /*0058*/ 	.byte	0x04, 0x17
        /*005a*/ 	.short	(.L_1426 - .L_1425)
.L_1425:
        /*005c*/ 	.word	0x00000000
        /*0060*/ 	.short	0x0002
        /*0062*/ 	.short	0x0010
        /*0064*/ 	.byte	0x00, 0xf5, 0x21, 0x00


	//----- nvinfo : EIATTR_KPARAM_INFO
	.align		4
.L_1426:
        /*0068*/ 	.byte	0x04, 0x17
        /*006a*/ 	.short	(.L_1428 - .L_1427)
.L_1427:
        /*006c*/ 	.word	0x00000000
        /*0070*/ 	.short	0x0001
        /*0072*/ 	.short	0x0008
        /*0074*/ 	.byte	0x00, 0xf5, 0x21, 0x00


	//----- nvinfo : EIATTR_KPARAM_INFO
	.align		4
.L_1428:
        /*0078*/ 	.byte	0x04, 0x17
        /*007a*/ 	.short	(.L_1430 - .L_1429)
.L_1429:
        /*007c*/ 	.word	0x00000000
        /*0080*/ 	.short	0x0000
        /*0082*/ 	.short	0x0000
        /*0084*/ 	.byte	0x00, 0xf5, 0x21, 0x00


	//----- nvinfo : EIATTR_SPARSE_MMA_MASK
	.align		4
.L_1430:
        /*0088*/ 	.byte	0x03, 0x50
        /*008a*/ 	.short	0x0000


	//----- nvinfo : EIATTR_MAXREG_COUNT
	.align		4
        /*008c*/ 	.byte	0x03, 0x1b
        /*008e*/ 	.short	0x00ff


	//----- nvinfo : EIATTR_NUM_BARRIERS
	.align		4
        /*0090*/ 	.byte	0x02, 0x4c
        /*0092*/ 	.byte	0x01
	.zero		1


	//----- nvinfo : EIATTR_MERCURY_ISA_VERSION
	.align		4
        /*0094*/ 	.byte	0x03, 0x5f
        /*0096*/ 	.short	0x0101


	//----- nvinfo : EIATTR_VRC_CTA_INIT_COUNT
	.align		4
        /*0098*/ 	.byte	0x02, 0x4a
	.zero		1
	.zero		1


	//----- nvinfo : EIATTR_EXIT_INSTR_OFFSETS
	.align		4
        /*009c*/ 	.byte	0x04, 0x1c
        /*009e*/ 	.short	(.L_1432 - .L_1431)


	//   ....[0]....
.L_1431:
        /*00a0*/ 	.word	0x00000130


	//   ....[1]....
        /*00a4*/ 	.word	0x00000200


	//   ....[2]....
        /*00a8*/ 	.word	0x00000c50


	//----- nvinfo : EIATTR_CRS_STACK_SIZE
	.align		4
.L_1432:
        /*00ac*/ 	.byte	0x04, 0x1e
        /*00ae*/ 	.short	(.L_1434 - .L_1433)
.L_1433:
        /*00b0*/ 	.word	0x00000000


	//----- nvinfo : EIATTR_CBANK_PARAM_SIZE
	.align		4
.L_1434:
        /*00b4*/ 	.byte	0x03, 0x19
        /*00b6*/ 	.short	0x002c


	//----- nvinfo : EIATTR_PARAM_CBANK
	.align		4
        /*00b8*/ 	.byte	0x04, 0x0a
        /*00ba*/ 	.short	(.L_1436 - .L_1435)
	.align		4
.L_1435:
        /*00bc*/ 	.word	index@(.nv.constant0._Z27gpuKernelArrayGemmSharedMemIfEvPT_S1_S1_iiiii)
        /*00c0*/ 	.short	0x0380
        /*00c2*/ 	.short	0x002c


	//----- nvinfo : EIATTR_SW_WAR
	.align		4
.L_1436:
        /*00c4*/ 	.byte	0x04, 0x36
        /*00c6*/ 	.short	(.L_1438 - .L_1437)
.L_1437:
        /*00c8*/ 	.word	0x00000008
.L_1438:


//--------------------- .nv.info._Z20gpuKernelArrayInsertIfEvPT_S1_iiiiiiii --------------------------
	.section	.nv.info._Z20gpuKernelArrayInsertIfEvPT_S1_iiiiiiii,"",@"SHT_CUDA_INFO"
	.sectionflags	@""
	.align	4


	//----- nvinfo : EIATTR_CUDA_API_VERSION
	.align		4
        /*0000*/ 	.byte	0x04, 0x37
        /*0002*/ 	.short	(.L_1440 - .L_1439)
.L_1439:
        /*0004*/ 	.word	0x00000082


	//----- nvinfo : EIATTR_KPARAM_INFO
	.align		4
.L_1440:
        /*0008*/ 	.byte	0x04, 0x17
        /*000a*/ 	.short	(.L_1442 - .L_1441)
.L_1441:
        /*000c*/ 	.word	0x00000000
        /*0010*/ 	.short	0x0009
        /*0012*/ 	.short	0x002c
        /*0014*/ 	.byte	0x00, 0xf0, 0x11, 0x00


	//----- nvinfo : EIATTR_KPARAM_INFO
	.align		4
.L_1442:
        /*0018*/ 	.byte	0x04, 0x17
        /*001a*/ 	.short	(.L_1444 - .L_1443)
.L_1443:
        /*001c*/ 	.word	0x00000000
        /*0020*/ 	.short	0x0008
        /*0022*/ 	.short	0x0028
        /*0024*/ 	.byte	0x00, 0xf0, 0x11, 0x00


	//----- nvinfo : EIATTR_KPARAM_INFO
	.align		4
.L_1444:
        /*0028*/ 	.byte	0x04, 0x17
        /*002a*/ 	.short	(.L_1446 - .L_1445)
.L_1445:
        /*002c*/ 	.word	0x00000000
        /*0030*/ 	.short	0x0007
        /*0032*/ 	.short	0x0024
        /*0034*/ 	.byte	0x00, 0xf0, 0x11, 0x00


	//----- nvinfo : EIATTR_KPARAM_INFO
	.align		4
.L_1446:
        /*0038*/ 	.byte	0x04, 0x17
        /*003a*/ 	.short	(.L_1448 - .L_1447)
.L_1447:
        /*003c*/ 	.word	0x00000000
        /*0040*/ 	.short	0x0006
        /*0042*/ 	.short	0x0020
        /*0044*/ 	.byte	0x00, 0xf0, 0x11, 0x00


	//----- nvinfo : EIATTR_KPARAM_INFO
	.align		4
.L_1448:
        /*0048*/ 	.byte	0x04, 0x17
        /*004a*/ 	.short	(.L_1450 - .L_1449)
.L_1449:
        /*004c*/ 	.word	0x00000000
        /*0050*/ 	.short	0x0005
        /*0052*/ 	.short	0x001c
        /*0054*/ 	.byte	0x00, 0xf0, 0x11, 0x00


	//----- nvinfo : EIATTR_KPARAM_INFO
	.align		4
.L_1450:
        /*0058*/ 	.byte	0x04, 0x17
        /*005a*/ 	.short	(.L_1452 - .L_1451)
.L_1451:
        /*005c*/ 	.word	0x00000000
        /*0060*/ 	.short	0x0004
        /*0062*/ 	.short	0x0018
        /*0064*/ 	.byte	0x00, 0xf0, 0x11, 0x00


	//----- nvinfo : EIATTR_KPARAM_INFO
	.align		4
.L_1452:
        /*0068*/ 	.byte	0x04, 0x17
        /*006a*/ 	.short	(.L_1454 - .L_1453)
.L_1453:
        /*006c*/ 	.word	0x00000000
        /*0070*/ 	.short	0x0003
        /*0072*/ 	.short	0x0014
        /*0074*/ 	.byte	0x00, 0xf0, 0x11, 0x00


	//----- nvinfo : EIATTR_KPARAM_INFO
	.align		4
.L_1454:
        /*0078*/ 	.byte	0x04, 0x17
        /*007a*/ 	.short	(.L_1456 - .L_1455)
.L_1455:
        /*007c*/ 	.word	0x00000000
        /*0080*/ 	.short	0x0002
        /*0082*/ 	.short	0x0010
        /*0084*/ 	.byte	0x00, 0xf0, 0x11, 0x00


	//----- nvinfo : EIATTR_KPARAM_INFO
	.align		4
.L_1456:
        /*0088*/ 	.byte	0x04, 0x17
        /*008a*/ 	.short	(.L_1458 - .L_1457)
.L_1457:
        /*008c*/ 	.word	0x00000000
        /*0090*/ 	.short	0x0001
        /*0092*/ 	.short	0x0008
        /*0094*/ 	.byte	0x00, 0xf5, 0x21, 0x00


	//----- nvinfo : EIATTR_KPARAM_INFO
	.align		4
.L_1458:
        /*0098*/ 	.byte	0x04, 0x17
        /*009a*/ 	.short	(.L_1460 - .L_1459)
.L_1459:
        /*009c*/ 	.word	0x00000000
        /*00a0*/ 	.short	0x0000
        /*00a2*/ 	.short	0x0000
        /*00a4*/ 	.byte	0x00, 0xf5, 0x21, 0x00


	//----- nvinfo : EIATTR_SPARSE_MMA_MASK
	.align		4
.L_1460:
        /*00a8*/ 	.byte	0x03, 0x50
        /*00aa*/ 	.short	0x0000


	//----- nvinfo : EIATTR_MAXREG_COUNT
	.align		4
        /*00ac*/ 	.byte	0x03, 0x1b
        /*00ae*/ 	.short	0x00ff


	//----- nvinfo : EIATTR_MERCURY_ISA_VERSION
	.align		4
        /*00b0*/ 	.byte	0x03, 0x5f
        /*00b2*/ 	.short	0x0101


	//----- nvinfo : EIATTR_VRC_CTA_INIT_COUNT
	.align		4
        /*00b4*/ 	.byte	0x02, 0x4a
	.zero		1
	.zero		1


	//----- nvinfo : EIATTR_EXIT_INSTR_OFFSETS
	.align		4
        /*00b8*/ 	.byte	0x04, 0x1c
        /*00ba*/ 	.short	(.L_1462 - .L_1461)


	//   ....[0]....
.L_1461:
        /*00bc*/ 	.word	0x00000070


	//   ....[1]....
        /*00c0*/ 	.word	0x00000600


	//----- nvinfo : EIATTR_CRS_STACK_SIZE
	.align		4
.L_1462:
        /*00c4*/ 	.byte	0x04, 0x1e
        /*00c6*/ 	.short	(.L_1464 - .L_1463)
.L_1463:
        /*00c8*/ 	.word	0x00000000


	//----- nvinfo : EIATTR_CBANK_PARAM_SIZE
	.align		4
.L_1464:
        /*00cc*/ 	.byte	0x03, 0x19
        /*00ce*/ 	.short	0x0030


	//----- nvinfo : EIATTR_PARAM_CBANK
	.align		4
        /*00d0*/ 	.byte	0x04, 0x0a
        /*00d2*/ 	.short	(.L_1466 - .L_1465)
	.align		4
.L_1465:
        /*00d4*/ 	.word	index@(.nv.constant0._Z20gpuKernelArrayInsertIfEvPT_S1_iiiiiiii)
        /*00d8*/ 	.short	0x0380
        /*00da*/ 	.short	0x0030


	//----- nvinfo : EIATTR_SW_WAR
	.align		4
.L_1466:
        /*00dc*/ 	.byte	0x04, 0x36
        /*00de*/ 	.short	(.L_1468 - .L_1467)
.L_1467:
        /*00e0*/ 	.word	0x00000008
.L_1468:


//--------------------- .nv.info._Z21gpuKernelArrayExtractIfEvPT_S1_iiiiiiii --------------------------
	.section	.nv.info._Z21gpuKernelArrayExtractIfEvPT_S1_iiiiiiii,"",@"SHT_CUDA_INFO"
	.sectionflags	@""
	.align	4


	//----- nvinfo : EIATTR_CUDA_API_VERSION
	.align		4
        /*0000*/ 	.byte	0x04, 0x37
        /*0002*/ 	.short	(.L_1470 - .L_1469)
.L_1469:
        /*0004*/ 	.word	0x00000082


	//----- nvinfo : EIATTR_KPARAM_INFO
	.align		4
.L_1470:
        /*0008*/ 	.byte	0x04, 0x17
        /*000a*/ 	.short	(.L_1472 - .L_1471)
.L_1471:
        /*000c*/ 	.word	0x00000000
        /*0010*/ 	.short	0x0009
        /*0012*/ 	.short	0x002c
        /*0014*/ 	.byte	0x00, 0xf0, 0x11, 0x00


	//----- nvinfo : EIATTR_KPARAM_INFO
	.align		4
.L_1472:
        /*0018*/ 	.byte	0x04, 0x17
        /*001a*/ 	.short	(.L_1474 - .L_1473)
.L_1473:
        /*001c*/ 	.word	0x00000000
        /*0020*/ 	.short	0x0008
        /*0022*/ 	.short	0x0028
        /*0024*/ 	.byte	0x00, 0xf0, 0x11, 0x00


	//----- nvinfo : EIATTR_KPARAM_INFO
	.align		4
.L_1474:
        /*0028*/ 	.byte	0x04, 0x17
        /*002a*/ 	.short	(.L_1476 - .L_1475)
.L_1475:
        /*002c*/ 	.word	0x00000000
        /*0030*/ 	.short	0x0007
        /*0032*/ 	.short	0x0024
        /*0034*/ 	.byte	0x00, 0xf0, 0x11, 0x00


	//----- nvinfo : EIATTR_KPARAM_INFO
	.align		4
.L_1476:
        /*0038*/ 	.byte	0x04, 0x17
        /*003a*/ 	.short	(.L_1478 - .L_1477)
.L_1477:
        /*003c*/ 	.word	0x00000000
        /*0040*/ 	.short	0x0006
        /*0042*/ 	.short	0x0020
        /*0044*/ 	.byte	0x00, 0xf0, 0x11, 0x00


	//----- nvinfo : EIATTR_KPARAM_INFO
	.align		4
.L_1478:
        /*0048*/ 	.byte	0x04, 0x17
        /*004a*/ 	.short	(.L_1480 - .L_1479)
.L_1479:
        /*004c*/ 	.word	0x00000000
        /*0050*/ 	.short	0x0005
        /*0052*/ 	.short	0x001c
        /*0054*/ 	.byte	0x00, 0xf0, 0x11, 0x00


	//----- nvinfo : EIATTR_KPARAM_INFO
	.align		4
.L_1480:
        /*0058*/ 	.byte	0x04, 0x17
        /*005a*/ 	.short	(.L_1482 - .L_1481)
.L_1481:
        /*005c*/ 	.word	0x00000000
        /*0060*/ 	.short	0x0004
        /*0062*/ 	.short	0x0018
        /*0064*/ 	.byte	0x00, 0xf0, 0x11, 0x00


	//----- nvinfo : EIATTR_KPARAM_INFO
	.align		4
.L_1482:
        /*0068*/ 	.byte	0x04, 0x17
        /*006a*/ 	.short	(.L_1484 - .L_1483)
.L_1483:
        /*006c*/ 	.word	0x00000000
        /*0070*/ 	.short	0x0003
        /*0072*/ 	.short	0x0014
        /*0074*/ 	.byte	0x00, 0xf0, 0x11, 0x00


	//----- nvinfo : EIATTR_KPARAM_INFO
	.align		4
.L_1484:
        /*0078*/ 	.byte	0x04, 0x17
        /*007a*/ 	.short	(.L_1486 - .L_1485)
.L_1485:
        /*007c*/ 	.word	0x00000000
        /*0080*/ 	.short	0x0002
        /*0082*/ 	.short	0x0010
        /*0084*/ 	.byte	0x00, 0xf0, 0x11, 0x00


	//----- nvinfo : EIATTR_KPARAM_INFO
	.align		4
.L_1486:
        /*0088*/ 	.byte	0x04, 0x17
        /*008a*/ 	.short	(.L_1488 - .L_1487)
.L_1487:
        /*008c*/ 	.word	0x00000000
        /*0090*/ 	.short	0x0001
        /*0092*/ 	.short	0x0008
        /*0094*/ 	.byte	0x00, 0xf5, 0x21, 0x00


	//----- nvinfo : EIATTR_KPARAM_INFO
	.align		4
.L_1488:
        /*0098*/ 	.byte	0x04, 0x17
        /*009a*/ 	.short	(.L_1490 - .L_1489)
.L_1489:
        /*009c*/ 	.word	0x00000000
        /*00a0*/ 	.short	0x0000
        /*00a2*/ 	.short	0x0000
        /*00a4*/ 	.byte	0x00, 0xf5, 0x21, 0x00


	//----- nvinfo : EIATTR_SPARSE_MMA_MASK
	.align		4
.L_1490:
        /*00a8*/ 	.byte	0x03, 0x50
        /*00aa*/ 	.short	0x0000


	//----- nvinfo : EIATTR_MAXREG_COUNT
	.align		4
        /*00ac*/ 	.byte	0x03, 0x1b
        /*00ae*/ 	.short	0x00ff


	//----- nvinfo : EIATTR_MERCURY_ISA_VERSION
	.align		4
        /*00b0*/ 	.byte	0x03, 0x5f
        /*00b2*/ 	.short	0x0101


	//----- nvinfo : EIATTR_VRC_CTA_INIT_COUNT
	.align		4
        /*00b4*/ 	.byte	0x02, 0x4a
	.zero		1
	.zero		1


	//----- nvinfo : EIATTR_EXIT_INSTR_OFFSETS
	.align		4
        /*00b8*/ 	.byte	0x04, 0x1c
        /*00ba*/ 	.short	(.L_1492 - .L_1491)


	//   ....[0]....
.L_1491:
        /*00bc*/ 	.word	0x00000070


	//   ....[1]....
        /*00c0*/ 	.word	0x000005f0


	//----- nvinfo : EIATTR_CRS_STACK_SIZE
	.align		4
.L_1492:
        /*00c4*/ 	.byte	0x04, 0x1e
        /*00c6*/ 	.short	(.L_1494 - .L_1493)
.L_1493:
        /*00c8*/ 	.word	0x00000000


	//----- nvinfo : EIATTR_CBANK_PARAM_SIZE
	.align		4
.L_1494:
        /*00cc*/ 	.byte	0x03, 0x19
        /*00ce*/ 	.short	0x0030


	//----- nvinfo : EIATTR_PARAM_CBANK
	.align		4
        /*00d0*/ 	.byte	0x04, 0x0a
        /*00d2*/ 	.short	(.L_1496 - .L_1495)
	.align		4
.L_1495:
        /*00d4*/ 	.word	index@(.nv.constant0._Z21gpuKernelArrayExtractIfEvPT_S1_iiiiiiii)
        /*00d8*/ 	.short	0x0380
        /*00da*/ 	.short	0x0030


	//----- nvinfo : EIATTR_SW_WAR
	.align		4
.L_1496:
        /*00dc*/ 	.byte	0x04, 0x36
        /*00de*/ 	.short	(.L_1498 - .L_1497)
.L_1497:
        /*00e0*/ 	.word	0x00000008
.L_1498:


//--------------------- .nv.info._Z24gpuKernelArrayAdd3VectorIfEvPT_S1_S1_S1_i --------------------------
	.section	.nv.info._Z24gpuKernelArrayAdd3VectorIfEvPT_S1_S1_S1_i,"",@"SHT_CUDA_INFO"
	.sectionflags	@""
	.align	4


	//----- nvinfo : EIATTR_CUDA_API_VERSION
	.align		4
        /*0000*/ 	.byte	0x04, 0x37
        /*0002*/ 	.short	(.L_1500 - .L_1499)
.L_1499:
        /*0004*/ 	.word	0x00000082


	//----- nvinfo : EIATTR_KPARAM_INFO
	.align		4
.L_1500:
        /*0008*/ 	.byte	0x04, 0x17
        /*000a*/ 	.short	(.L_1502 - .L_1501)
.L_1501:
        /*000c*/ 	.word	0x00000000
        /*0010*/ 	.short	0x0004
        /*0012*/ 	.short	0x0020
        /*0014*/ 	.byte	0x00, 0xf0, 0x11, 0x00


	//----- nvinfo : EIATTR_KPARAM_INFO
	.align		4
.L_1502:
        /*0018*/ 	.byte	0x04, 0x17
        /*001a*/ 	.short	(.L_1504 - .L_1503)
.L_1503:
        /*001c*/ 	.word	0x00000000
        /*0020*/ 	.short	0x0003
        /*0022*/ 	.short	0x0018
        /*0024*/ 	.byte	0x00, 0xf5, 0x21, 0x00


	//----- nvinfo : EIATTR_KPARAM_INFO
	.align		4
.L_1504:
        /*0028*/ 	.byte	0x04, 0x17
        /*002a*/ 	.short	(.L_1506 - .L_1505)
.L_1505:
        /*002c*/ 	.word	0x00000000
        /*0030*/ 	.short	0x0002
        /*0032*/ 	.short	0x0010
        /*0034*/ 	.byte	0x00, 0xf5, 0x21, 0x00


	//----- nvinfo : EIATTR_KPARAM_INFO
	.align		4
.L_1506:
        /*0038*/ 	.byte	0x04, 0x17
        /*003a*/ 	.short	(.L_1508 - .L_1507)
.L_1507:
        /*003c*/ 	.word	0x00000000
        /*0040*/ 	.short	0x0001
        /*0042*/ 	.short	0x0008
        /*0044*/ 	.byte	0x00, 0xf5, 0x21, 0x00


	//----- nvinfo : EIATTR_KPARAM_INFO
	.align		4
.L_1508:
        /*0048*/ 	.byte	0x04, 0x17
        /*004a*/ 	.short	(.L_1510 - .L_1509)
.L_1509:
        /*004c*/ 	.word	0x00000000
        /*0050*/ 	.short	0x0000
        /*0052*/ 	.short	0x0000
        /*0054*/ 	.byte	0x00, 0xf5, 0x21, 0x00


	//----- nvinfo : EIATTR_SPARSE_MMA_MASK
	.align		4
.L_1510:
        /*0058*/ 	.byte	0x03, 0x50
        /*005a*/ 	.short	0x0000


	//----- nvinfo : EIATTR_MAXREG_COUNT
	.align		4
        /*005c*/ 	.byte	0x03, 0x1b
        /*005e*/ 	.short	0x00ff


	//----- nvinfo : EIATTR_MERCURY_ISA_VERSION
	.align		4
        /*0060*/ 	.byte	0x03, 0x5f
        /*0062*/ 	.short	0x0101


	//----- nvinfo : EIATTR_VRC_CTA_INIT_COUNT
	.align		4
        /*0064*/ 	.byte	0x02, 0x4a
	.zero		1
	.zero		1


	//----- nvinfo : EIATTR_EXIT_INSTR_OFFSETS
	.align		4
        /*0068*/ 	.byte	0x04, 0x1c
        /*006a*/ 	.short	(.L_1512 - .L_1511)


	//   ....[0]....
.L_1511:
        /*006c*/ 	.word	0x00000070


	//   ....[1]....
        /*0070*/ 	.word	0x000001c0


	//----- nvinfo : EIATTR_CRS_STACK_SIZE
	.align		4
.L_1512:
        /*0074*/ 	.byte	0x04, 0x1e
        /*0076*/ 	.short	(.L_1514 - .L_1513)
.L_1513:
        /*0078*/ 	.word	0x00000000


	//----- nvinfo : EIATTR_CBANK_PARAM_SIZE
	.align		4
.L_1514:
        /*007c*/ 	.byte	0x03, 0x19
        /*007e*/ 	.short	0x0024


	//----- nvinfo : EIATTR_PARAM_CBANK
	.align		4
        /*0080*/ 	.byte	0x04, 0x0a
        /*0082*/ 	.short	(.L_1516 - .L_1515)
	.align		4
.L_1515:
        /*0084*/ 	.word	index@(.nv.constant0._Z24gpuKernelArrayAdd3VectorIfEvPT_S1_S1_S1_i)
        /*0088*/ 	.short	0x0380
        /*008a*/ 	.short	0x0024


	//----- nvinfo : EIATTR_SW_WAR
	.align		4
.L_1516:
        /*008c*/ 	.byte	0x04, 0x36
        /*008e*/ 	.short	(.L_1518 - .L_1517)
.L_1517:
        /*0090*/ 	.word	0x00000008
.L_1518:


//--------------------- .nv.info._Z25gpuKernelArrayAdd3VectorsIfEvPT_S1_S1_S1_S0_S0_S0_i --------------------------
	.section	.nv.info._Z25gpuKernelArrayAdd3VectorsIfEvPT_S1_S1_S1_S0_S0_S0_i,"",@"SHT_CUDA_INFO"
	.sectionflags	@""
	.align	4


	//----- nvinfo : EIATTR_CUDA_API_VERSION
	.align		4
        /*0000*/ 	.byte	0x04, 0x37
        /*0002*/ 	.short	(.L_1520 - .L_1519)
.L_1519:
        /*0004*/ 	.word	0x00000082


	//----- nvinfo : EIATTR_KPARAM_INFO
	.align		4
.L_1520:
        /*0008*/ 	.byte	0x04, 0x17
        /*000a*/ 	.short	(.L_1522 - .L_1521)
.L_1521:
        /*000c*/ 	.word	0x00000000
        /*0010*/ 	.short	0x0007
        /*0012*/ 	.short	0x002c
        /*0014*/ 	.byte	0x00, 0xf0, 0x11, 0x00


	//----- nvinfo : EIATTR_KPARAM_INFO
	.align		4
.L_1522:
        /*0018*/ 	.byte	0x04, 0x17
        /*001a*/ 	.short	(.L_1524 - .L_1523)
.L_1523:
        /*001c*/ 	.word	0x00000000
        /*0020*/ 	.short	0x0006
        /*0022*/ 	.short	0x0028
        /*0024*/ 	.byte	0x00, 0xf0, 0x11, 0x00


	//----- nvinfo : EIATTR_KPARAM_INFO
	.align		4
.L_1524:
        /*0028*/ 	.byte	0x04, 0x17
        /*002a*/ 	.short	(.L_1526 - .L_1525)
.L_1525:
        /*002c*/ 	.word	0x00000000
        /*0030*/ 	.short	0x0005
        /*0032*/ 	.short	0x0024
        /*0034*/ 	.byte	0x00, 0xf0, 0x11, 0x00


	//----- nvinfo : EIATTR_KPARAM_INFO
	.align		4
.L_1526:
        /*0038*/ 	.byte	0x04, 0x17
        /*003a*/ 	.short	(.L_1528 - .L_1527)
.L_1527:
        /*003c*/ 	.word	0x00000000
        /*0040*/ 	.short	0x0004
        /*0042*/ 	.short	0x0020
        /*0044*/ 	.byte	0x00, 0xf0, 0x11, 0x00


	//----- nvinfo : EIATTR_KPARAM_INFO
	.align		4
.L_1528:
        /*0048*/ 	.byte	0x04, 0x17
        /*004a*/ 	.short	(.L_1530 - .L_1529)
.L_1529:
        /*004c*/ 	.word	0x00000000
        /*0050*/ 	.short	0x0003
        /*0052*/ 	.short	0x0018
        /*0054*/ 	.byte	0x00, 0xf5, 0x21, 0x00


	//----- nvinfo : EIATTR_KPARAM_INFO
	.align		4
.L_1530:
        /*0058*/ 	.byte	0x04, 0x17
        /*005a*/ 	.short	(.L_1532 - .L_1531)
.L_1531:
        /*005c*/ 	.word	0x00000000
        /*0060*/ 	.short	0x0002
        /*0062*/ 	.short	0x0010
        /*0064*/ 	.byte	0x00, 0xf5, 0x21, 0x00


	//----- nvinfo : EIATTR_KPARAM_INFO
	.align		4
.L_1532:
        /*0068*/ 	.byte	0x04, 0x17
        /*006a*/ 	.short	(.L_1534 - .L_1533)
.L_1533:
        /*006c*/ 	.word	0x00000000
        /*0070*/ 	.short	0x0001
        /*0072*/ 	.short	0x0008
        /*0074*/ 	.byte	0x00, 0xf5, 0x21, 0x00


	//----- nvinfo : EIATTR_KPARAM_INFO
	.align		4
.L_1534:
        /*0078*/ 	.byte	0x04, 0x17
        /*007a*/ 	.short	(.L_1536 - .L_1535)
.L_1535:
        /*007c*/ 	.word	0x00000000
        /*0080*/ 	.short	0x0000
        /*0082*/ 	.short	0x0000
        /*0084*/ 	.byte	0x00, 0xf5, 0x21, 0x00


	//----- nvinfo : EIATTR_SPARSE_MMA_MASK
	.align		4
.L_1536:
        /*0088*/ 	.byte	0x03, 0x50
        /*008a*/ 	.short	0x0000


	//----- nvinfo : EIATTR_MAXREG_COUNT
	.align		4
        /*008c*/ 	.byte	0x03, 0x1b
        /*008e*/ 	.short	0x00ff


	//----- nvinfo : EIATTR_MERCURY_ISA_VERSION
	.align		4
        /*0090*/ 	.byte	0x03, 0x5f
        /*0092*/ 	.short	0x0101


	//----- nvinfo : EIATTR_VRC_CTA_INIT_COUNT
	.align		4
        /*0094*/ 	.byte	0x02, 0x4a
	.zero		1
	.zero		1


	//----- nvinfo : EIATTR_EXIT_INSTR_OFFSETS
	.align		4
        /*0098*/ 	.byte	0x04, 0x1c
        /*009a*/ 	.short	(.L_1538 - .L_1537)


	//   ....[0]....
.L_1537:
        /*009c*/ 	.word	0x00000070


	//   ....[1]....
        /*00a0*/ 	.word	0x000001f0


	//----- nvinfo : EIATTR_CRS_STACK_SIZE
	.align		4
.L_1538:
        /*00a4*/ 	.byte	0x04, 0x1e
        /*00a6*/ 	.short	(.L_1540 - .L_1539)
.L_1539:
        /*00a8*/ 	.word	0x00000000


	//----- nvinfo : EIATTR_CBANK_PARAM_SIZE
	.align		4
.L_1540:
        /*00ac*/ 	.byte	0x03, 0x19
        /*00ae*/ 	.short	0x0030


	//----- nvinfo : EIATTR_PARAM_CBANK
	.align		4
        /*00b0*/ 	.byte	0x04, 0x0a
        /*00b2*/ 	.short	(.L_1542 - .L_1541)
	.align		4
.L_1541:
        /*00b4*/ 	.word	index@(.nv.constant0._Z25gpuKernelArrayAdd3VectorsIfEvPT_S1_S1_S1_S0_S0_S0_i)
        /*00b8*/ 	.short	0x0380
        /*00ba*/ 	.short	0x0030


	//----- nvinfo : EIATTR_SW_WAR
	.align		4
.L_1542:
        /*00bc*/ 	.byte	0x04, 0x36
        /*00be*/ 	.short	(.L_1544 - .L_1543)
.L_1543:
        /*00c0*/ 	.word	0x00000008
.L_1544:


//--------------------- .nv.info._Z20gpuKernelArrayAXYPBZIfEvPT_S1_S1_S1_S0_S0_i --------------------------
	.section	.nv.info._Z20gpuKernelArrayAXYPBZIfEvPT_S1_S1_S1_S0_S0_i,"",@"SHT_CUDA_INFO"
	.sectionflags	@""
	.align	4


	//----- nvinfo : EIATTR_CUDA_API_VERSION
	.align		4
        /*0000*/ 	.byte	0x04, 0x37
        /*0002*/ 	.short	(.L_1546 - .L_1545)
.L_1545:
        /*0004*/ 	.word	0x00000082


	//----- nvinfo : EIATTR_KPARAM_INFO
	.align		4
.L_1546:
        /*0008*/ 	.byte	0x04, 0x17
        /*000a*/ 	.short	(.L_1548 - .L_1547)
.L_1547:
        /*000c*/ 	.word	0x00000000
        /*0010*/ 	.short	0x0006
        /*0012*/ 	.short	0x0028
        /*0014*/ 	.byte	0x00, 0xf0, 0x11, 0x00


	//----- nvinfo : EIATTR_KPARAM_INFO
	.align		4
.L_1548:
        /*0018*/ 	.byte	0x04, 0x17
        /*001a*/ 	.short	(.L_1550 - .L_1549)
.L_1549:
        /*001c*/ 	.word	0x00000000
        /*0020*/ 	.short	0x0005
        /*0022*/ 	.short	0x0024
        /*0024*/ 	.byte	0x00, 0xf0, 0x11, 0x00


	//----- nvinfo : EIATTR_KPARAM_INFO
	.align		4
.L_1550:
        /*0028*/ 	.byte	0x04, 0x17
        /*002a*/ 	.short	(.L_1552 - .L_1551)
.L_1551:
        /*002c*/ 	.word	0x00000000
        /*0030*/ 	.short	0x0004
        /*0032*/ 	.short	0x0020
        /*0034*/ 	.byte	0x00, 0xf0, 0x11, 0x00


	//----- nvinfo : EIATTR_KPARAM_INFO
	.align		4
.L_1552:
        /*0038*/ 	.byte	0x04, 0x17
        /*003a*/ 	.short	(.L_1554 - .L_1553)
.L_1553:
        /*003c*/ 	.word	0x00000000
        /*0040*/ 	.short	0x0003
        /*0042*/ 	.short	0x0018
        /*0044*/ 	.byte	0x00, 0xf5, 0x21, 0x00


	//----- nvinfo : EIATTR_KPARAM_INFO
	.align		4
.L_1554:
        /*0048*/ 	.byte	0x04, 0x17
        /*004a*/ 	.short	(.L_1556 - .L_1555)
.L_1555:
        /*004c*/ 	.word	0x00000000
        /*0050*/ 	.short	0x0002
        /*0052*/ 	.short	0x0010
        /*0054*/ 	.byte	0x00, 0xf5, 0x21, 0x00


	//----- nvinfo : EIATTR_KPARAM_INFO
	.align		4
.L_1556:
        /*0058*/ 	.byte	0x04, 0x17
        /*005a*/ 	.short	(.L_1558 - .L_1557)
.L_1557:
        /*005c*/ 	.word	0x00000000
        /*0060*/ 	.short	0x0001
        /*0062*/ 	.short	0x0008
        /*0064*/ 	.byte	0x00, 0xf5, 0x21, 0x00


	//----- nvinfo : EIATTR_KPARAM_INFO
	.align		4
.L_1558:
        /*0068*/ 	.byte	0x04, 0x17
        /*006a*/ 	.short	(.L_1560 - .L_1559)
.L_1559:
        /*006c*/ 	.word	0x00000000
        /*0070*/ 	.short	0x0000
        /*0072*/ 	.short	0x0000
        /*0074*/ 	.byte	0x00, 0xf5, 0x21, 0x00


	//----- nvinfo : EIATTR_SPARSE_MMA_MASK
	.align		4
.L_1560:
        /*0078*/ 	.byte	0x03, 0x50
        /*007a*/ 	.short	0x0000


	//----- nvinfo : EIATTR_MAXREG_COUNT
	.align		4
        /*007c*/ 	.byte	0x03, 0x1b
        /*007e*/ 	.short	0x00ff


	//----- nvinfo : EIATTR_MERCURY_ISA_VERSION
	.align		4
        /*0080*/ 	.byte	0x03, 0x5f
        /*0082*/ 	.short	0x0101


	//----- nvinfo : EIATTR_VRC_CTA_INIT_COUNT
	.align		4
        /*0084*/ 	.byte	0x02, 0x4a
	.zero		1
	.zero		1


	//----- nvinfo : EIATTR_EXIT_INSTR_OFFSETS
	.align		4
        /*0088*/ 	.byte	0x04, 0x1c
        /*008a*/ 	.short	(.L_1562 - .L_1561)


	//   ....[0]....
.L_1561:
        /*008c*/ 	.word	0x00000070


	//   ....[1]....
        /*0090*/ 	.word	0x000001e0


	//----- nvinfo : EIATTR_CRS_STACK_SIZE
	.align		4
.L_1562:
        /*0094*/ 	.byte	0x04, 0x1e
        /*0096*/ 	.short	(.L_1564 - .L_1563)
.L_1563:
        /*0098*/ 	.word	0x00000000


	//----- nvinfo : EIATTR_CBANK_PARAM_SIZE
	.align		4
.L_1564:
        /*009c*/ 	.byte	0x03, 0x19
        /*009e*/ 	.short	0x002c


	//----- nvinfo : EIATTR_PARAM_CBANK
	.align		4
        /*00a0*/ 	.byte	0x04, 0x0a
        /*00a2*/ 	.short	(.L_1566 - .L_1565)
	.align		4
.L_1565:
        /*00a4*/ 	.word	index@(.nv.constant0._Z20gpuKernelArrayAXYPBZIfEvPT_S1_S1_S1_S0_S0_i)
        /*00a8*/ 	.short	0x0380
        /*00aa*/ 	.short	0x002c


	//----- nvinfo : EIATTR_SW_WAR
	.align		4
.L_1566:
        /*00ac*/ 	.byte	0x04, 0x36
        /*00ae*/ 	.short	(.L_1568 - .L_1567)
.L_1567:
        /*00b0*/ 	.word	0x00000008
.L_1568:


//--------------------- .nv.info._Z18gpuKernelArrayAXYZIfEvPT_S1_S1_S1_S0_i --------------------------
	.section	.nv.info._Z18gpuKernelArrayAXYZIfEvPT_S1_S1_S1_S0_i,"",@"SHT_CUDA_INFO"
	.sectionflags	@""
	.align	4


	//----- nvinfo : EIATTR_CUDA_API_VERSION
	.align		4
        /*0000*/ 	.byte	0x04, 0x37
        /*0002*/ 	.short	(.L_1570 - .L_1569)
.L_1569:
        /*0004*/ 	.word	0x00000082


	//----- nvinfo : EIATTR_KPARAM_INFO
	.align		4
.L_1570:
        /*0008*/ 	.byte	0x04, 0x17
        /*000a*/ 	.short	(.L_1572 - .L_1571)
.L_1571:
        /*000c*/ 	.word	0x00000000
        /*0010*/ 	.short	0x0005
        /*0012*/ 	.short	0x0024
        /*0014*/ 	.byte	0x00, 0xf0, 0x11, 0x00


	//----- nvinfo : EIATTR_KPARAM_INFO
	.align		4
.L_1572:
        /*0018*/ 	.byte	0x04, 0x17
        /*001a*/ 	.short	(.L_1574 - .L_1573)
.L_1573:
        /*001c*/ 	.word	0x00000000
        /*0020*/ 	.short	0x0004
        /*0022*/ 	.short	0x0020
        /*0024*/ 	.byte	0x00, 0xf0, 0x11, 0x00


	//----- nvinfo : EIATTR_KPARAM_INFO
	.align		4
.L_1574:
        /*0028*/ 	.byte	0x04, 0x17
        /*002a*/ 	.short	(.L_1576 - .L_1575)
.L_1575:
        /*002c*/ 	.word	0x00000000
        /*0030*/ 	.short	0x0003
        /*0032*/ 	.short	0x0018
        /*0034*/ 	.byte	0x00, 0xf5, 0x21, 0x00


	//----- nvinfo : EIATTR_KPARAM_INFO
	.align		4
.L_1576:
        /*0038*/ 	.byte	0x04, 0x17
        /*003a*/ 	.short	(.L_1578 - .L_1577)
.L_1577:
        /*003c*/ 	.word	0x00000000
        /*0040*/ 	.short	0x0002
        /*0042*/ 	.short	0x0010
        /*0044*/ 	.byte	0x00, 0xf5, 0x21, 0x00


	//----- nvinfo : EIATTR_KPARAM_INFO
	.align		4
.L_1578:
        /*0048*/ 	.byte	0x04, 0x17
        /*004a*/ 	.short	(.L_1580 - .L_1579)
.L_1579:
        /*004c*/ 	.word	0x00000000
        /*0050*/ 	.short	0x0001
        /*0052*/ 	.short	0x0008
        /*0054*/ 	.byte	0x00, 0xf5, 0x21, 0x00


	//----- nvinfo : EIATTR_KPARAM_INFO
	.align		4
.L_1580:
        /*0058*/ 	.byte	0x04, 0x17
        /*005a*/ 	.short	(.L_1582 - .L_1581)
.L_1581:
        /*005c*/ 	.word	0x00000000
        /*0060*/ 	.short	0x0000
        /*0062*/ 	.short	0x0000
        /*0064*/ 	.byte	0x00, 0xf5, 0x21, 0x00


	//----- nvinfo : EIATTR_SPARSE_MMA_MASK
	.align		4
.L_1582:
        /*0068*/ 	.byte	0x03, 0x50
        /*006a*/ 	.short	0x0000


	//----- nvinfo : EIATTR_MAXREG_COUNT
	.align		4
        /*006c*/ 	.byte	0x03, 0x1b
        /*006e*/ 	.short	0x00ff


	//----- nvinfo : EIATTR_MERCURY_ISA_VERSION
	.align		4
        /*0070*/ 	.byte	0x03, 0x5f
        /*0072*/ 	.short	0x0101


	//----- nvinfo : EIATTR_VRC_CTA_INIT_COUNT
	.align		4
        /*0074*/ 	.byte	0x02, 0x4a
	.zero		1
	.zero		1


	//----- nvinfo : EIATTR_EXIT_INSTR_OFFSETS
	.align		4
        /*0078*/ 	.byte	0x04, 0x1c
        /*007a*/ 	.short	(.L_1584 - .L_1583)


	//   ....[0]....
.L_1583:
        /*007c*/ 	.word	0x00000070


	//   ....[1]....
        /*0080*/ 	.word	0x000001e0


	//----- nvinfo : EIATTR_CRS_STACK_SIZE
	.align		4
.L_1584:
        /*0084*/ 	.byte	0x04, 0x1e
        /*0086*/ 	.short	(.L_1586 - .L_1585)
.L_1585:
        /*0088*/ 	.word	0x00000000


	//----- nvinfo : EIATTR_CBANK_PARAM_SIZE
	.align		4
.L_1586:
        /*008c*/ 	.byte	0x03, 0x19
        /*008e*/ 	.short	0x0028


	//----- nvinfo : EIATTR_PARAM_CBANK
	.align		4
        /*0090*/ 	.byte	0x04, 0x0a
        /*0092*/ 	.short	(.L_1588 - .L_1587)
	.align		4
.L_1587:
        /*0094*/ 	.word	index@(.nv.constant0._Z18gpuKernelArrayAXYZIfEvPT_S1_S1_S1_S0_i)
        /*0098*/ 	.short	0x0380
        /*009a*/ 	.short	0x0028


	//----- nvinfo : EIATTR_SW_WAR
	.align		4
.L_1588:
        /*009c*/ 	.byte	0x04, 0x36
        /*009e*/ 	.short	(.L_1590 - .L_1589)
.L_1589:
        /*00a0*/ 	.word	0x00000008
.L_1590:


//--------------------- .nv.info._Z17gpuKernelArrayAXYIfEvPT_S1_S1_S0_i --------------------------
	.section	.nv.info._Z17gpuKernelArrayAXYIfEvPT_S1_S1_S0_i,"",@"SHT_CUDA_INFO"
	.sectionflags	@""
	.align	4


	//----- nvinfo : EIATTR_CUDA_API_VERSION
	.align		4
        /*0000*/ 	.byte	0x04, 0x37
        /*0002*/ 	.short	(.L_1592 - .L_1591)
.L_1591:
        /*0004*/ 	.word	0x00000082


	//----- nvinfo : EIATTR_KPARAM_INFO
	.align		4
.L_1592:
        /*0008*/ 	.byte	0x04, 0x17
        /*000a*/ 	.short	(.L_1594 - .L_1593)
.L_1593:
        /*000c*/ 	.word	0x00000000
        /*0010*/ 	.short	0x0004
        /*0012*/ 	.short	0x001c
        /*0014*/ 	.byte	0x00, 0xf0, 0x11, 0x00


	//----- nvinfo : EIATTR_KPARAM_INFO
	.align		4
.L_1594:
        /*0018*/ 	.byte	0x04, 0x17
        /*001a*/ 	.short	(.L_1596 - .L_1595)
.L_1595:
        /*001c*/ 	.word	0x00000000
        /*0020*/ 	.short	0x0003
        /*0022*/ 	.short	0x0018
        /*0024*/ 	.byte	0x00, 0xf0, 0x11, 0x00


	//----- nvinfo : EIATTR_KPARAM_INFO
	.align		4
.L_1596:
        /*0028*/ 	.byte	0x04, 0x17
        /*002a*/ 	.short	(.L_1598 - .L_1597)
.L_1597:
        /*002c*/ 	.word	0x00000000
        /*0030*/ 	.short	0x0002
        /*0032*/ 	.short	0x0010
        /*0034*/ 	.byte	0x00, 0xf5, 0x21, 0x00


	//----- nvinfo : EIATTR_KPARAM_INFO
	.align		4
.L_1598:
        /*0038*/ 	.byte	0x04, 0x17
        /*003a*/ 	.short	(.L_1600 - .L_1599)
.L_1599:
        /*003c*/ 	.word	0x00000000
        /*0040*/ 	.short	0x0001
        /*0042*/ 	.short	0x0008
        /*0044*/ 	.byte	0x00, 0xf5, 0x21, 0x00


	//----- nvinfo : EIATTR_KPARAM_INFO
	.align		4
.L_1600:
        /*0048*/ 	.byte	0x04, 0x17
        /*004a*/ 	.short	(.L_1602 - .L_1601)
.L_1601:
        /*004c*/ 	.word	0x00000000
        /*0050*/ 	.short	0x0000
        /*0052*/ 	.short	0x0000
        /*0054*/ 	.byte	0x00, 0xf5, 0x21, 0x00


	//----- nvinfo : EIATTR_SPARSE_MMA_MASK
	.align		4
.L_1602:
        /*0058*/ 	.byte	0x03, 0x50
        /*005a*/ 	.short	0x0000


	//----- nvinfo : EIATTR_MAXREG_COUNT
	.align		4
        /*005c*/ 	.byte	0x03, 0x1b
        /*005e*/ 	.short	0x00ff


	//----- nvinfo : EIATTR_MERCURY_ISA_VERSION
	.align		4
        /*0060*/ 	.byte	0x03, 0x5f
        /*0062*/ 	.short	0x0101


	//----- nvinfo : EIATTR_VRC_CTA_INIT_COUNT
	.align		4
        /*0064*/ 	.byte	0x02, 0x4a
	.zero		1
	.zero		1


	//----- nvinfo : EIATTR_EXIT_INSTR_OFFSETS
	.align		4
        /*0068*/ 	.byte	0x04, 0x1c
        /*006a*/ 	.short	(.L_1604 - .L_1603)


	//   ....[0]....
.L_1603:
        /*006c*/ 	.word	0x00000070


	//   ....[1]....
        /*0070*/ 	.word	0x000001a0


	//----- nvinfo : EIATTR_CRS_STACK_SIZE
	.align		4
.L_1604:
        /*0074*/ 	.byte	0x04, 0x1e
        /*0076*/ 	.short	(.L_1606 - .L_1605)
.L_1605:
        /*0078*/ 	.word	0x00000000


	//----- nvinfo : EIATTR_CBANK_PARAM_SIZE
	.align		4
.L_1606:
        /*007c*/ 	.byte	0x03, 0x19
        /*007e*/ 	.short	0x0020


	//----- nvinfo : EIATTR_PARAM_CBANK
	.align		4
        /*0080*/ 	.byte	0x04, 0x0a
        /*0082*/ 	.short	(.L_1608 - .L_1607)
	.align		4
.L_1607:
        /*0084*/ 	.word	index@(.nv.constant0._Z17gpuKernelArrayAXYIfEvPT_S1_S1_S0_i)
        /*0088*/ 	.short	0x0380
        /*008a*/ 	.short	0x0020


	//----- nvinfo : EIATTR_SW_WAR
	.align		4
.L_1608:
        /*008c*/ 	.byte	0x04, 0x36
        /*008e*/ 	.short	(.L_1610 - .L_1609)
.L_1609:
        /*0090*/ 	.word	0x00000008
.L_1610:


//--------------------- .nv.info._Z19gpuKernelArrayAXPBYIfEvPT_S1_S1_S0_S0_i --------------------------
	.section	.nv.info._Z19gpuKernelArrayAXPBYIfEvPT_S1_S1_S0_S0_i,"",@"SHT_CUDA_INFO"
	.sectionflags	@""
	.align	4


	//----- nvinfo : EIATTR_CUDA_API_VERSION
	.align		4
        /*0000*/ 	.byte	0x04, 0x37
        /*0002*/ 	.short	(.L_1612 - .L_1611)
.L_1611:
        /*0004*/ 	.word	0x00000082


	//----- nvinfo : EIATTR_KPARAM_INFO
	.align		4
.L_1612:
        /*0008*/ 	.byte	0x04, 0x17
        /*000a*/ 	.short	(.L_1614 - .L_1613)
.L_1613:
        /*000c*/ 	.word	0x00000000
        /*0010*/ 	.short	0x0005
        /*0012*/ 	.short	0x0020
        /*0014*/ 	.byte	0x00, 0xf0, 0x11, 0x00


	//----- nvinfo : EIATTR_KPARAM_INFO
	.align		4
.L_1614:
        /*0018*/ 	.byte	0x04, 0x17
        /*001a*/ 	.short	(.L_1616 - .L_1615)
.L_1615:
        /*001c*/ 	.word	0x00000000
        /*0020*/ 	.short	0x0004
        /*0022*/ 	.short	0x001c
        /*0024*/ 	.byte	0x00, 0xf0, 0x11, 0x00


	//----- nvinfo : EIATTR_KPARAM_INFO
	.align		4
.L_1616:
        /*0028*/ 	.byte	0x04, 0x17
        /*002a*/ 	.short	(.L_1618 - .L_1617)
.L_1617:
        /*002c*/ 	.word	0x00000000
        /*0030*/ 	.short	0x0003
        /*0032*/ 	.short	0x0018
        /*0034*/ 	.byte	0x00, 0xf0, 0x11, 0x00


	//----- nvinfo : EIATTR_KPARAM_INFO
	.align		4
.L_1618:
        /*0038*/ 	.byte	0x04, 0x17
        /*003a*/ 	.short	(.L_1620 - .L_1619)
.L_1619:
        /*003c*/ 	.word	0x00000000
        /*0040*/ 	.short	0x0002
        /*0042*/ 	.short	0x0010
        /*0044*/ 	.byte	0x00, 0xf5, 0x21, 0x00


	//----- nvinfo : EIATTR_KPARAM_INFO
	.align		4
.L_1620:
        /*0048*/ 	.byte	0x04, 0x17
        /*004a*/ 	.short	(.L_1622 - .L_1621)
.L_1621:
        /*004c*/ 	.word	0x00000000
        /*0050*/ 	.short	0x0001
        /*0052*/ 	.short	0x0008
        /*0054*/ 	.byte	0x00, 0xf5, 0x21, 0x00


	//----- nvinfo : EIATTR_KPARAM_INFO
	.align		4
.L_1622:
        /*0058*/ 	.byte	0x04, 0x17
        /*005a*/ 	.short	(.L_1624 - .L_1623)
.L_1623:
        /*005c*/ 	.word	0x00000000
        /*0060*/ 	.short	0x0000
        /*0062*/ 	.short	0x0000
        /*0064*/ 	.byte	0x00, 0xf5, 0x21, 0x00


	//----- nvinfo : EIATTR_SPARSE_MMA_MASK
	.align		4
.L_1624:
        /*0068*/ 	.byte	0x03, 0x50
        /*006a*/ 	.short	0x0000


	//----- nvinfo : EIATTR_MAXREG_COUNT
	.align		4
        /*006c*/ 	.byte	0x03, 0x1b
        /*006e*/ 	.short	0x00ff


	//----- nvinfo : EIATTR_MERCURY_ISA_VERSION
	.align		4
        /*0070*/ 	.byte	0x03, 0x5f
        /*0072*/ 	.short	0x0101


	//----- nvinfo : EIATTR_VRC_CTA_INIT_COUNT
	.align		4
        /*0074*/ 	.byte	0x02, 0x4a
	.zero		1
	.zero		1


	//----- nvinfo : EIATTR_EXIT_INSTR_OFFSETS
	.align		4
        /*0078*/ 	.byte	0x04, 0x1c
        /*007a*/ 	.short	(.L_1626 - .L_1625)


	//   ....[0]....
.L_1625:
        /*007c*/ 	.word	0x00000070


	//   ....[1]....
        /*0080*/ 	.word	0x000001a0


	//----- nvinfo : EIATTR_CRS_STACK_SIZE
	.align		4
.L_1626:
        /*0084*/ 	.byte	0x04, 0x1e
        /*0086*/ 	.short	(.L_1628 - .L_1627)
.L_1627:
        /*0088*/ 	.word	0x00000000


	//----- nvinfo : EIATTR_CBANK_PARAM_SIZE
	.align		4
.L_1628:
        /*008c*/ 	.byte	0x03, 0x19
        /*008e*/ 	.short	0x0024


	//----- nvinfo : EIATTR_PARAM_CBANK
	.align		4
        /*0090*/ 	.byte	0x04, 0x0a
        /*0092*/ 	.short	(.L_1630 - .L_1629)
	.align		4
.L_1629:
        /*0094*/ 	.word	index@(.nv.constant0._Z19gpuKernelArrayAXPBYIfEvPT_S1_S1_S0_S0_i)
        /*0098*/ 	.short	0x0380
        /*009a*/ 	.short	0x0024


	//----- nvinfo : EIATTR_SW_WAR
	.align		4
.L_1630:
        /*009c*/ 	.byte	0x04, 0x36
        /*009e*/ 	.short	(.L_1632 - .L_1631)
.L_1631:
        /*00a0*/ 	.word	0x00000008
.L_1632:


//--------------------- .nv.info._Z18gpuKernelArrayAXPBIfEvPT_S1_S0_S0_i --------------------------
	.section	.nv.info._Z18gpuKernelArrayAXPBIfEvPT_S1_S0_S0_i,"",@"SHT_CUDA_INFO"
	.sectionflags	@""
	.align	4


	//----- nvinfo : EIATTR_CUDA_API_VERSION
	.align		4
        /*0000*/ 	.byte	0x04, 0x37
        /*0002*/ 	.short	(.L_1634 - .L_1633)
.L_1633:
        /*0004*/ 	.word	0x00000082


	//----- nvinfo : EIATTR_KPARAM_INFO
	.align		4
.L_1634:
        /*0008*/ 	.byte	0x04, 0x17
        /*000a*/ 	.short	(.L_1636 - .L_1635)
.L_1635:
        /*000c*/ 	.word	0x00000000
        /*0010*/ 	.short	0x0004
        /*0012*/ 	.short	0x0018
        /*0014*/ 	.byte	0x00, 0xf0, 0x11, 0x00


	//----- nvinfo : EIATTR_KPARAM_INFO
	.align		4
.L_1636:
        /*0018*/ 	.byte	0x04, 0x17
        /*001a*/ 	.short	(.L_1638 - .L_1637)
.L_1637:
        /*001c*/ 	.word	0x00000000
        /*0020*/ 	.short	0x0003
        /*0022*/ 	.short	0x0014
        /*0024*/ 	.byte	0x00, 0xf0, 0x11, 0x00


	//----- nvinfo : EIATTR_KPARAM_INFO
	.align		4
.L_1638:
        /*0028*/ 	.byte	0x04, 0x17
        /*002a*/ 	.short	(.L_1640 - .L_1639)
.L_1639:
        /*002c*/ 	.word	0x00000000
        /*0030*/ 	.short	0x0002
        /*0032*/ 	.short	0x0010
        /*0034*/ 	.byte	0x00, 0xf0, 0x11, 0x00


	//----- nvinfo : EIATTR_KPARAM_INFO
	.align		4
.L_1640:
        /*0038*/ 	.byte	0x04, 0x17
        /*003a*/ 	.short	(.L_1642 - .L_1641)
.L_1641:
        /*003c*/ 	.word	0x00000000
        /*0040*/ 	.short	0x0001
        /*0042*/ 	.short	0x0008
        /*0044*/ 	.byte	0x00, 0xf5, 0x21, 0x00


	//----- nvinfo : EIATTR_KPARAM_INFO
	.align		4
.L_1642:
        /*0048*/ 	.byte	0x04, 0x17
        /*004a*/ 	.short	(.L_1644 - .L_1643)
.L_1643:
        /*004c*/ 	.word	0x00000000
        /*0050*/ 	.short	0x0000
        /*0052*/ 	.short	0x0000
        /*0054*/ 	.byte	0x00, 0xf5, 0x21, 0x00


	//----- nvinfo : EIATTR_SPARSE_MMA_MASK
	.align		4
.L_1644:
        /*0058*/ 	.byte	0x03, 0x50
        /*005a*/ 	.short	0x0000


	//----- nvinfo : EIATTR_MAXREG_COUNT
	.align		4
        /*005c*/ 	.byte	0x03, 0x1b
        /*005e*/ 	.short	0x00ff


	//----- nvinfo : EIATTR_MERCURY_ISA_VERSION
	.align		4
        /*0060*/ 	.byte	0x03, 0x5f
        /*0062*/ 	.short	0x0101


	//----- nvinfo : EIATTR_VRC_CTA_INIT_COUNT
	.align		4
        /*0064*/ 	.byte	0x02, 0x4a
	.zero		1
	.zero		1


	//----- nvinfo : EIATTR_EXIT_INSTR_OFFSETS
	.align		4
        /*0068*/ 	.byte	0x04, 0x1c
        /*006a*/ 	.short	(.L_1646 - .L_1645)


	//   ....[0]....
.L_1645:
        /*006c*/ 	.word	0x00000070


	//   ....[1]....
        /*0070*/ 	.word	0x00000160


	//----- nvinfo : EIATTR_CRS_STACK_SIZE
	.align		4
.L_1646:
        /*0074*/ 	.byte	0x04, 0x1e
        /*0076*/ 	.short	(.L_1648 - .L_1647)
.L_1647:
        /*0078*/ 	.word	0x00000000


	//----- nvinfo : EIATTR_CBANK_PARAM_SIZE
	.align		4
.L_1648:
        /*007c*/ 	.byte	0x03, 0x19
        /*007e*/ 	.short	0x001c


	//----- nvinfo : EIATTR_PARAM_CBANK
	.align		4
        /*0080*/ 	.byte	0x04, 0x0a
        /*0082*/ 	.short	(.L_1650 - .L_1649)
	.align		4
.L_1649:
        /*0084*/ 	.word	index@(.nv.constant0._Z18gpuKernelArrayAXPBIfEvPT_S1_S0_S0_i)
        /*0088*/ 	.short	0x0380
        /*008a*/ 	.short	0x001c


	//----- nvinfo : EIATTR_SW_WAR
	.align		4
.L_1650:
        /*008c*/ 	.byte	0x04, 0x36
        /*008e*/ 	.short	(.L_1652 - .L_1651)
.L_1651:
        /*0090*/ 	.word	0x00000008
.L_1652:


//--------------------- .nv.info._Z27gpuKernelArrayDistSquareSumIfEvPT_S1_S1_ii --------------------------
	.section	.nv.info._Z27gpuKernelArrayDistSquareSumIfEvPT_S1_S1_ii,"",@"SHT_CUDA_INFO"
	.sectionflags	@""
	.align	4


	//----- nvinfo : EIATTR_CUDA_API_VERSION
	.align		4
        /*0000*/ 	.byte	0x04, 0x37
        /*0002*/ 	.short	(.L_1654 - .L_1653)
.L_1653:
        /*0004*/ 	.word	0x00000082


	//----- nvinfo : EIATTR_KPARAM_INFO
	.align		4
.L_1654:
        /*0008*/ 	.byte	0x04, 0x17
        /*000a*/ 	.short	(.L_1656 - .L_1655)
.L_1655:
        /*000c*/ 	.word	0x00000000
        /*0010*/ 	.short	0x0004
        /*0012*/ 	.short	0x001c
        /*0014*/ 	.byte	0x00, 0xf0, 0x11, 0x00


	//----- nvinfo : EIATTR_KPARAM_INFO
	.align		4
.L_1656:
        /*0018*/ 	.byte	0x04, 0x17
        /*001a*/ 	.short	(.L_1658 - .L_1657)
.L_1657:
        /*001c*/ 	.word	0x00000000
        /*0020*/ 	.short	0x0003
        /*0022*/ 	.short	0x0018
        /*0024*/ 	.byte	0x00, 0xf0, 0x11, 0x00


	//----- nvinfo : EIATTR_KPARAM_INFO
	.align		4
.L_1658:
        /*0028*/ 	.byte	0x04, 0x17
        /*002a*/ 	.short	(.L_1660 - .L_1659)
.L_1659:
        /*002c*/ 	.word	0x00000000
        /*0030*/ 	.short	0x0002
        /*0032*/ 	.short	0x0010
        /*0034*/ 	.byte	0x00, 0xf5, 0x21, 0x00


	//----- nvinfo : EIATTR_KPARAM_INFO
	.align		4
.L_1660:
        /*0038*/ 	.byte	0x04, 0x17
        /*003a*/ 	.short	(.L_1662 - .L_1661)
.L_1661:
        /*003c*/ 	.word	0x00000000
        /*0040*/ 	.short	0x0001
        /*0042*/ 	.short	0x0008
        /*0044*/ 	.byte	0x00, 0xf5, 0x21, 0x00


	//----- nvinfo : EIATTR_KPARAM_INFO
	.align		4
.L_1662:
        /*0048*/ 	.byte	0x04, 0x17
        /*004a*/ 	.short	(.L_1664 - .L_1663)
.L_1663:
        /*004c*/ 	.word	0x00000000
        /*0050*/ 	.short	0x0000
        /*0052*/ 	.short	0x0000
        /*0054*/ 	.byte	0x00, 0xf5, 0x21, 0x00


	//----- nvinfo : EIATTR_SPARSE_MMA_MASK
	.align		4
.L_1664:
        /*0058*/ 	.byte	0x03, 0x50
        /*005a*/ 	.short	0x0000


	//----- nvinfo : EIATTR_MAXREG_COUNT
	.align		4
        /*005c*/ 	.byte	0x03, 0x1b
        /*005e*/ 	.short	0x00ff


	//----- nvinfo : EIATTR_MERCURY_ISA_VERSION
	.align		4
        /*0060*/ 	.byte	0x03, 0x5f
        /*0062*/ 	.short	0x0101


	//----- nvinfo : EIATTR_VRC_CTA_INIT_COUNT
	.align		4
        /*0064*/ 	.byte	0x02, 0x4a
	.zero		1
	.zero		1


	//----- nvinfo : EIATTR_EXIT_INSTR_OFFSETS
	.align		4
        /*0068*/ 	.byte	0x04, 0x1c
        /*006a*/ 	.short	(.L_1666 - .L_1665)


	//   ....[0]....
.L_1665:
        /*006c*/ 	.word	0x00000070


	//   ....[1]....
        /*0070*/ 	.word	0x00000140


	//   ....[2]....
        /*0074*/ 	.word	0x000009a0


	//----- nvinfo : EIATTR_CRS_STACK_SIZE
	.align		4
.L_1666:
        /*0078*/ 	.byte	0x04, 0x1e
        /*007a*/ 	.short	(.L_1668 - .L_1667)
.L_1667:
        /*007c*/ 	.word	0x00000000


	//----- nvinfo : EIATTR_CBANK_PARAM_SIZE
	.align		4
.L_1668:
        /*0080*/ 	.byte	0x03, 0x19
        /*0082*/ 	.short	0x0020


	//----- nvinfo : EIATTR_PARAM_CBANK
	.align		4
        /*0084*/ 	.byte	0x04, 0x0a
        /*0086*/ 	.short	(.L_1670 - .L_1669)
	.align		4
.L_1669:
        /*0088*/ 	.word	index@(.nv.constant0._Z27gpuKernelArrayDistSquareSumIfEvPT_S1_S1_ii)
        /*008c*/ 	.short	0x0380
        /*008e*/ 	.short	0x0020


	//----- nvinfo : EIATTR_SW_WAR
	.align		4
.L_1670:
        /*0090*/ 	.byte	0x04, 0x36
        /*0092*/ 	.short	(.L_1672 - .L_1671)
.L_1671:
        /*0094*/ 	.word	0x00000008
.L_1672:


//--------------------- .nv.info._Z26gpuKernelArrayRowSquareSumIfEvPT_S1_ii --------------------------
	.section	.nv.info._Z26gpuKernelArrayRowSquareSumIfEvPT_S1_ii,"",@"SHT_CUDA_INFO"
	.sectionflags	@""
	.align	4


	//----- nvinfo : EIATTR_CUDA_API_VERSION
	.align		4
        /*0000*/ 	.byte	0x04, 0x37
        /*0002*/ 	.short	(.L_1674 - .L_1673)
.L_1673:
        /*0004*/ 	.word	0x00000082


	//----- nvinfo : EIATTR_KPARAM_INFO
	.align		4
.L_1674:
        /*0008*/ 	.byte	0x04, 0x17
        /*000a*/ 	.short	(.L_1676 - .L_1675)
.L_1675:
        /*000c*/ 	.word	0x00000000
        /*0010*/ 	.short	0x0003
        /*0012*/ 	.short	0x0014
        /*0014*/ 	.byte	0x00, 0xf0, 0x11, 0x00


	//----- nvinfo : EIATTR_KPARAM_INFO
	.align		4
.L_1676:
        /*0018*/ 	.byte	0x04, 0x17
        /*001a*/ 	.short	(.L_1678 - .L_1677)
.L_1677:
        /*001c*/ 	.word	0x00000000
        /*0020*/ 	.short	0x0002
        /*0022*/ 	.short	0x0010
        /*0024*/ 	.byte	0x00, 0xf0, 0x11, 0x00


	//----- nvinfo : EIATTR_KPARAM_INFO
	.align		4
.L_1678:
        /*0028*/ 	.byte	0x04, 0x17
        /*002a*/ 	.short	(.L_1680 - .L_1679)
.L_1679:
        /*002c*/ 	.word	0x00000000
        /*0030*/ 	.short	0x0001
        /*0032*/ 	.short	0x0008
        /*0034*/ 	.byte	0x00, 0xf5, 0x21, 0x00


	//----- nvinfo : EIATTR_KPARAM_INFO
	.align		4
.L_1680:
        /*0038*/ 	.byte	0x04, 0x17
        /*003a*/ 	.short	(.L_1682 - .L_1681)
.L_1681:
        /*003c*/ 	.word	0x00000000
        /*0040*/ 	.short	0x0000
        /*0042*/ 	.short	0x0000
        /*0044*/ 	.byte	0x00, 0xf5, 0x21, 0x00


	//----- nvinfo : EIATTR_SPARSE_MMA_MASK
	.align		4
.L_1682:
        /*0048*/ 	.byte	0x03, 0x50
        /*004a*/ 	.short	0x0000


	//----- nvinfo : EIATTR_MAXREG_COUNT
	.align		4
        /*004c*/ 	.byte	0x03, 0x1b
        /*004e*/ 	.short	0x00ff


	//----- nvinfo : EIATTR_MERCURY_ISA_VERSION
	.align		4
        /*0050*/ 	.byte	0x03, 0x5f
        /*0052*/ 	.short	0x0101


	//----- nvinfo : EIATTR_VRC_CTA_INIT_COUNT
	.align		4
        /*0054*/ 	.byte	0x02, 0x4a
	.zero		1
	.zero		1


	//----- nvinfo : EIATTR_EXIT_INSTR_OFFSETS
	.align		4
        /*0058*/ 	.byte	0x04, 0x1c
        /*005a*/ 	.short	(.L_1684 - .L_1683)


	//   ....[0]....
.L_1683:
        /*005c*/ 	.word	0x00000070


	//   ....[1]....
        /*0060*/ 	.word	0x00000140


	//   ....[2]....
        /*0064*/ 	.word	0x00000ac0


	//----- nvinfo : EIATTR_CRS_STACK_SIZE
	.align		4
.L_1684:
        /*0068*/ 	.byte	0x04, 0x1e
        /*006a*/ 	.short	(.L_1686 - .L_1685)
.L_1685:
        /*006c*/ 	.word	0x00000000


	//----- nvinfo : EIATTR_CBANK_PARAM_SIZE
	.align		4
.L_1686:
        /*0070*/ 	.byte	0x03, 0x19
        /*0072*/ 	.short	0x0018


	//----- nvinfo : EIATTR_PARAM_CBANK
	.align		4
        /*0074*/ 	.byte	0x04, 0x0a
        /*0076*/ 	.short	(.L_1688 - .L_1687)
	.align		4
.L_1687:
        /*0078*/ 	.word	index@(.nv.constant0._Z26gpuKernelArrayRowSquareSumIfEvPT_S1_ii)
        /*007c*/ 	.short	0x0380
        /*007e*/ 	.short	0x0018


	//----- nvinfo : EIATTR_SW_WAR
	.align		4
.L_1688:
        /*0080*/ 	.byte	0x04, 0x36
        /*0082*/ 	.short	(.L_1690 - .L_1689)
.L_1689:
        /*0084*/ 	.word	0x00000008
.L_1690:


//--------------------- .nv.info._Z20gpuKernelArrayRowSumIfEvPT_S1_ii --------------------------
	.section	.nv.info._Z20gpuKernelArrayRowSumIfEvPT_S1_ii,"",@"SHT_CUDA_INFO"
	.sectionflags	@""
	.align	4


	//----- nvinfo : EIATTR_CUDA_API_VERSION
	.align		4
        /*0000*/ 	.byte	0x04, 0x37
        /*0002*/ 	.short	(.L_1692 - .L_1691)
.L_1691:
        /*0004*/ 	.word	0x00000082


	//----- nvinfo : EIATTR_KPARAM_INFO
	.align		4
.L_1692:
        /*0008*/ 	.byte	0x04, 0x17
        /*000a*/ 	.short	(.L_1694 - .L_1693)
.L_1693:
        /*000c*/ 	.word	0x00000000
        /*0010*/ 	.short	0x0003
        /*0012*/ 	.short	0x0014
        /*0014*/ 	.byte	0x00, 0xf0, 0x11, 0x00


	//----- nvinfo : EIATTR_KPARAM_INFO
	.align		4
.L_1694:
        /*0018*/ 	.byte	0x04, 0x17
        /*001a*/ 	.short	(.L_1696 - .L_1695)
.L_1695:
        /*001c*/ 	.word	0x00000000
        /*0020*/ 	.short	0x0002
        /*0022*/ 	.short	0x0010
        /*0024*/ 	.byte	0x00, 0xf0, 0x11, 0x00


	//----- nvinfo : EIATTR_KPARAM_INFO
	.align		4
.L_1696:
        /*0028*/ 	.byte	0x04, 0x17
        /*002a*/ 	.short	(.L_1698 - .L_1697)
.L_1697:
        /*002c*/ 	.word	0x00000000
        /*0030*/ 	.short	0x0001
        /*0032*/ 	.short	0x0008
        /*0034*/ 	.byte	0x00, 0xf5, 0x21, 0x00


	//----- nvinfo : EIATTR_KPARAM_INFO
	.align		4
.L_1698:
        /*0038*/ 	.byte	0x04, 0x17
        /*003a*/ 	.short	(.L_1700 - .L_1699)
.L_1699:
        /*003c*/ 	.word	0x00000000
        /*0040*/ 	.short	0x0000
        /*0042*/ 	.short	0x0000
        /*0044*/ 	.byte	0x00, 0xf5, 0x21, 0x00


	//----- nvinfo : EIATTR_SPARSE_MMA_MASK
	.align		4
.L_1700:
        /*0048*/ 	.byte	0x03, 0x50
        /*004a*/ 	.short	0x0000


	//----- nvinfo : EIATTR_MAXREG_COUNT
	.align		4
        /*004c*/ 	.byte	0x03, 0x1b
        /*004e*/ 	.short	0x00ff


	//----- nvinfo : EIATTR_MERCURY_ISA_VERSION
	.align		4
        /*0050*/ 	.byte	0x03, 0x5f
        /*0052*/ 	.short	0x0101


	//----- nvinfo : EIATTR_VRC_CTA_INIT_COUNT
	.align		4
        /*0054*/ 	.byte	0x02, 0x4a
	.zero		1
	.zero		1


	//----- nvinfo : EIATTR_EXIT_INSTR_OFFSETS
	.align		4
        /*0058*/ 	.byte	0x04, 0x1c
        /*005a*/ 	.short	(.L_1702 - .L_1701)


	//   ....[0]....
.L_1701:
        /*005c*/ 	.word	0x00000070


	//   ....[1]....
        /*0060*/ 	.word	0x00000140


	//   ....[2]....
        /*0064*/ 	.word	0x00000ac0


	//----- nvinfo : EIATTR_CRS_STACK_SIZE
	.align		4
.L_1702:
        /*0068*/ 	.byte	0x04, 0x1e
        /*006a*/ 	.short	(.L_1704 - .L_1703)
.L_1703:
        /*006c*/ 	.word	0x00000000


	//----- nvinfo : EIATTR_CBANK_PARAM_SIZE
	.align		4
.L_1704:
        /*0070*/ 	.byte	0x03, 0x19
        /*0072*/ 	.short	0x0018


	//----- nvinfo : EIATTR_PARAM_CBANK
	.align		4
        /*0074*/ 	.byte	0x04, 0x0a
        /*0076*/ 	.short	(.L_1706 - .L_1705)
	.align		4
.L_1705:
        /*0078*/ 	.word	index@(.nv.constant0._Z20gpuKernelArrayRowSumIfEvPT_S1_ii)
        /*007c*/ 	.short	0x0380
        /*007e*/ 	.short	0x0018


	//----- nvinfo : EIATTR_SW_WAR
	.align		4
.L_1706:
        /*0080*/ 	.byte	0x04, 0x36
        /*0082*/ 	.short	(.L_1708 - .L_1707)
.L_1707:
        /*0084*/ 	.word	0x00000008
.L_1708:


//--------------------- .nv.info._Z24gpuKernelArrayRowAverageIfEvPT_S1_ii --------------------------
	.section	.nv.info._Z24gpuKernelArrayRowAverageIfEvPT_S1_ii,"",@"SHT_CUDA_INFO"
	.sectionflags	@""
	.align	4


	//----- nvinfo : EIATTR_CUDA_API_VERSION
	.align		4
        /*0000*/ 	.byte	0x04, 0x37
        /*0002*/ 	.short	(.L_1710 - .L_1709)
.L_1709:
        /*0004*/ 	.word	0x00000082


	//----- nvinfo : EIATTR_KPARAM_INFO
	.align		4
.L_1710:
        /*0008*/ 	.byte	0x04, 0x17
        /*000a*/ 	.short	(.L_1712 - .L_1711)
.L_1711:
        /*000c*/ 	.word	0x00000000
        /*0010*/ 	.short	0x0003
        /*0012*/ 	.short	0x0014
        /*0014*/ 	.byte	0x00, 0xf0, 0x11, 0x00


	//----- nvinfo : EIATTR_KPARAM_INFO
	.align		4
.L_1712:
        /*0018*/ 	.byte	0x04, 0x17
        /*001a*/ 	.short	(.L_1714 - .L_1713)
.L_1713:
        /*001c*/ 	.word	0x00000000
        /*0020*/ 	.short	0x0002
        /*0022*/ 	.short	0x0010
        /*0024*/ 	.byte	0x00, 0xf0, 0x11, 0x00


	//----- nvinfo : EIATTR_KPARAM_INFO
	.align		4
.L_1714:
        /*0028*/ 	.byte	0x04, 0x17
        /*002a*/ 	.short	(.L_1716 - .L_1715)
.L_1715:
        /*002c*/ 	.word	0x00000000
        /*0030*/ 	.short	0x0001
        /*0032*/ 	.short	0x0008
        /*0034*/ 	.byte	0x00, 0xf5, 0x21, 0x00


	//----- nvinfo : EIATTR_KPARAM_INFO
	.align		4
.L_1716:
        /*0038*/ 	.byte	0x04, 0x17
        /*003a*/ 	.short	(.L_1718 - .L_1717)
.L_1717:
        /*003c*/ 	.word	0x00000000
        /*0040*/ 	.short	0x0000
        /*0042*/ 	.short	0x0000
        /*0044*/ 	.byte	0x00, 0xf5, 0x21, 0x00


	//----- nvinfo : EIATTR_SPARSE_MMA_MASK
	.align		4
.L_1718:
        /*0048*/ 	.byte	0x03, 0x50
        /*004a*/ 	.short	0x0000


	//----- nvinfo : EIATTR_MAXREG_COUNT
	.align		4
        /*004c*/ 	.byte	0x03, 0x1b
        /*004e*/ 	.short	0x00ff


	//----- nvinfo : EIATTR_MERCURY_ISA_VERSION
	.align		4
        /*0050*/ 	.byte	0x03, 0x5f
        /*0052*/ 	.short	0x0101


	//----- nvinfo : EIATTR_VRC_CTA_INIT_COUNT
	.align		4
        /*0054*/ 	.byte	0x02, 0x4a
	.zero		1
	.zero		1


	//----- nvinfo : EIATTR_EXIT_INSTR_OFFSETS
	.align		4
        /*0058*/ 	.byte	0x04, 0x1c
        /*005a*/ 	.short	(.L_1720 - .L_1719)


	//   ....[0]....
.L_1719:
        /*005c*/ 	.word	0x00000070


	//   ....[1]....
        /*0060*/ 	.word	0x000000a0


	//   ....[2]....
        /*0064*/ 	.word	0x00000bf0


	//----- nvinfo : EIATTR_CRS_STACK_SIZE
	.align		4
.L_1720:
        /*0068*/ 	.byte	0x04, 0x1e
        /*006a*/ 	.short	(.L_1722 - .L_1721)
.L_1721:
        /*006c*/ 	.word	0x00000000


	//----- nvinfo : EIATTR_CBANK_PARAM_SIZE
	.align		4
.L_1722:
        /*0070*/ 	.byte	0x03, 0x19
        /*0072*/ 	.short	0x0018


	//----- nvinfo : EIATTR_PARAM_CBANK
	.align		4
        /*0074*/ 	.byte	0x04, 0x0a
        /*0076*/ 	.short	(.L_1724 - .L_1723)
	.align		4
.L_1723:
        /*0078*/ 	.word	index@(.nv.constant0._Z24gpuKernelArrayRowAverageIfEvPT_S1_ii)
        /*007c*/ 	.short	0x0380
        /*007e*/ 	.short	0x0018


	//----- nvinfo : EIATTR_SW_WAR
	.align		4
.L_1724:
        /*0080*/ 	.byte	0x04, 0x36
        /*0082*/ 	.short	(.L_1726 - .L_1725)
.L_1725:
        /*0084*/ 	.word	0x00000008
.L_1726:


//--------------------- .nv.info._Z33gpuKernelArrayAddVectorToDiagonalIfEvPT_S1_S0_i --------------------------
	.section	.nv.info._Z33gpuKernelArrayAddVectorToDiagonalIfEvPT_S1_S0_i,"",@"SHT_CUDA_INFO"
	.sectionflags	@""
	.align	4


	//----- nvinfo : EIATTR_CUDA_API_VERSION
	.align		4
        /*0000*/ 	.byte	0x04, 0x37
        /*0002*/ 	.short	(.L_1728 - .L_1727)
.L_1727:
        /*0004*/ 	.word	0x00000082


	//----- nvinfo : EIATTR_KPARAM_INFO
	.align		4
.L_1728:
        /*0008*/ 	.byte	0x04, 0x17
        /*000a*/ 	.short	(.L_1730 - .L_1729)
.L_1729:
        /*000c*/ 	.word	0x00000000
        /*0010*/ 	.short	0x0003
        /*0012*/ 	.short	0x0014
        /*0014*/ 	.byte	0x00, 0xf0, 0x11, 0x00


	//----- nvinfo : EIATTR_KPARAM_INFO
	.align		4
.L_1730:
        /*0018*/ 	.byte	0x04, 0x17
        /*001a*/ 	.short	(.L_1732 - .L_1731)
.L_1731:
        /*001c*/ 	.word	0x00000000
        /*0020*/ 	.short	0x0002
        /*0022*/ 	.short	0x0010
        /*0024*/ 	.byte	0x00, 0xf0, 0x11, 0x00


	//----- nvinfo : EIATTR_KPARAM_INFO
	.align		4
.L_1732:
        /*0028*/ 	.byte	0x04, 0x17
        /*002a*/ 	.short	(.L_1734 - .L_1733)
.L_1733:
        /*002c*/ 	.word	0x00000000
        /*0030*/ 	.short	0x0001
        /*0032*/ 	.short	0x0008
        /*0034*/ 	.byte	0x00, 0xf5, 0x21, 0x00


	//----- nvinfo : EIATTR_KPARAM_INFO
	.align		4
.L_1734:
        /*0038*/ 	.byte	0x04, 0x17
        /*003a*/ 	.short	(.L_1736 - .L_1735)
.L_1735:
        /*003c*/ 	.word	0x00000000
        /*0040*/ 	.short	0x0000
        /*0042*/ 	.short	0x0000
        /*0044*/ 	.byte	0x00, 0xf5, 0x21, 0x00


	//----- nvinfo : EIATTR_SPARSE_MMA_MASK
	.align		4
.L_1736:
        /*0048*/ 	.byte	0x03, 0x50
        /*004a*/ 	.short	0x0000


	//----- nvinfo : EIATTR_MAXREG_COUNT
	.align		4
        /*004c*/ 	.byte	0x03, 0x1b
        /*004e*/ 	.short	0x00ff


	//----- nvinfo : EIATTR_MERCURY_ISA_VERSION
	.align		4
        /*0050*/ 	.byte	0x03, 0x5f
        /*0052*/ 	.short	0x0101


	//----- nvinfo : EIATTR_VRC_CTA_INIT_COUNT
	.align		4
        /*0054*/ 	.byte	0x02, 0x4a
	.zero		1
	.zero		1


	//----- nvinfo : EIATTR_EXIT_INSTR_OFFSETS
	.align		4
        /*0058*/ 	.byte	0x04, 0x1c
        /*005a*/ 	.short	(.L_1738 - .L_1737)


	//   ....[0]....
.L_1737:
        /*005c*/ 	.word	0x00000070


	//   ....[1]....
        /*0060*/ 	.word	0x00000180


	//----- nvinfo : EIATTR_CRS_STACK_SIZE
	.align		4
.L_1738:
        /*0064*/ 	.byte	0x04, 0x1e
        /*0066*/ 	.short	(.L_1740 - .L_1739)
.L_1739:
        /*0068*/ 	.word	0x00000000


	//----- nvinfo : EIATTR_CBANK_PARAM_SIZE
	.align		4
.L_1740:
        /*006c*/ 	.byte	0x03, 0x19
        /*006e*/ 	.short	0x0018


	//----- nvinfo : EIATTR_PARAM_CBANK
	.align		4
        /*0070*/ 	.byte	0x04, 0x0a
        /*0072*/ 	.short	(.L_1742 - .L_1741)
	.align		4
.L_1741:
        /*0074*/ 	.word	index@(.nv.constant0._Z33gpuKernelArrayAddVectorToDiagonalIfEvPT_S1_S0_i)
        /*0078*/ 	.short	0x0380
        /*007a*/ 	.short	0x0018


	//----- nvinfo : EIATTR_SW_WAR
	.align		4
.L_1742:
        /*007c*/ 	.byte	0x04, 0x36
        /*007e*/ 	.short	(.L_1744 - .L_1743)
.L_1743:
        /*0080*/ 	.word	0x00000008
.L_1744:


//--------------------- .nv.info._Z36gpuKernelArrayMultiplyScalarDiagonalIfEvPT_S0_i --------------------------
	.section	.nv.info._Z36gpuKernelArrayMultiplyScalarDiagonalIfEvPT_S0_i,"",@"SHT_CUDA_INFO"
	.sectionflags	@""
	.align	4


	//----- nvinfo : EIATTR_CUDA_API_VERSION
	.align		4
        /*0000*/ 	.byte	0x04, 0x37
        /*0002*/ 	.short	(.L_1746 - .L_1745)
.L_1745:
        /*0004*/ 	.word	0x00000082


	//----- nvinfo : EIATTR_KPARAM_INFO
	.align		4
.L_1746:
        /*0008*/ 	.byte	0x04, 0x17
        /*000a*/ 	.short	(.L_1748 - .L_1747)
.L_1747:
        /*000c*/ 	.word	0x00000000
        /*0010*/ 	.short	0x0002
        /*0012*/ 	.short	0x000c
        /*0014*/ 	.byte	0x00, 0xf0, 0x11, 0x00


	//----- nvinfo : EIATTR_KPARAM_INFO
	.align		4
.L_1748:
        /*0018*/ 	.byte	0x04, 0x17
        /*001a*/ 	.short	(.L_1750 - .L_1749)
.L_1749:
        /*001c*/ 	.word	0x00000000
        /*0020*/ 	.short	0x0001
        /*0022*/ 	.short	0x0008
        /*0024*/ 	.byte	0x00, 0xf0, 0x11, 0x00


	//----- nvinfo : EIATTR_KPARAM_INFO
	.align		4
.L_1750:
        /*0028*/ 	.byte	0x04, 0x17
        /*002a*/ 	.short	(.L_1752 - .L_1751)
.L_1751:
        /*002c*/ 	.word	0x00000000
        /*0030*/ 	.short	0x0000
        /*0032*/ 	.short	0x0000
        /*0034*/ 	.byte	0x00, 0xf5, 0x21, 0x00


	//----- nvinfo : EIATTR_SPARSE_MMA_MASK
	.align		4
.L_1752:
        /*0038*/ 	.byte	0x03, 0x50
        /*003a*/ 	.short	0x0000


	//----- nvinfo : EIATTR_MAXREG_COUNT
	.align		4
        /*003c*/ 	.byte	0x03, 0x1b
        /*003e*/ 	.short	0x00ff


	//----- nvinfo : EIATTR_MERCURY_ISA_VERSION
	.align		4
        /*0040*/ 	.byte	0x03, 0x5f
        /*0042*/ 	.short	0x0101


	//----- nvinfo : EIATTR_VRC_CTA_INIT_COUNT
	.align		4
        /*0044*/ 	.byte	0x02, 0x4a
	.zero		1
	.zero		1


	//----- nvinfo : EIATTR_EXIT_INSTR_OFFSETS
	.align		4
        /*0048*/ 	.byte	0x04, 0x1c
        /*004a*/ 	.short	(.L_1754 - .L_1753)


	//   ....[0]....
.L_1753:
        /*004c*/ 	.word	0x00000070


	//   ....[1]....
        /*0050*/ 	.word	0x00000150


	//----- nvinfo : EIATTR_CRS_STACK_SIZE
	.align		4
.L_1754:
        /*0054*/ 	.byte	0x04, 0x1e
        /*0056*/ 	.short	(.L_1756 - .L_1755)
.L_1755:
        /*0058*/ 	.word	0x00000000


	//----- nvinfo : EIATTR_CBANK_PARAM_SIZE
	.align		4
.L_1756:
        /*005c*/ 	.byte	0x03, 0x19
        /*005e*/ 	.short	0x0010


	//----- nvinfo : EIATTR_PARAM_CBANK
	.align		4
        /*0060*/ 	.byte	0x04, 0x0a
        /*0062*/ 	.short	(.L_1758 - .L_1757)
	.align		4
.L_1757:
        /*0064*/ 	.word	index@(.nv.constant0._Z36gpuKernelArrayMultiplyScalarDiagonalIfEvPT_S0_i)
        /*0068*/ 	.short	0x0380
        /*006a*/ 	.short	0x0010


	//----- nvinfo : EIATTR_SW_WAR
	.align		4
.L_1758:
        /*006c*/ 	.byte	0x04, 0x36
        /*006e*/ 	.short	(.L_1760 - .L_1759)
.L_1759:
        /*0070*/ 	.word	0x00000008
.L_1760:


//--------------------- .nv.info._Z19gpuKernelArrayPowerIfEvPT_S1_ii --------------------------
	.section	.nv.info._Z19gpuKernelArrayPowerIfEvPT_S1_ii,"",@"SHT_CUDA_INFO"
	.sectionflags	@""
	.align	4


	//----- nvinfo : EIATTR_CUDA_API_VERSION
	.align		4
        /*0000*/ 	.byte	0x04, 0x37
        /*0002*/ 	.short	(.L_1762 - .L_1761)
.L_1761:
        /*0004*/ 	.word	0x00000082


	//----- nvinfo : EIATTR_KPARAM_INFO
	.align		4
.L_1762:
        /*0008*/ 	.byte	0x04, 0x17
        /*000a*/ 	.short	(.L_1764 - .L_1763)
.L_1763:
        /*000c*/ 	.word	0x00000000
        /*0010*/ 	.short	0x0003
        /*0012*/ 	.short	0x0014
        /*0014*/ 	.byte	0x00, 0xf0, 0x11, 0x00


	//----- nvinfo : EIATTR_KPARAM_INFO
	.align		4
.L_1764:
        /*0018*/ 	.byte	0x04, 0x17
        /*001a*/ 	.short	(.L_1766 - .L_1765)
.L_1765:
        /*001c*/ 	.word	0x00000000
        /*0020*/ 	.short	0x0002
        /*0022*/ 	.short	0x0010
        /*0024*/ 	.byte	0x00, 0xf0, 0x11, 0x00


	//----- nvinfo : EIATTR_KPARAM_INFO
	.align		4
.L_1766:
        /*0028*/ 	.byte	0x04, 0x17
        /*002a*/ 	.short	(.L_1768 - .L_1767)
.L_1767:
        /*002c*/ 	.word	0x00000000
        /*0030*/ 	.short	0x0001
        /*0032*/ 	.short	0x0008
        /*0034*/ 	.byte	0x00, 0xf5, 0x21, 0x00


	//----- nvinfo : EIATTR_KPARAM_INFO
	.align		4
.L_1768:
        /*0038*/ 	.byte	0x04, 0x17
        /*003a*/ 	.short	(.L_1770 - .L_1769)
.L_1769:
        /*003c*/ 	.word	0x00000000
        /*0040*/ 	.short	0x0000
        /*0042*/ 	.short	0x0000
        /*0044*/ 	.byte	0x00, 0xf5, 0x21, 0x00


	//----- nvinfo : EIATTR_SPARSE_MMA_MASK
	.align		4
.L_1770:
        /*0048*/ 	.byte	0x03, 0x50
        /*004a*/ 	.short	0x0000


	//----- nvinfo : EIATTR_MAXREG_COUNT
	.align		4
        /*004c*/ 	.byte	0x03, 0x1b
        /*004e*/ 	.short	0x00ff


	//----- nvinfo : EIATTR_MERCURY_ISA_VERSION
	.align		4
        /*0050*/ 	.byte	0x03, 0x5f
        /*0052*/ 	.short	0x0101


	//----- nvinfo : EIATTR_VRC_CTA_INIT_COUNT
	.align		4
        /*0054*/ 	.byte	0x02, 0x4a
	.zero		1
	.zero		1


	//----- nvinfo : EIATTR_EXIT_INSTR_OFFSETS
	.align		4
        /*0058*/ 	.byte	0x04, 0x1c
        /*005a*/ 	.short	(.L_1772 - .L_1771)


	//   ....[0]....
.L_1771:
        /*005c*/ 	.word	0x00000070


	//   ....[1]....
        /*0060*/ 	.word	0x00000170


	//   ....[2]....
        /*0064*/ 	.word	0x000009e0


	//----- nvinfo : EIATTR_CRS_STACK_SIZE
	.align		4
.L_1772:
        /*0068*/ 	.byte	0x04, 0x1e
        /*006a*/ 	.short	(.L_1774 - .L_1773)
.L_1773:
        /*006c*/ 	.word	0x00000000


	//----- nvinfo : EIATTR_CBANK_PARAM_SIZE
	.align		4
.L_1774:
        /*0070*/ 	.byte	0x03, 0x19
        /*0072*/ 	.short	0x0018


	//----- nvinfo : EIATTR_PARAM_CBANK
	.align		4
        /*0074*/ 	.byte	0x04, 0x0a
        /*0076*/ 	.short	(.L_1776 - .L_1775)
	.align		4
.L_1775:
        /*0078*/ 	.word	index@(.nv.constant0._Z19gpuKernelArrayPowerIfEvPT_S1_ii)
        /*007c*/ 	.short	0x0380
        /*007e*/ 	.short	0x0018


	//----- nvinfo : EIATTR_SW_WAR
	.align		4
.L_1776:
        /*0080*/ 	.byte	0x04, 0x36
        /*0082*/ 	.short	(.L_1778 - .L_1777)
.L_1777:
        /*0084*/ 	.word	0x00000008
.L_1778:


//--------------------- .nv.info._Z20gpuKernelArraySquareIfEvPT_S1_i --------------------------
	.section	.nv.info._Z20gpuKernelArraySquareIfEvPT_S1_i,"",@"SHT_CUDA_INFO"
	.sectionflags	@""
	.align	4


	//----- nvinfo : EIATTR_CUDA_API_VERSION
	.align		4
        /*0000*/ 	.byte	0x04, 0x37
        /*0002*/ 	.short	(.L_1780 - .L_1779)
.L_1779:
        /*0004*/ 	.word	0x00000082


	//----- nvinfo : EIATTR_KPARAM_INFO
	.align		4
.L_1780:
        /*0008*/ 	.byte	0x04, 0x17
        /*000a*/ 	.short	(.L_1782 - .L_1781)
.L_1781:
        /*000c*/ 	.word	0x00000000
        /*0010*/ 	.short	0x0002
        /*0012*/ 	.short	0x0010
        /*0014*/ 	.byte	0x00, 0xf0, 0x11, 0x00


	//----- nvinfo : EIATTR_KPARAM_INFO
	.align		4
.L_1782:
        /*0018*/ 	.byte	0x04, 0x17
        /*001a*/ 	.short	(.L_1784 - .L_1783)
.L_1783:
        /*001c*/ 	.word	0x00000000
        /*0020*/ 	.short	0x0001
        /*0022*/ 	.short	0x0008
        /*0024*/ 	.byte	0x00, 0xf5, 0x21, 0x00


	//----- nvinfo : EIATTR_KPARAM_INFO
	.align		4
.L_1784:
        /*0028*/ 	.byte	0x04, 0x17
        /*002a*/ 	.short	(.L_1786 - .L_1785)
.L_1785:
        /*002c*/ 	.word	0x00000000
        /*0030*/ 	.short	0x0000
        /*0032*/ 	.short	0x0000
        /*0034*/ 	.byte	0x00, 0xf5, 0x21, 0x00


	//----- nvinfo : EIATTR_SPARSE_MMA_MASK
	.align		4
.L_1786:
        /*0038*/ 	.byte	0x03, 0x50
        /*003a*/ 	.short	0x0000


	//----- nvinfo : EIATTR_MAXREG_COUNT
	.align		4
        /*003c*/ 	.byte	0x03, 0x1b
        /*003e*/ 	.short	0x00ff


	//----- nvinfo : EIATTR_MERCURY_ISA_VERSION
	.align		4
        /*0040*/ 	.byte	0x03, 0x5f
        /*0042*/ 	.short	0x0101


	//----- nvinfo : EIATTR_VRC_CTA_INIT_COUNT
	.align		4
        /*0044*/ 	.byte	0x02, 0x4a
	.zero		1
	.zero		1


	//----- nvinfo : EIATTR_EXIT_INSTR_OFFSETS
	.align		4
        /*0048*/ 	.byte	0x04, 0x1c
        /*004a*/ 	.short	(.L_1788 - .L_1787)


	//   ....[0]....
.L_1787:
        /*004c*/ 	.word	0x00000070


	//   ....[1]....
        /*0050*/ 	.word	0x00000150


	//----- nvinfo : EIATTR_CRS_STACK_SIZE
	.align		4
.L_1788:
        /*0054*/ 	.byte	0x04, 0x1e
        /*0056*/ 	.short	(.L_1790 - .L_1789)
.L_1789:
        /*0058*/ 	.word	0x00000000


	//----- nvinfo : EIATTR_CBANK_PARAM_SIZE
	.align		4
.L_1790:
        /*005c*/ 	.byte	0x03, 0x19
        /*005e*/ 	.short	0x0014


	//----- nvinfo : EIATTR_PARAM_CBANK
	.align		4
        /*0060*/ 	.byte	0x04, 0x0a
        /*0062*/ 	.short	(.L_1792 - .L_1791)
	.align		4
.L_1791:
        /*0064*/ 	.word	index@(.nv.constant0._Z20gpuKernelArraySquareIfEvPT_S1_i)
        /*0068*/ 	.short	0x0380
        /*006a*/ 	.short	0x0014


	//----- nvinfo : EIATTR_SW_WAR
	.align		4
.L_1792:
        /*006c*/ 	.byte	0x04, 0x36
        /*006e*/ 	.short	(.L_1794 - .L_1793)
.L_1793:
        /*0070*/ 	.word	0x00000008
.L_1794:


//--------------------- .nv.info._Z18gpuKernelArrayErfcIfEvPT_S1_i --------------------------
	.section	.nv.info._Z18gpuKernelArrayErfcIfEvPT_S1_i,"",@"SHT_CUDA_INFO"
	.sectionflags	@""
	.align	4


	//----- nvinfo : EIATTR_CUDA_API_VERSION
	.align		4
        /*0000*/ 	.byte	0x04, 0x37
        /*0002*/ 	.short	(.L_1796 - .L_1795)
.L_1795:
        /*0004*/ 	.word	0x00000082


	//----- nvinfo : EIATTR_KPARAM_INFO
	.align		4
.L_1796:
        /*0008*/ 	.byte	0x04, 0x17
        /*000a*/ 	.short	(.L_1798 - .L_1797)
.L_1797:
        /*000c*/ 	.word	0x00000000
        /*0010*/ 	.short	0x0002
        /*0012*/ 	.short	0x0010
        /*0014*/ 	.byte	0x00, 0xf0, 0x11, 0x00


	//----- nvinfo : EIATTR_KPARAM_INFO
	.align		4
.L_1798:
        /*0018*/ 	.byte	0x04, 0x17
        /*001a*/ 	.short	(.L_1800 - .L_1799)
.L_1799:
        /*001c*/ 	.word	0x00000000
        /*0020*/ 	.short	0x0001
        /*0022*/ 	.short	0x0008
        /*0024*/ 	.byte	0x00, 0xf5, 0x21, 0x00


	//----- nvinfo : EIATTR_KPARAM_INFO
	.align		4
.L_1800:
        /*0028*/ 	.byte	0x04, 0x17
        /*002a*/ 	.short	(.L_1802 - .L_1801)
.L_1801:
        /*002c*/ 	.word	0x00000000
        /*0030*/ 	.short	0x0000
        /*0032*/ 	.short	0x0000
        /*0034*/ 	.byte	0x00, 0xf5, 0x21, 0x00


	//----- nvinfo : EIATTR_SPARSE_MMA_MASK
	.align		4
.L_1802:
        /*0038*/ 	.byte	0x03, 0x50
        /*003a*/ 	.short	0x0000


	//----- nvinfo : EIATTR_MAXREG_COUNT
	.align		4
        /*003c*/ 	.byte	0x03, 0x1b
        /*003e*/ 	.short	0x00ff


	//----- nvinfo : EIATTR_MERCURY_ISA_VERSION
	.align		4
        /*0040*/ 	.byte	0x03, 0x5f
        /*0042*/ 	.short	0x0101


	//----- nvinfo : EIATTR_VRC_CTA_INIT_COUNT
	.align		4
        /*0044*/ 	.byte	0x02, 0x4a
	.zero		1
	.zero		1


	//----- nvinfo : EIATTR_EXIT_INSTR_OFFSETS
	.align		4
        /*0048*/ 	.byte	0x04, 0x1c
        /*004a*/ 	.short	(.L_1804 - .L_1803)


	//   ....[0]....
.L_1803:
        /*004c*/ 	.word	0x00000070


	//   ....[1]....
        /*0050*/ 	.word	0x00000440


	//----- nvinfo : EIATTR_CRS_STACK_SIZE
	.align		4
.L_1804:
        /*0054*/ 	.byte	0x04, 0x1e
        /*0056*/ 	.short	(.L_1806 - .L_1805)
.L_1805:
        /*0058*/ 	.word	0x00000000


	//----- nvinfo : EIATTR_CBANK_PARAM_SIZE
	.align		4
.L_1806:
        /*005c*/ 	.byte	0x03, 0x19
        /*005e*/ 	.short	0x0014


	//----- nvinfo : EIATTR_PARAM_CBANK
	.align		4
        /*0060*/ 	.byte	0x04, 0x0a
        /*0062*/ 	.short	(.L_1808 - .L_1807)
	.align		4
.L_1807:
        /*0064*/ 	.word	index@(.nv.constant0._Z18gpuKernelArrayErfcIfEvPT_S1_i)
        /*0068*/ 	.short	0x0380
        /*006a*/ 	.short	0x0014


	//----- nvinfo : EIATTR_SW_WAR
	.align		4
.L_1808:
        /*006c*/ 	.byte	0x04, 0x36
        /*006e*/ 	.short	(.L_1810 - .L_1809)
.L_1809:
        /*0070*/ 	.word	0x00000008
.L_1810:


//--------------------- .nv.info._Z17gpuKernelArrayErfIfEvPT_S1_i --------------------------
	.section	.nv.info._Z17gpuKernelArrayErfIfEvPT_S1_i,"",@"SHT_CUDA_INFO"
	.sectionflags	@""
	.align	4


	//----- nvinfo : EIATTR_CUDA_API_VERSION
	.align		4
        /*0000*/ 	.byte	0x04, 0x37
        /*0002*/ 	.short	(.L_1812 - .L_1811)
.L_1811:
        /*0004*/ 	.word	0x00000082


	//----- nvinfo : EIATTR_KPARAM_INFO
	.align		4
.L_1812:
        /*0008*/ 	.byte	0x04, 0x17
        /*000a*/ 	.short	(.L_1814 - .L_1813)
.L_1813:
        /*000c*/ 	.word	0x00000000
        /*0010*/ 	.short	0x0002
        /*0012*/ 	.short	0x0010
        /*0014*/ 	.byte	0x00, 0xf0, 0x11, 0x00


	//----- nvinfo : EIATTR_KPARAM_INFO
	.align		4
.L_1814:
        /*0018*/ 	.byte	0x04, 0x17
        /*001a*/ 	.short	(.L_1816 - .L_1815)
.L_1815:
        /*001c*/ 	.word	0x00000000
        /*0020*/ 	.short	0x0001
        /*0022*/ 	.short	0x0008
        /*0024*/ 	.byte	0x00, 0xf5, 0x21, 0x00


	//----- nvinfo : EIATTR_KPARAM_INFO
	.align		4
.L_1816:
        /*0028*/ 	.byte	0x04, 0x17
        /*002a*/ 	.short	(.L_1818 - .L_1817)
.L_1817:
        /*002c*/ 	.word	0x00000000
        /*0030*/ 	.short	0x0000
        /*0032*/ 	.short	0x0000
        /*0034*/ 	.byte	0x00, 0xf5, 0x21, 0x00


	//----- nvinfo : EIATTR_SPARSE_MMA_MASK
	.align		4
.L_1818:
        /*0038*/ 	.byte	0x03, 0x50
        /*003a*/ 	.short	0x0000


	//----- nvinfo : EIATTR_MAXREG_COUNT
	.align		4
        /*003c*/ 	.byte	0x03, 0x1b
        /*003e*/ 	.short	0x00ff


	//----- nvinfo : EIATTR_MERCURY_ISA_VERSION
	.align		4
        /*0040*/ 	.byte	0x03, 0x5f
        /*0042*/ 	.short	0x0101


	//----- nvinfo : EIATTR_VRC_CTA_INIT_COUNT
	.align		4
        /*0044*/ 	.byte	0x02, 0x4a
	.zero		1
	.zero		1


	//----- nvinfo : EIATTR_EXIT_INSTR_OFFSETS
	.align		4
        /*0048*/ 	.byte	0x04, 0x1c
        /*004a*/ 	.short	(.L_1820 - .L_1819)


	//   ....[0]....
.L_1819:
        /*004c*/ 	.word	0x00000070


	//   ....[1]....
        /*0050*/ 	.word	0x00000310


	//----- nvinfo : EIATTR_CRS_STACK_SIZE
	.align		4
.L_1820:
        /*0054*/ 	.byte	0x04, 0x1e
        /*0056*/ 	.short	(.L_1822 - .L_1821)
.L_1821:
        /*0058*/ 	.word	0x00000000


	//----- nvinfo : EIATTR_CBANK_PARAM_SIZE
	.align		4
.L_1822:
        /*005c*/ 	.byte	0x03, 0x19
        /*005e*/ 	.short	0x0014


	//----- nvinfo : EIATTR_PARAM_CBANK
	.align		4
        /*0060*/ 	.byte	0x04, 0x0a
        /*0062*/ 	.short	(.L_1824 - .L_1823)
	.align		4
.L_1823:
        /*0064*/ 	.word	index@(.nv.constant0._Z17gpuKernelArrayErfIfEvPT_S1_i)
        /*0068*/ 	.short	0x0380
        /*006a*/ 	.short	0x0014


	//----- nvinfo : EIATTR_SW_WAR
	.align		4
.L_1824:
        /*006c*/ 	.byte	0x04, 0x36
        /*006e*/ 	.short	(.L_1826 - .L_1825)
.L_1825:
        /*0070*/ 	.word	0x00000008
.L_1826:


//--------------------- .nv.info._Z19gpuKernelArrayFloorIfEvPT_S1_i --------------------------
	.section	.nv.info._Z19gpuKernelArrayFloorIfEvPT_S1_i,"",@"SHT_CUDA_INFO"
	.sectionflags	@""
	.align	4


	//----- nvinfo : EIATTR_CUDA_API_VERSION
	.align		4
        /*0000*/ 	.byte	0x04, 0x37
        /*0002*/ 	.short	(.L_1828 - .L_1827)
.L_1827:
        /*0004*/ 	.word	0x00000082


	//----- nvinfo : EIATTR_KPARAM_INFO
	.align		4
.L_1828:
        /*0008*/ 	.byte	0x04, 0x17
        /*000a*/ 	.short	(.L_1830 - .L_1829)
.L_1829:
        /*000c*/ 	.word	0x00000000
        /*0010*/ 	.short	0x0002
        /*0012*/ 	.short	0x0010
        /*0014*/ 	.byte	0x00, 0xf0, 0x11, 0x00


	//----- nvinfo : EIATTR_KPARAM_INFO
	.align		4
.L_1830:
        /*0018*/ 	.byte	0x04, 0x17
        /*001a*/ 	.short	(.L_1832 - .L_1831)
.L_1831:
        /*001c*/ 	.word	0x00000000
        /*0020*/ 	.short	0x0001
        /*0022*/ 	.short	0x0008
        /*0024*/ 	.byte	0x00, 0xf5, 0x21, 0x00


	//----- nvinfo : EIATTR_KPARAM_INFO
	.align		4
.L_1832:
        /*0028*/ 	.byte	0x04, 0x17
        /*002a*/ 	.short	(.L_1834 - .L_1833)
.L_1833:
        /*002c*/ 	.word	0x00000000
        /*0030*/ 	.short	0x0000
        /*0032*/ 	.short	0x0000
        /*0034*/ 	.byte	0x00, 0xf5, 0x21, 0x00


	//----- nvinfo : EIATTR_SPARSE_MMA_MASK
	.align		4
.L_1834:
        /*0038*/ 	.byte	0x03, 0x50
        /*003a*/ 	.short	0x0000


	//----- nvinfo : EIATTR_MAXREG_COUNT
	.align		4
        /*003c*/ 	.byte	0x03, 0x1b
        /*003e*/ 	.short	0x00ff


	//----- nvinfo : EIATTR_MERCURY_ISA_VERSION
	.align		4
        /*0040*/ 	.byte	0x03, 0x5f
        /*0042*/ 	.short	0x0101


	//----- nvinfo : EIATTR_VRC_CTA_INIT_COUNT
	.align		4
        /*0044*/ 	.byte	0x02, 0x4a
	.zero		1
	.zero		1


	//----- nvinfo : EIATTR_EXIT_INSTR_OFFSETS
	.align		4
        /*0048*/ 	.byte	0x04, 0x1c
        /*004a*/ 	.short	(.L_1836 - .L_1835)


	//   ....[0]....
.L_1835:
        /*004c*/ 	.word	0x00000070


	//   ....[1]....
        /*0050*/ 	.word	0x00000150


	//----- nvinfo : EIATTR_CRS_STACK_SIZE
	.align		4
.L_1836:
        /*0054*/ 	.byte	0x04, 0x1e
        /*0056*/ 	.short	(.L_1838 - .L_1837)
.L_1837:
        /*0058*/ 	.word	0x00000000


	//----- nvinfo : EIATTR_CBANK_PARAM_SIZE
	.align		4
.L_1838:
        /*005c*/ 	.byte	0x03, 0x19
        /*005e*/ 	.short	0x0014


	//----- nvinfo : EIATTR_PARAM_CBANK
	.align		4
        /*0060*/ 	.byte	0x04, 0x0a
        /*0062*/ 	.short	(.L_1840 - .L_1839)
	.align		4
.L_1839:
        /*0064*/ 	.word	index@(.nv.constant0._Z19gpuKernelArrayFloorIfEvPT_S1_i)
        /*0068*/ 	.short	0x0380
        /*006a*/ 	.short	0x0014


	//----- nvinfo : EIATTR_SW_WAR
	.align		4
.L_1840:
        /*006c*/ 	.byte	0x04, 0x36
        /*006e*/ 	.short	(.L_1842 - .L_1841)
.L_1841:
        /*0070*/ 	.word	0x00000008
.L_1842:


//--------------------- .nv.info._Z18gpuKernelArrayCeilIfEvPT_S1_i --------------------------
	.section	.nv.info._Z18gpuKernelArrayCeilIfEvPT_S1_i,"",@"SHT_CUDA_INFO"
	.sectionflags	@""
	.align	4


	//----- nvinfo : EIATTR_CUDA_API_VERSION
	.align		4
        /*0000*/ 	.byte	0x04, 0x37
        /*0002*/ 	.short	(.L_1844 - .L_1843)
.L_1843:
        /*0004*/ 	.word	0x00000082


	//----- nvinfo : EIATTR_KPARAM_INFO
	.align		4
.L_1844:
        /*0008*/ 	.byte	0x04, 0x17
        /*000a*/ 	.short	(.L_1846 - .L_1845)
.L_1845:
        /*000c*/ 	.word	0x00000000
        /*0010*/ 	.short	0x0002
        /*0012*/ 	.short	0x0010
        /*0014*/ 	.byte	0x00, 0xf0, 0x11, 0x00


	//----- nvinfo : EIATTR_KPARAM_INFO
	.align		4
.L_1846:
        /*0018*/ 	.byte	0x04, 0x17
        /*001a*/ 	.short	(.L_1848 - .L_1847)
.L_1847:
        /*001c*/ 	.word	0x00000000
        /*0020*/ 	.short	0x0001
        /*0022*/ 	.short	0x0008
        /*0024*/ 	.byte	0x00, 0xf5, 0x21, 0x00


	//----- nvinfo : EIATTR_KPARAM_INFO
	.align		4
.L_1848:
        /*0028*/ 	.byte	0x04, 0x17
        /*002a*/ 	.short	(.L_1850 - .L_1849)
.L_1849:
        /*002c*/ 	.word	0x00000000
        /*0030*/ 	.short	0x0000
        /*0032*/ 	.short	0x0000
        /*0034*/ 	.byte	0x00, 0xf5, 0x21, 0x00


	//----- nvinfo : EIATTR_SPARSE_MMA_MASK
	.align		4
.L_1850:
        /*0038*/ 	.byte	0x03, 0x50
        /*003a*/ 	.short	0x0000


	//----- nvinfo : EIATTR_MAXREG_COUNT
	.align		4
        /*003c*/ 	.byte	0x03, 0x1b
        /*003e*/ 	.short	0x00ff


	//----- nvinfo : EIATTR_MERCURY_ISA_VERSION
	.align		4
        /*0040*/ 	.byte	0x03, 0x5f
        /*0042*/ 	.short	0x0101


	//----- nvinfo : EIATTR_VRC_CTA_INIT_COUNT
	.align		4
        /*0044*/ 	.byte	0x02, 0x4a
	.zero		1
	.zero		1


	//----- nvinfo : EIATTR_EXIT_INSTR_OFFSETS
	.align		4
        /*0048*/ 	.byte	0x04, 0x1c
        /*004a*/ 	.short	(.L_1852 - .L_1851)


	//   ....[0]....
.L_1851:
        /*004c*/ 	.word	0x00000070


	//   ....[1]....
        /*0050*/ 	.word	0x00000150


	//----- nvinfo : EIATTR_CRS_STACK_SIZE
	.align		4
.L_1852:
        /*0054*/ 	.byte	0x04, 0x1e
        /*0056*/ 	.short	(.L_1854 - .L_1853)
.L_1853:
        /*0058*/ 	.word	0x00000000


	//----- nvinfo : EIATTR_CBANK_PARAM_SIZE
	.align		4
.L_1854:
        /*005c*/ 	.byte	0x03, 0x19
        /*005e*/ 	.short	0x0014


	//----- nvinfo : EIATTR_PARAM_CBANK
	.align		4
        /*0060*/ 	.byte	0x04, 0x0a
        /*0062*/ 	.short	(.L_1856 - .L_1855)
	.align		4
.L_1855:
        /*0064*/ 	.word	index@(.nv.constant0._Z18gpuKernelArrayCeilIfEvPT_S1_i)
        /*0068*/ 	.short	0x0380
        /*006a*/ 	.short	0x0014


	//----- nvinfo : EIATTR_SW_WAR
	.align		4
.L_1856:
        /*006c*/ 	.byte	0x04, 0x36
        /*006e*/ 	.short	(.L_1858 - .L_1857)
.L_1857:
        /*0070*/ 	.word	0x00000008
.L_1858:


//--------------------- .nv.info._Z17gpuKernelArrayLogIfEvPT_S1_i --------------------------
	.section	.nv.info._Z17gpuKernelArrayLogIfEvPT_S1_i,"",@"SHT_CUDA_INFO"
	.sectionflags	@""
	.align	4


	//----- nvinfo : EIATTR_CUDA_API_VERSION
	.align		4
        /*0000*/ 	.byte	0x04, 0x37
        /*0002*/ 	.short	(.L_1860 - .L_1859)
.L_1859:
        /*0004*/ 	.word	0x00000082


	//----- nvinfo : EIATTR_KPARAM_INFO
	.align		4
.L_1860:
        /*0008*/ 	.byte	0x04, 0x17
        /*000a*/ 	.short	(.L_1862 - .L_1861)
.L_1861:
        /*000c*/ 	.word	0x00000000
        /*0010*/ 	.short	0x0002
        /*0012*/ 	.short	0x0010
        /*0014*/ 	.byte	0x00, 0xf0, 0x11, 0x00


	//----- nvinfo : EIATTR_KPARAM_INFO
	.align		4
.L_1862:
        /*0018*/ 	.byte	0x04, 0x17
        /*001a*/ 	.short	(.L_1864 - .L_1863)
.L_1863:
        /*001c*/ 	.word	0x00000000
        /*0020*/ 	.short	0x0001
        /*0022*/ 	.short	0x0008
        /*0024*/ 	.byte	0x00, 0xf5, 0x21, 0x00


	//----- nvinfo : EIATTR_KPARAM_INFO
	.align		4
.L_1864:
        /*0028*/ 	.byte	0x04, 0x17
        /*002a*/ 	.short	(.L_1866 - .L_1865)
.L_1865:
        /*002c*/ 	.word	0x00000000
        /*0030*/ 	.short	0x0000
        /*0032*/ 	.short	0x0000
        /*0034*/ 	.byte	0x00, 0xf5, 0x21, 0x00


	//----- nvinfo : EIATTR_SPARSE_MMA_MASK
	.align		4
.L_1866:
        /*0038*/ 	.byte	0x03, 0x50
        /*003a*/ 	.short	0x0000


	//----- nvinfo : EIATTR_MAXREG_COUNT
	.align		4
        /*003c*/ 	.byte	0x03, 0x1b
        /*003e*/ 	.short	0x00ff


	//----- nvinfo : EIATTR_MERCURY_ISA_VERSION
	.align		4
        /*0040*/ 	.byte	0x03, 0x5f
        /*0042*/ 	.short	0x0101


	//----- nvinfo : EIATTR_VRC_CTA_INIT_COUNT
	.align		4
        /*0044*/ 	.byte	0x02, 0x4a
	.zero		1
	.zero		1


	//----- nvinfo : EIATTR_EXIT_INSTR_OFFSETS
	.align		4
        /*0048*/ 	.byte	0x04, 0x1c
        /*004a*/ 	.short	(.L_1868 - .L_1867)


	//   ....[0]....
.L_1867:
        /*004c*/ 	.word	0x00000070


	//   ....[1]....
        /*0050*/ 	.word	0x000002e0


	//----- nvinfo : EIATTR_CRS_STACK_SIZE
	.align		4
.L_1868:
        /*0054*/ 	.byte	0x04, 0x1e
        /*0056*/ 	.short	(.L_1870 - .L_1869)
.L_1869:
        /*0058*/ 	.word	0x00000000


	//----- nvinfo : EIATTR_CBANK_PARAM_SIZE
	.align		4
.L_1870:
        /*005c*/ 	.byte	0x03, 0x19
        /*005e*/ 	.short	0x0014


	//----- nvinfo : EIATTR_PARAM_CBANK
	.align		4
        /*0060*/ 	.byte	0x04, 0x0a
        /*0062*/ 	.short	(.L_1872 - .L_1871)
	.align		4
.L_1871:
        /*0064*/ 	.word	index@(.nv.constant0._Z17gpuKernelArrayLogIfEvPT_S1_i)
        /*0068*/ 	.short	0x0380
        /*006a*/ 	.short	0x0014


	//----- nvinfo : EIATTR_SW_WAR
	.align		4
.L_1872:
        /*006c*/ 	.byte	0x04, 0x36
        /*006e*/ 	.short	(.L_1874 - .L_1873)
.L_1873:
        /*0070*/ 	.word	0x00000008
.L_1874:


//--------------------- .nv.info._Z17gpuKernelArrayExpIfEvPT_S1_i --------------------------
	.section	.nv.info._Z17gpuKernelArrayExpIfEvPT_S1_i,"",@"SHT_CUDA_INFO"
	.sectionflags	@""
	.align	4


	//----- nvinfo : EIATTR_CUDA_API_VERSION
	.align		4
        /*0000*/ 	.byte	0x04, 0x37
        /*0002*/ 	.short	(.L_1876 - .L_1875)
.L_1875:
        /*0004*/ 	.word	0x00000082


	//----- nvinfo : EIATTR_KPARAM_INFO
	.align		4
.L_1876:
        /*0008*/ 	.byte	0x04, 0x17
        /*000a*/ 	.short	(.L_1878 - .L_1877)
.L_1877:
        /*000c*/ 	.word	0x00000000
        /*0010*/ 	.short	0x0002
        /*0012*/ 	.short	0x0010
        /*0014*/ 	.byte	0x00, 0xf0, 0x11, 0x00


	//----- nvinfo : EIATTR_KPARAM_INFO
	.align		4
.L_1878:
        /*0018*/ 	.byte	0x04, 0x17
        /*001a*/ 	.short	(.L_1880 - .L_1879)
.L_1879:
        /*001c*/ 	.word	0x00000000
        /*0020*/ 	.short	0x0001
        /*0022*/ 	.short	0x0008
        /*0024*/ 	.byte	0x00, 0xf5, 0x21, 0x00


	//----- nvinfo : EIATTR_KPARAM_INFO
	.align		4
.L_1880:
        /*0028*/ 	.byte	0x04, 0x17
        /*002a*/ 	.short	(.L_1882 - .L_1881)
.L_1881:
        /*002c*/ 	.word	0x00000000
        /*0030*/ 	.short	0x0000
        /*0032*/ 	.short	0x0000
        /*0034*/ 	.byte	0x00, 0xf5, 0x21, 0x00


	//----- nvinfo : EIATTR_SPARSE_MMA_MASK
	.align		4
.L_1882:
        /*0038*/ 	.byte	0x03, 0x50
        /*003a*/ 	.short	0x0000


	//----- nvinfo : EIATTR_MAXREG_COUNT
	.align		4
        /*003c*/ 	.byte	0x03, 0x1b
        /*003e*/ 	.short	0x00ff


	//----- nvinfo : EIATTR_MERCURY_ISA_VERSION
	.align		4
        /*0040*/ 	.byte	0x03, 0x5f
        /*0042*/ 	.short	0x0101


	//----- nvinfo : EIATTR_VRC_CTA_INIT_COUNT
	.align		4
        /*0044*/ 	.byte	0x02, 0x4a
	.zero		1
	.zero		1


	//----- nvinfo : EIATTR_EXIT_INSTR_OFFSETS
	.align		4
        /*0048*/ 	.byte	0x04, 0x1c
        /*004a*/ 	.short	(.L_1884 - .L_1883)


	//   ....[0]....
.L_1883:
        /*004c*/ 	.word	0x00000070


	//   ....[1]....
        /*0050*/ 	.word	0x000001e0


	//----- nvinfo : EIATTR_CRS_STACK_SIZE
	.align		4
.L_1884:
        /*0054*/ 	.byte	0x04, 0x1e
        /*0056*/ 	.short	(.L_1886 - .L_1885)
.L_1885:
        /*0058*/ 	.word	0x00000000


	//----- nvinfo : EIATTR_CBANK_PARAM_SIZE
	.align		4
.L_1886:
        /*005c*/ 	.byte	0x03, 0x19
        /*005e*/ 	.short	0x0014


	//----- nvinfo : EIATTR_PARAM_CBANK
	.align		4
        /*0060*/ 	.byte	0x04, 0x0a
        /*0062*/ 	.short	(.L_1888 - .L_1887)
	.align		4
.L_1887:
        /*0064*/ 	.word	index@(.nv.constant0._Z17gpuKernelArrayExpIfEvPT_S1_i)
        /*0068*/ 	.short	0x0380
        /*006a*/ 	.short	0x0014


	//----- nvinfo : EIATTR_SW_WAR
	.align		4
.L_1888:
        /*006c*/ 	.byte	0x04, 0x36
        /*006e*/ 	.short	(.L_1890 - .L_1889)
.L_1889:
        /*0070*/ 	.word	0x00000008
.L_1890:


//--------------------- .nv.info._Z19gpuKernelArrayAtanhIfEvPT_S1_i --------------------------
	.section	.nv.info._Z19gpuKernelArrayAtanhIfEvPT_S1_i,"",@"SHT_CUDA_INFO"
	.sectionflags	@""
	.align	4


	//----- nvinfo : EIATTR_CUDA_API_VERSION
	.align		4
        /*0000*/ 	.byte	0x04, 0x37
        /*0002*/ 	.short	(.L_1892 - .L_1891)
.L_1891:
        /*0004*/ 	.word	0x00000082


	//----- nvinfo : EIATTR_KPARAM_INFO
	.align		4
.L_1892:
        /*0008*/ 	.byte	0x04, 0x17
        /*000a*/ 	.short	(.L_1894 - .L_1893)
.L_1893:
        /*000c*/ 	.word	0x00000000
        /*0010*/ 	.short	0x0002
        /*0012*/ 	.short	0x0010
        /*0014*/ 	.byte	0x00, 0xf0, 0x11, 0x00


	//----- nvinfo : EIATTR_KPARAM_INFO
	.align		4
.L_1894:
        /*0018*/ 	.byte	0x04, 0x17
        /*001a*/ 	.short	(.L_1896 - .L_1895)
.L_1895:
        /*001c*/ 	.word	0x00000000
        /*0020*/ 	.short	0x0001
        /*0022*/ 	.short	0x0008
        /*0024*/ 	.byte	0x00, 0xf5, 0x21, 0x00


	//----- nvinfo : EIATTR_KPARAM_INFO
	.align		4
.L_1896:
        /*0028*/ 	.byte	0x04, 0x17
        /*002a*/ 	.short	(.L_1898 - .L_1897)
.L_1897:
        /*002c*/ 	.word	0x00000000
        /*0030*/ 	.short	0x0000
        /*0032*/ 	.short	0x0000
        /*0034*/ 	.byte	0x00, 0xf5, 0x21, 0x00


	//----- nvinfo : EIATTR_SPARSE_MMA_MASK
	.align		4
.L_1898:
        /*0038*/ 	.byte	0x03, 0x50
        /*003a*/ 	.short	0x0000


	//----- nvinfo : EIATTR_MAXREG_COUNT
	.align		4
        /*003c*/ 	.byte	0x03, 0x1b
        /*003e*/ 	.short	0x00ff


	//----- nvinfo : EIATTR_MERCURY_ISA_VERSION
	.align		4
        /*0040*/ 	.byte	0x03, 0x5f
        /*0042*/ 	.short	0x0101


	//----- nvinfo : EIATTR_VRC_CTA_INIT_COUNT
	.align		4
        /*0044*/ 	.byte	0x02, 0x4a
	.zero		1
	.zero		1


	//----- nvinfo : EIATTR_EXIT_INSTR_OFFSETS
	.align		4
        /*0048*/ 	.byte	0x04, 0x1c
        /*004a*/ 	.short	(.L_1900 - .L_1899)


	//   ....[0]....
.L_1899:
        /*004c*/ 	.word	0x00000070


	//   ....[1]....
        /*0050*/ 	.word	0x000003a0


	//----- nvinfo : EIATTR_CRS_STACK_SIZE
	.align		4
.L_1900:
        /*0054*/ 	.byte	0x04, 0x1e
        /*0056*/ 	.short	(.L_1902 - .L_1901)
.L_1901:
        /*0058*/ 	.word	0x00000000


	//----- nvinfo : EIATTR_CBANK_PARAM_SIZE
	.align		4
.L_1902:
        /*005c*/ 	.byte	0x03, 0x19
        /*005e*/ 	.short	0x0014


	//----- nvinfo : EIATTR_PARAM_CBANK
	.align		4
        /*0060*/ 	.byte	0x04, 0x0a
        /*0062*/ 	.short	(.L_1904 - .L_1903)
	.align		4
.L_1903:
        /*0064*/ 	.word	index@(.nv.constant0._Z19gpuKernelArrayAtanhIfEvPT_S1_i)
        /*0068*/ 	.short	0x0380
        /*006a*/ 	.short	0x0014


	//----- nvinfo : EIATTR_SW_WAR
	.align		4
.L_1904:
        /*006c*/ 	.byte	0x04, 0x36
        /*006e*/ 	.short	(.L_1906 - .L_1905)
.L_1905:
        /*0070*/ 	.word	0x00000008
.L_1906:


//--------------------- .nv.info._Z19gpuKernelArrayAcoshIfEvPT_S1_i --------------------------
	.section	.nv.info._Z19gpuKernelArrayAcoshIfEvPT_S1_i,"",@"SHT_CUDA_INFO"
	.sectionflags	@""
	.align	4


	//----- nvinfo : EIATTR_CUDA_API_VERSION
	.align		4
        /*0000*/ 	.byte	0x04, 0x37
        /*0002*/ 	.short	(.L_1908 - .L_1907)
.L_1907:
        /*0004*/ 	.word	0x00000082


	//----- nvinfo : EIATTR_KPARAM_INFO
	.align		4
.L_1908:
        /*0008*/ 	.byte	0x04, 0x17
        /*000a*/ 	.short	(.L_1910 - .L_1909)
.L_1909:
        /*000c*/ 	.word	0x00000000
        /*0010*/ 	.short	0x0002
        /*0012*/ 	.short	0x0010
        /*0014*/ 	.byte	0x00, 0xf0, 0x11, 0x00


	//----- nvinfo : EIATTR_KPARAM_INFO
	.align		4
.L_1910:
        /*0018*/ 	.byte	0x04, 0x17
        /*001a*/ 	.short	(.L_1912 - .L_1911)
.L_1911:
        /*001c*/ 	.word	0x00000000
        /*0020*/ 	.short	0x0001
        /*0022*/ 	.short	0x0008
        /*0024*/ 	.byte	0x00, 0xf5, 0x21, 0x00


	//----- nvinfo : EIATTR_KPARAM_INFO
	.align		4
.L_1912:
        /*0028*/ 	.byte	0x04, 0x17
        /*002a*/ 	.short	(.L_1914 - .L_1913)
.L_1913:
        /*002c*/ 	.word	0x00000000
        /*0030*/ 	.short	0x0000
        /*0032*/ 	.short	0x0000
        /*0034*/ 	.byte	0x00, 0xf5, 0x21, 0x00


	//----- nvinfo : EIATTR_SPARSE_MMA_MASK
	.align		4
.L_1914:
        /*0038*/ 	.byte	0x03, 0x50
        /*003a*/ 	.short	0x0000


	//----- nvinfo : EIATTR_MAXREG_COUNT
	.align		4
        /*003c*/ 	.byte	0x03, 0x1b
        /*003e*/ 	.short	0x00ff


	//----- nvinfo : EIATTR_MERCURY_ISA_VERSION
	.align		4
        /*0040*/ 	.byte	0x03, 0x5f
        /*0042*/ 	.short	0x0101


	//----- nvinfo : EIATTR_VRC_CTA_INIT_COUNT
	.align		4
        /*0044*/ 	.byte	0x02, 0x4a
	.zero		1
	.zero		1


	//----- nvinfo : EIATTR_EXIT_INSTR_OFFSETS
	.align		4
        /*0048*/ 	.byte	0x04, 0x1c
        /*004a*/ 	.short	(.L_1916 - .L_1915)


	//   ....[0]....
.L_1915:
        /*004c*/ 	.word	0x00000070


	//   ....[1]....
        /*0050*/ 	.word	0x000003f0


	//----- nvinfo : EIATTR_CRS_STACK_SIZE
	.align		4
.L_1916:
        /*0054*/ 	.byte	0x04, 0x1e
        /*0056*/ 	.short	(.L_1918 - .L_1917)
.L_1917:
        /*0058*/ 	.word	0x00000000


	//----- nvinfo : EIATTR_CBANK_PARAM_SIZE
	.align		4
.L_1918:
        /*005c*/ 	.byte	0x03, 0x19
        /*005e*/ 	.short	0x0014


	//----- nvinfo : EIATTR_PARAM_CBANK
	.align		4
        /*0060*/ 	.byte	0x04, 0x0a
        /*0062*/ 	.short	(.L_1920 - .L_1919)
	.align		4
.L_1919:
        /*0064*/ 	.word	index@(.nv.constant0._Z19gpuKernelArrayAcoshIfEvPT_S1_i)
        /*0068*/ 	.short	0x0380
        /*006a*/ 	.short	0x0014


	//----- nvinfo : EIATTR_SW_WAR
	.align		4
.L_1920:
        /*006c*/ 	.byte	0x04, 0x36
        /*006e*/ 	.short	(.L_1922 - .L_1921)
.L_1921:
        /*0070*/ 	.word	0x00000008
.L_1922:


//--------------------- .nv.info._Z19gpuKernelArrayAsinhIfEvPT_S1_i --------------------------
	.section	.nv.info._Z19gpuKernelArrayAsinhIfEvPT_S1_i,"",@"SHT_CUDA_INFO"
	.sectionflags	@""
	.align	4


	//----- nvinfo : EIATTR_CUDA_API_VERSION
	.align		4
        /*0000*/ 	.byte	0x04, 0x37
        /*0002*/ 	.short	(.L_1924 - .L_1923)
.L_1923:
        /*0004*/ 	.word	0x00000082


	//----- nvinfo : EIATTR_KPARAM_INFO
	.align		4
.L_1924:
        /*0008*/ 	.byte	0x04, 0x17
        /*000a*/ 	.short	(.L_1926 - .L_1925)
.L_1925:
        /*000c*/ 	.word	0x00000000
        /*0010*/ 	.short	0x0002
        /*0012*/ 	.short	0x0010
        /*0014*/ 	.byte	0x00, 0xf0, 0x11, 0x00


	//----- nvinfo : EIATTR_KPARAM_INFO
	.align		4
.L_1926:
        /*0018*/ 	.byte	0x04, 0x17
        /*001a*/ 	.short	(.L_1928 - .L_1927)
.L_1927:
        /*001c*/ 	.word	0x00000000
        /*0020*/ 	.short	0x0001
        /*0022*/ 	.short	0x0008
        /*0024*/ 	.byte	0x00, 0xf5, 0x21, 0x00


	//----- nvinfo : EIATTR_KPARAM_INFO
	.align		4
.L_1928:
        /*0028*/ 	.byte	0x04, 0x17
        /*002a*/ 	.short	(.L_1930 - .L_1929)
.L_1929:
        /*002c*/ 	.word	0x00000000
        /*0030*/ 	.short	0x0000
        /*0032*/ 	.short	0x0000
        /*0034*/ 	.byte	0x00, 0xf5, 0x21, 0x00


	//----- nvinfo : EIATTR_SPARSE_MMA_MASK
	.align		4
.L_1930:
        /*0038*/ 	.byte	0x03, 0x50
        /*003a*/ 	.short	0x0000


	//----- nvinfo : EIATTR_MAXREG_COUNT
	.align		4
        /*003c*/ 	.byte	0x03, 0x1b
        /*003e*/ 	.short	0x00ff


	//----- nvinfo : EIATTR_MERCURY_ISA_VERSION
	.align		4
        /*0040*/ 	.byte	0x03, 0x5f
        /*0042*/ 	.short	0x0101


	//----- nvinfo : EIATTR_VRC_CTA_INIT_COUNT
	.align		4
        /*0044*/ 	.byte	0x02, 0x4a
	.zero		1
	.zero		1


	//----- nvinfo : EIATTR_EXIT_INSTR_OFFSETS
	.align		4
        /*0048*/ 	.byte	0x04, 0x1c
        /*004a*/ 	.short	(.L_1932 - .L_1931)


	//   ....[0]....
.L_1931:
        /*004c*/ 	.word	0x00000070


	//   ....[1]....
        /*0050*/ 	.word	0x000003d0


	//----- nvinfo : EIATTR_CRS_STACK_SIZE
	.align		4
.L_1932:
        /*0054*/ 	.byte	0x04, 0x1e
        /*0056*/ 	.short	(.L_1934 - .L_1933)
.L_1933:
        /*0058*/ 	.word	0x00000000


	//----- nvinfo : EIATTR_CBANK_PARAM_SIZE
	.align		4
.L_1934:
        /*005c*/ 	.byte	0x03, 0x19
        /*005e*/ 	.short	0x0014


	//----- nvinfo : EIATTR_PARAM_CBANK
	.align		4
        /*0060*/ 	.byte	0x04, 0x0a
        /*0062*/ 	.short	(.L_1936 - .L_1935)
	.align		4
.L_1935:
        /*0064*/ 	.word	index@(.nv.constant0._Z19gpuKernelArrayAsinhIfEvPT_S1_i)
        /*0068*/ 	.short	0x0380
        /*006a*/ 	.short	0x0014


	//----- nvinfo : EIATTR_SW_WAR
	.align		4
.L_1936:
        /*006c*/ 	.byte	0x04, 0x36
        /*006e*/ 	.short	(.L_1938 - .L_1937)
.L_1937:
        /*0070*/ 	.word	0x00000008
.L_1938:


//--------------------- .nv.info._Z18gpuKernelArrayTanhIfEvPT_S1_i --------------------------
	.section	.nv.info._Z18gpuKernelArrayTanhIfEvPT_S1_i,"",@"SHT_CUDA_INFO"
	.sectionflags	@""
	.align	4


	//----- nvinfo : EIATTR_CUDA_API_VERSION
	.align		4
        /*0000*/ 	.byte	0x04, 0x37
        /*0002*/ 	.short	(.L_1940 - .L_1939)
.L_1939:
        /*0004*/ 	.word	0x00000082


	//----- nvinfo : EIATTR_KPARAM_INFO
	.align		4
.L_1940:
        /*0008*/ 	.byte	0x04, 0x17
        /*000a*/ 	.short	(.L_1942 - .L_1941)
.L_1941:
        /*000c*/ 	.word	0x00000000
        /*0010*/ 	.short	0x0002
        /*0012*/ 	.short	0x0010
        /*0014*/ 	.byte	0x00, 0xf0, 0x11, 0x00


	//----- nvinfo : EIATTR_KPARAM_INFO
	.align		4
.L_1942:
        /*0018*/ 	.byte	0x04, 0x17
        /*001a*/ 	.short	(.L_1944 - .L_1943)
.L_1943:
        /*001c*/ 	.word	0x00000000
        /*0020*/ 	.short	0x0001
        /*0022*/ 	.short	0x0008
        /*0024*/ 	.byte	0x00, 0xf5, 0x21, 0x00


	//----- nvinfo : EIATTR_KPARAM_INFO
	.align		4
.L_1944:
        /*0028*/ 	.byte	0x04, 0x17
        /*002a*/ 	.short	(.L_1946 - .L_1945)
.L_1945:
        /*002c*/ 	.word	0x00000000
        /*0030*/ 	.short	0x0000
        /*0032*/ 	.short	0x0000
        /*0034*/ 	.byte	0x00, 0xf5, 0x21, 0x00


	//----- nvinfo : EIATTR_SPARSE_MMA_MASK
	.align		4
.L_1946:
        /*0038*/ 	.byte	0x03, 0x50
        /*003a*/ 	.short	0x0000


	//----- nvinfo : EIATTR_MAXREG_COUNT
	.align		4
        /*003c*/ 	.byte	0x03, 0x1b
        /*003e*/ 	.short	0x00ff


	//----- nvinfo : EIATTR_MERCURY_ISA_VERSION
	.align		4
        /*0040*/ 	.byte	0x03, 0x5f
        /*0042*/ 	.short	0x0101


	//----- nvinfo : EIATTR_VRC_CTA_INIT_COUNT
	.align		4
        /*0044*/ 	.byte	0x02, 0x4a
	.zero		1
	.zero		1


	//----- nvinfo : EIATTR_EXIT_INSTR_OFFSETS
	.align		4
        /*0048*/ 	.byte	0x04, 0x1c
        /*004a*/ 	.short	(.L_1948 - .L_1947)


	//   ....[0]....
.L_1947:
        /*004c*/ 	.word	0x00000070


	//   ....[1]....
        /*0050*/ 	.word	0x00000260


	//----- nvinfo : EIATTR_CRS_STACK_SIZE
	.align		4
.L_1948:
        /*0054*/ 	.byte	0x04, 0x1e
        /*0056*/ 	.short	(.L_1950 - .L_1949)
.L_1949:
        /*0058*/ 	.word	0x00000000


	//----- nvinfo : EIATTR_CBANK_PARAM_SIZE
	.align		4
.L_1950:
        /*005c*/ 	.byte	0x03, 0x19
        /*005e*/ 	.short	0x0014


	//----- nvinfo : EIATTR_PARAM_CBANK
	.align		4
        /*0060*/ 	.byte	0x04, 0x0a
        /*0062*/ 	.short	(.L_1952 - .L_1951)
	.align		4
.L_1951:
        /*0064*/ 	.word	index@(.nv.constant0._Z18gpuKernelArrayTanhIfEvPT_S1_i)
        /*0068*/ 	.short	0x0380
        /*006a*/ 	.short	0x0014


	//----- nvinfo : EIATTR_SW_WAR
	.align		4
.L_1952:
        /*006c*/ 	.byte	0x04, 0x36
        /*006e*/ 	.short	(.L_1954 - .L_1953)
.L_1953:
        /*0070*/ 	.word	0x00000008
.L_1954:


//--------------------- .nv.info._Z18gpuKernelArrayCoshIfEvPT_S1_i --------------------------
	.section	.nv.info._Z18gpuKernelArrayCoshIfEvPT_S1_i,"",@"SHT_CUDA_INFO"
	.sectionflags	@""
	.align	4


	//----- nvinfo : EIATTR_CUDA_API_VERSION
	.align		4
        /*0000*/ 	.byte	0x04, 0x37
        /*0002*/ 	.short	(.L_1956 - .L_1955)
.L_1955:
        /*0004*/ 	.word	0x00000082


	//----- nvinfo : EIATTR_KPARAM_INFO
	.align		4
.L_1956:
        /*0008*/ 	.byte	0x04, 0x17
        /*000a*/ 	.short	(.L_1958 - .L_1957)
.L_1957:
        /*000c*/ 	.word	0x00000000
        /*0010*/ 	.short	0x0002
        /*0012*/ 	.short	0x0010
        /*0014*/ 	.byte	0x00, 0xf0, 0x11, 0x00


	//----- nvinfo : EIATTR_KPARAM_INFO
	.align		4
.L_1958:
        /*0018*/ 	.byte	0x04, 0x17
        /*001a*/ 	.short	(.L_1960 - .L_1959)
.L_1959:
        /*001c*/ 	.word	0x00000000
        /*0020*/ 	.short	0x0001
        /*0022*/ 	.short	0x0008
        /*0024*/ 	.byte	0x00, 0xf5, 0x21, 0x00


	//----- nvinfo : EIATTR_KPARAM_INFO
	.align		4
.L_1960:
        /*0028*/ 	.byte	0x04, 0x17
        /*002a*/ 	.short	(.L_1962 - .L_1961)
.L_1961:
        /*002c*/ 	.word	0x00000000
        /*0030*/ 	.short	0x0000
        /*0032*/ 	.short	0x0000
        /*0034*/ 	.byte	0x00, 0xf5, 0x21, 0x00


	//----- nvinfo : EIATTR_SPARSE_MMA_MASK
	.align		4
.L_1962:
        /*0038*/ 	.byte	0x03, 0x50
        /*003a*/ 	.short	0x0000


	//----- nvinfo : EIATTR_MAXREG_COUNT
	.align		4
        /*003c*/ 	.byte	0x03, 0x1b
        /*003e*/ 	.short	0x00ff


	//----- nvinfo : EIATTR_MERCURY_ISA_VERSION
	.align		4
        /*0040*/ 	.byte	0x03, 0x5f
        /*0042*/ 	.short	0x0101


	//----- nvinfo : EIATTR_VRC_CTA_INIT_COUNT
	.align		4
        /*0044*/ 	.byte	0x02, 0x4a
	.zero		1
	.zero		1


	//----- nvinfo : EIATTR_EXIT_INSTR_OFFSETS
	.align		4
        /*0048*/ 	.byte	0x04, 0x1c
        /*004a*/ 	.short	(.L_1964 - .L_1963)


	//   ....[0]....
.L_1963:
        /*004c*/ 	.word	0x00000070


	//   ....[1]....
        /*0050*/ 	.word	0x00000240


	//----- nvinfo : EIATTR_CRS_STACK_SIZE
	.align		4
.L_1964:
        /*0054*/ 	.byte	0x04, 0x1e
        /*0056*/ 	.short	(.L_1966 - .L_1965)
.L_1965:
        /*0058*/ 	.word	0x00000000


	//----- nvinfo : EIATTR_CBANK_PARAM_SIZE
	.align		4
.L_1966:
        /*005c*/ 	.byte	0x03, 0x19
        /*005e*/ 	.short	0x0014


	//----- nvinfo : EIATTR_PARAM_CBANK
	.align		4
        /*0060*/ 	.byte	0x04, 0x0a
        /*0062*/ 	.short	(.L_1968 - .L_1967)
	.align		4
.L_1967:
        /*0064*/ 	.word	index@(.nv.constant0._Z18gpuKernelArrayCoshIfEvPT_S1_i)
        /*0068*/ 	.short	0x0380
        /*006a*/ 	.short	0x0014


	//----- nvinfo : EIATTR_SW_WAR
	.align		4
.L_1968:
        /*006c*/ 	.byte	0x04, 0x36
        /*006e*/ 	.short	(.L_1970 - .L_1969)
.L_1969:
        /*0070*/ 	.word	0x00000008
.L_1970:


//--------------------- .nv.info._Z18gpuKernelArraySinhIfEvPT_S1_i --------------------------
	.section	.nv.info._Z18gpuKernelArraySinhIfEvPT_S1_i,"",@"SHT_CUDA_INFO"
	.sectionflags	@""
	.align	4


	//----- nvinfo : EIATTR_CUDA_API_VERSION
	.align		4
        /*0000*/ 	.byte	0x04, 0x37
        /*0002*/ 	.short	(.L_1972 - .L_1971)
.L_1971:
        /*0004*/ 	.word	0x00000082


	//----- nvinfo : EIATTR_KPARAM_INFO
	.align		4
.L_1972:
        /*0008*/ 	.byte	0x04, 0x17
        /*000a*/ 	.short	(.L_1974 - .L_1973)
.L_1973:
        /*000c*/ 	.word	0x00000000
        /*0010*/ 	.short	0x0002
        /*0012*/ 	.short	0x0010
        /*0014*/ 	.byte	0x00, 0xf0, 0x11, 0x00


	//----- nvinfo : EIATTR_KPARAM_INFO
	.align		4
.L_1974:
        /*0018*/ 	.byte	0x04, 0x17
        /*001a*/ 	.short	(.L_1976 - .L_1975)
.L_1975:
        /*001c*/ 	.word	0x00000000
        /*0020*/ 	.short	0x0001
        /*0022*/ 	.short	0x0008
        /*0024*/ 	.byte	0x00, 0xf5, 0x21, 0x00


	//----- nvinfo : EIATTR_KPARAM_INFO
	.align		4
.L_1976:
        /*0028*/ 	.byte	0x04, 0x17
        /*002a*/ 	.short	(.L_1978 - .L_1977)
.L_1977:
        /*002c*/ 	.word	0x00000000
        /*0030*/ 	.short	0x0000
        /*0032*/ 	.short	0x0000
        /*0034*/ 	.byte	0x00, 0xf5, 0x21, 0x00


	//----- nvinfo : EIATTR_SPARSE_MMA_MASK
	.align		4
.L_1978:
        /*0038*/ 	.byte	0x03, 0x50
        /*003a*/ 	.short	0x0000


	//----- nvinfo : EIATTR_MAXREG_COUNT
	.align		4
        /*003c*/ 	.byte	0x03, 0x1b
        /*003e*/ 	.short	0x00ff


	//----- nvinfo : EIATTR_MERCURY_ISA_VERSION
	.align		4
        /*0040*/ 	.byte	0x03, 0x5f
        /*0042*/ 	.short	0x0101


	//----- nvinfo : EIATTR_VRC_CTA_INIT_COUNT
	.align		4
        /*0044*/ 	.byte	0x02, 0x4a
	.zero		1
	.zero		1


	//----- nvinfo : EIATTR_EXIT_INSTR_OFFSETS
	.align		4
        /*0048*/ 	.byte	0x04, 0x1c
        /*004a*/ 	.short	(.L_1980 - .L_1979)


	//   ....[0]....
.L_1979:
        /*004c*/ 	.word	0x00000070


	//   ....[1]....
        /*0050*/ 	.word	0x000002d0


	//----- nvinfo : EIATTR_CRS_STACK_SIZE
	.align		4
.L_1980:
        /*0054*/ 	.byte	0x04, 0x1e
        /*0056*/ 	.short	(.L_1982 - .L_1981)
.L_1981:
        /*0058*/ 	.word	0x00000000


	//----- nvinfo : EIATTR_CBANK_PARAM_SIZE
	.align		4
.L_1982:
        /*005c*/ 	.byte	0x03, 0x19
        /*005e*/ 	.short	0x0014


	//----- nvinfo : EIATTR_PARAM_CBANK
	.align		4
        /*0060*/ 	.byte	0x04, 0x0a
        /*0062*/ 	.short	(.L_1984 - .L_1983)
	.align		4
.L_1983:
        /*0064*/ 	.word	index@(.nv.constant0._Z18gpuKernelArraySinhIfEvPT_S1_i)
        /*0068*/ 	.short	0x0380
        /*006a*/ 	.short	0x0014


	//----- nvinfo : EIATTR_SW_WAR
	.align		4
.L_1984:
        /*006c*/ 	.byte	0x04, 0x36
        /*006e*/ 	.short	(.L_1986 - .L_1985)
.L_1985:
        /*0070*/ 	.word	0x00000008
.L_1986:


//--------------------- .nv.info._Z18gpuKernelArrayAtanIfEvPT_S1_i --------------------------
	.section	.nv.info._Z18gpuKernelArrayAtanIfEvPT_S1_i,"",@"SHT_CUDA_INFO"
	.sectionflags	@""
	.align	4


	//----- nvinfo : EIATTR_CUDA_API_VERSION
	.align		4
        /*0000*/ 	.byte	0x04, 0x37
        /*0002*/ 	.short	(.L_1988 - .L_1987)
.L_1987:
        /*0004*/ 	.word	0x00000082


	//----- nvinfo : EIATTR_KPARAM_INFO
	.align		4
.L_1988:
        /*0008*/ 	.byte	0x04, 0x17
        /*000a*/ 	.short	(.L_1990 - .L_1989)
.L_1989:
        /*000c*/ 	.word	0x00000000
        /*0010*/ 	.short	0x0002
        /*0012*/ 	.short	0x0010
        /*0014*/ 	.byte	0x00, 0xf0, 0x11, 0x00


	//----- nvinfo : EIATTR_KPARAM_INFO
	.align		4
.L_1990:
        /*0018*/ 	.byte	0x04, 0x17
        /*001a*/ 	.short	(.L_1992 - .L_1991)
.L_1991:
        /*001c*/ 	.word	0x00000000
        /*0020*/ 	.short	0x0001
        /*0022*/ 	.short	0x0008
        /*0024*/ 	.byte	0x00, 0xf5, 0x21, 0x00


	//----- nvinfo : EIATTR_KPARAM_INFO
	.align		4
.L_1992:
        /*0028*/ 	.byte	0x04, 0x17
        /*002a*/ 	.short	(.L_1994 - .L_1993)
.L_1993:
        /*002c*/ 	.word	0x00000000
        /*0030*/ 	.short	0x0000
        /*0032*/ 	.short	0x0000
        /*0034*/ 	.byte	0x00, 0xf5, 0x21, 0x00


	//----- nvinfo : EIATTR_SPARSE_MMA_MASK
	.align		4
.L_1994:
        /*0038*/ 	.byte	0x03, 0x50
        /*003a*/ 	.short	0x0000


	//----- nvinfo : EIATTR_MAXREG_COUNT
	.align		4
        /*003c*/ 	.byte	0x03, 0x1b
        /*003e*/ 	.short	0x00ff


	//----- nvinfo : EIATTR_MERCURY_ISA_VERSION
	.align		4
        /*0040*/ 	.byte	0x03, 0x5f
        /*0042*/ 	.short	0x0101


	//----- nvinfo : EIATTR_VRC_CTA_INIT_COUNT
	.align		4
        /*0044*/ 	.byte	0x02, 0x4a
	.zero		1
	.zero		1


	//----- nvinfo : EIATTR_EXIT_INSTR_OFFSETS
	.align		4
        /*0048*/ 	.byte	0x04, 0x1c
        /*004a*/ 	.short	(.L_1996 - .L_1995)


	//   ....[0]....
.L_1995:
        /*004c*/ 	.word	0x00000070


	//   ....[1]....
        /*0050*/ 	.word	0x00000270


	//----- nvinfo : EIATTR_CRS_STACK_SIZE
	.align		4
.L_1996:
        /*0054*/ 	.byte	0x04, 0x1e
        /*0056*/ 	.short	(.L_1998 - .L_1997)
.L_1997:
        /*0058*/ 	.word	0x00000000


	//----- nvinfo : EIATTR_CBANK_PARAM_SIZE
	.align		4
.L_1998:
        /*005c*/ 	.byte	0x03, 0x19
        /*005e*/ 	.short	0x0014


	//----- nvinfo : EIATTR_PARAM_CBANK
	.align		4
        /*0060*/ 	.byte	0x04, 0x0a
        /*0062*/ 	.short	(.L_2000 - .L_1999)
	.align		4
.L_1999:
        /*0064*/ 	.word	index@(.nv.constant0._Z18gpuKernelArrayAtanIfEvPT_S1_i)
        /*0068*/ 	.short	0x0380
        /*006a*/ 	.short	0x0014


	//----- nvinfo : EIATTR_SW_WAR
	.align		4
.L_2000:
        /*006c*/ 	.byte	0x04, 0x36
        /*006e*/ 	.short	(.L_2002 - .L_2001)
.L_2001:
        /*0070*/ 	.word	0x00000008
.L_2002:


//--------------------- .nv.info._Z18gpuKernelArrayAcosIfEvPT_S1_i --------------------------
	.section	.nv.info._Z18gpuKernelArrayAcosIfEvPT_S1_i,"",@"SHT_CUDA_INFO"
	.sectionflags	@""
	.align	4


	//----- nvinfo : EIATTR_CUDA_API_VERSION
	.align		4
        /*0000*/ 	.byte	0x04, 0x37
        /*0002*/ 	.short	(.L_2004 - .L_2003)
.L_2003:
        /*0004*/ 	.word	0x00000082


	//----- nvinfo : EIATTR_KPARAM_INFO
	.align		4
.L_2004:
        /*0008*/ 	.byte	0x04, 0x17
        /*000a*/ 	.short	(.L_2006 - .L_2005)
.L_2005:
        /*000c*/ 	.word	0x00000000
        /*0010*/ 	.short	0x0002
        /*0012*/ 	.short	0x0010
        /*0014*/ 	.byte	0x00, 0xf0, 0x11, 0x00


	//----- nvinfo : EIATTR_KPARAM_INFO
	.align		4
.L_2006:
        /*0018*/ 	.byte	0x04, 0x17
        /*001a*/ 	.short	(.L_2008 - .L_2007)
.L_2007:
        /*001c*/ 	.word	0x00000000
        /*0020*/ 	.short	0x0001
        /*0022*/ 	.short	0x0008
        /*0024*/ 	.byte	0x00, 0xf5, 0x21, 0x00


	//----- nvinfo : EIATTR_KPARAM_INFO
	.align		4
.L_2008:
        /*0028*/ 	.byte	0x04, 0x17
        /*002a*/ 	.short	(.L_2010 - .L_2009)
.L_2009:
        /*002c*/ 	.word	0x00000000
        /*0030*/ 	.short	0x0000
        /*0032*/ 	.short	0x0000
        /*0034*/ 	.byte	0x00, 0xf5, 0x21, 0x00


	//----- nvinfo : EIATTR_SPARSE_MMA_MASK
	.align		4
.L_2010:
        /*0038*/ 	.byte	0x03, 0x50
        /*003a*/ 	.short	0x0000


	//----- nvinfo : EIATTR_MAXREG_COUNT
	.align		4
        /*003c*/ 	.byte	0x03, 0x1b
        /*003e*/ 	.short	0x00ff


	//----- nvinfo : EIATTR_MERCURY_ISA_VERSION
	.align		4
        /*0040*/ 	.byte	0x03, 0x5f
        /*0042*/ 	.short	0x0101


	//----- nvinfo : EIATTR_VRC_CTA_INIT_COUNT
	.align		4
        /*0044*/ 	.byte	0x02, 0x4a
	.zero		1
	.zero		1


	//----- nvinfo : EIATTR_EXIT_INSTR_OFFSETS
	.align		4
        /*0048*/ 	.byte	0x04, 0x1c
        /*004a*/ 	.short	(.L_2012 - .L_2011)


	//   ....[0]....
.L_2011:
        /*004c*/ 	.word	0x00000070


	//   ....[1]....
        /*0050*/ 	.word	0x000002e0


	//----- nvinfo : EIATTR_CRS_STACK_SIZE
	.align		4
.L_2012:
        /*0054*/ 	.byte	0x04, 0x1e
        /*0056*/ 	.short	(.L_2014 - .L_2013)
.L_2013:
        /*0058*/ 	.word	0x00000000


	//----- nvinfo : EIATTR_CBANK_PARAM_SIZE
	.align		4
.L_2014:
        /*005c*/ 	.byte	0x03, 0x19
        /*005e*/ 	.short	0x0014


	//----- nvinfo : EIATTR_PARAM_CBANK
	.align		4
        /*0060*/ 	.byte	0x04, 0x0a
        /*0062*/ 	.short	(.L_2016 - .L_2015)
	.align		4
.L_2015:
        /*0064*/ 	.word	index@(.nv.constant0._Z18gpuKernelArrayAcosIfEvPT_S1_i)
        /*0068*/ 	.short	0x0380
        /*006a*/ 	.short	0x0014


	//----- nvinfo : EIATTR_SW_WAR
	.align		4
.L_2016:
        /*006c*/ 	.byte	0x04, 0x36
        /*006e*/ 	.short	(.L_2018 - .L_2017)
.L_2017:
        /*0070*/ 	.word	0x00000008
.L_2018:


//--------------------- .nv.info._Z18gpuKernelArrayAsinIfEvPT_S1_i --------------------------
	.section	.nv.info._Z18gpuKernelArrayAsinIfEvPT_S1_i,"",@"SHT_CUDA_INFO"
	.sectionflags	@""
	.align	4


	//----- nvinfo : EIATTR_CUDA_API_VERSION
	.align		4
        /*0000*/ 	.byte	0x04, 0x37
        /*0002*/ 	.short	(.L_2020 - .L_2019)
.L_2019:
        /*0004*/ 	.word	0x00000082


	//----- nvinfo : EIATTR_KPARAM_INFO
	.align		4
.L_2020:
        /*0008*/ 	.byte	0x04, 0x17
        /*000a*/ 	.short	(.L_2022 - .L_2021)
.L_2021:
        /*000c*/ 	.word	0x00000000
        /*0010*/ 	.short	0x0002
        /*0012*/ 	.short	0x0010
        /*0014*/ 	.byte	0x00, 0xf0, 0x11, 0x00


	//----- nvinfo : EIATTR_KPARAM_INFO
	.align		4
.L_2022:
        /*0018*/ 	.byte	0x04, 0x17
        /*001a*/ 	.short	(.L_2024 - .L_2023)
.L_2023:
        /*001c*/ 	.word	0x00000000
        /*0020*/ 	.short	0x0001
        /*0022*/ 	.short	0x0008
        /*0024*/ 	.byte	0x00, 0xf5, 0x21, 0x00


	//----- nvinfo : EIATTR_KPARAM_INFO
	.align		4
.L_2024:
        /*0028*/ 	.byte	0x04, 0x17
        /*002a*/ 	.short	(.L_2026 - .L_2025)
.L_2025:
        /*002c*/ 	.word	0x00000000
        /*0030*/ 	.short	0x0000
        /*0032*/ 	.short	0x0000
        /*0034*/ 	.byte	0x00, 0xf5, 0x21, 0x00


	//----- nvinfo : EIATTR_SPARSE_MMA_MASK
	.align		4
.L_2026:
        /*0038*/ 	.byte	0x03, 0x50
        /*003a*/ 	.short	0x0000


	//----- nvinfo : EIATTR_MAXREG_COUNT
	.align		4
        /*003c*/ 	.byte	0x03, 0x1b
        /*003e*/ 	.short	0x00ff


	//----- nvinfo : EIATTR_MERCURY_ISA_VERSION
	.align		4
        /*0040*/ 	.byte	0x03, 0x5f
        /*0042*/ 	.short	0x0101


	//----- nvinfo : EIATTR_VRC_CTA_INIT_COUNT
	.align		4
        /*0044*/ 	.byte	0x02, 0x4a
	.zero		1
	.zero		1


	//----- nvinfo : EIATTR_EXIT_INSTR_OFFSETS
	.align		4
        /*0048*/ 	.byte	0x04, 0x1c
        /*004a*/ 	.short	(.L_2028 - .L_2027)


	//   ....[0]....
.L_2027:
        /*004c*/ 	.word	0x00000070


	//   ....[1]....
        /*0050*/ 	.word	0x000002d0


	//----- nvinfo : EIATTR_CRS_STACK_SIZE
	.align		4
.L_2028:
        /*0054*/ 	.byte	0x04, 0x1e
        /*0056*/ 	.short	(.L_2030 - .L_2029)
.L_2029:
        /*0058*/ 	.word	0x00000000


	//----- nvinfo : EIATTR_CBANK_PARAM_SIZE
	.align		4
.L_2030:
        /*005c*/ 	.byte	0x03, 0x19
        /*005e*/ 	.short	0x0014


	//----- nvinfo : EIATTR_PARAM_CBANK
	.align		4
        /*0060*/ 	.byte	0x04, 0x0a
        /*0062*/ 	.short	(.L_2032 - .L_2031)
	.align		4
.L_2031:
        /*0064*/ 	.word	index@(.nv.constant0._Z18gpuKernelArrayAsinIfEvPT_S1_i)
        /*0068*/ 	.short	0x0380
        /*006a*/ 	.short	0x0014


	//----- nvinfo : EIATTR_SW_WAR
	.align		4
.L_2032:
        /*006c*/ 	.byte	0x04, 0x36
        /*006e*/ 	.short	(.L_2034 - .L_2033)
.L_2033:
        /*0070*/ 	.word	0x00000008
.L_2034:


//--------------------- .nv.info._Z17gpuKernelArrayTanIfEvPT_S1_i --------------------------
	.section	.nv.info._Z17gpuKernelArrayTanIfEvPT_S1_i,"",@"SHT_CUDA_INFO"
	.sectionflags	@""
	.align	4


	//----- nvinfo : EIATTR_CUDA_API_VERSION
	.align		4
        /*0000*/ 	.byte	0x04, 0x37
        /*0002*/ 	.short	(.L_2036 - .L_2035)
.L_2035:
        /*0004*/ 	.word	0x00000082


	//----- nvinfo : EIATTR_KPARAM_INFO
	.align		4
.L_2036:
        /*0008*/ 	.byte	0x04, 0x17
        /*000a*/ 	.short	(.L_2038 - .L_2037)
.L_2037:
        /*000c*/ 	.word	0x00000000
        /*0010*/ 	.short	0x0002
        /*0012*/ 	.short	0x0010
        /*0014*/ 	.byte	0x00, 0xf0, 0x11, 0x00


	//----- nvinfo : EIATTR_KPARAM_INFO
	.align		4
.L_2038:
        /*0018*/ 	.byte	0x04, 0x17
        /*001a*/ 	.short	(.L_2040 - .L_2039)
.L_2039:
        /*001c*/ 	.word	0x00000000
        /*0020*/ 	.short	0x0001
        /*0022*/ 	.short	0x0008
        /*0024*/ 	.byte	0x00, 0xf5, 0x21, 0x00


	//----- nvinfo : EIATTR_KPARAM_INFO
	.align		4
.L_2040:
        /*0028*/ 	.byte	0x04, 0x17
        /*002a*/ 	.short	(.L_2042 - .L_2041)
.L_2041:
        /*002c*/ 	.word	0x00000000
        /*0030*/ 	.short	0x0000
        /*0032*/ 	.short	0x0000
        /*0034*/ 	.byte	0x00, 0xf5, 0x21, 0x00


	//----- nvinfo : EIATTR_SPARSE_MMA_MASK
	.align		4
.L_2042:
        /*0038*/ 	.byte	0x03, 0x50
        /*003a*/ 	.short	0x0000


	//----- nvinfo : EIATTR_MAXREG_COUNT
	.align		4
        /*003c*/ 	.byte	0x03, 0x1b
        /*003e*/ 	.short	0x00ff


	//----- nvinfo : EIATTR_MERCURY_ISA_VERSION
	.align		4
        /*0040*/ 	.byte	0x03, 0x5f
        /*0042*/ 	.short	0x0101


	//----- nvinfo : EIATTR_VRC_CTA_INIT_COUNT
	.align		4
        /*0044*/ 	.byte	0x02, 0x4a
	.zero		1
	.zero		1


	//----- nvinfo : EIATTR_EXIT_INSTR_OFFSETS
	.align		4
        /*0048*/ 	.byte	0x04, 0x1c
        /*004a*/ 	.short	(.L_2044 - .L_2043)


	//   ....[0]....
.L_2043:
        /*004c*/ 	.word	0x00000070


	//   ....[1]....
        /*0050*/ 	.word	0x000008c0


	//----- nvinfo : EIATTR_CRS_STACK_SIZE
	.align		4
.L_2044:
        /*0054*/ 	.byte	0x04, 0x1e
        /*0056*/ 	.short	(.L_2046 - .L_2045)
.L_2045:
        /*0058*/ 	.word	0x00000000


	//----- nvinfo : EIATTR_CBANK_PARAM_SIZE
	.align		4
.L_2046:
        /*005c*/ 	.byte	0x03, 0x19
        /*005e*/ 	.short	0x0014


	//----- nvinfo : EIATTR_PARAM_CBANK
	.align		4
        /*0060*/ 	.byte	0x04, 0x0a
        /*0062*/ 	.short	(.L_2048 - .L_2047)
	.align		4
.L_2047:
        /*0064*/ 	.word	index@(.nv.constant0._Z17gpuKernelArrayTanIfEvPT_S1_i)
        /*0068*/ 	.short	0x0380
        /*006a*/ 	.short	0x0014


	//----- nvinfo : EIATTR_SW_WAR
	.align		4
.L_2048:
        /*006c*/ 	.byte	0x04, 0x36
        /*006e*/ 	.short	(.L_2050 - .L_2049)
.L_2049:
        /*0070*/ 	.word	0x00000008
.L_2050:


//--------------------- .nv.info._Z17gpuKernelArrayCosIfEvPT_S1_i --------------------------
	.section	.nv.info._Z17gpuKernelArrayCosIfEvPT_S1_i,"",@"SHT_CUDA_INFO"
	.sectionflags	@""
	.align	4


	//----- nvinfo : EIATTR_CUDA_API_VERSION
	.align		4
        /*0000*/ 	.byte	0x04, 0x37
        /*0002*/ 	.short	(.L_2052 - .L_2051)
.L_2051:
        /*0004*/ 	.word	0x00000082


	//----- nvinfo : EIATTR_KPARAM_INFO
	.align		4
.L_2052:
        /*0008*/ 	.byte	0x04, 0x17
        /*000a*/ 	.short	(.L_2054 - .L_2053)
.L_2053:
        /*000c*/ 	.word	0x00000000
        /*0010*/ 	.short	0x0002
        /*0012*/ 	.short	0x0010
        /*0014*/ 	.byte	0x00, 0xf0, 0x11, 0x00


	//----- nvinfo : EIATTR_KPARAM_INFO
	.align		4
.L_2054:
        /*0018*/ 	.byte	0x04, 0x17
        /*001a*/ 	.short	(.L_2056 - .L_2055)
.L_2055:
        /*001c*/ 	.word	0x00000000
        /*0020*/ 	.short	0x0001
        /*0022*/ 	.short	0x0008
        /*0024*/ 	.byte	0x00, 0xf5, 0x21, 0x00


	//----- nvinfo : EIATTR_KPARAM_INFO
	.align		4
.L_2056:
        /*0028*/ 	.byte	0x04, 0x17
        /*002a*/ 	.short	(.L_2058 - .L_2057)
.L_2057:
        /*002c*/ 	.word	0x00000000
        /*0030*/ 	.short	0x0000
        /*0032*/ 	.short	0x0000
        /*0034*/ 	.byte	0x00, 0xf5, 0x21, 0x00


	//----- nvinfo : EIATTR_SPARSE_MMA_MASK
	.align		4
.L_2058:
        /*0038*/ 	.byte	0x03, 0x50
        /*003a*/ 	.short	0x0000


	//----- nvinfo : EIATTR_MAXREG_COUNT
	.align		4
        /*003c*/ 	.byte	0x03, 0x1b
        /*003e*/ 	.short	0x00ff


	//----- nvinfo : EIATTR_MERCURY_ISA_VERSION
	.align		4
        /*0040*/ 	.byte	0x03, 0x5f
        /*0042*/ 	.short	0x0101


	//----- nvinfo : EIATTR_VRC_CTA_INIT_COUNT
	.align		4
        /*0044*/ 	.byte	0x02, 0x4a
	.zero		1
	.zero		1


	//----- nvinfo : EIATTR_EXIT_INSTR_OFFSETS
	.align		4
        /*0048*/ 	.byte	0x04, 0x1c
        /*004a*/ 	.short	(.L_2060 - .L_2059)


	//   ....[0]....
.L_2059:
        /*004c*/ 	.word	0x00000070


	//   ....[1]....
        /*0050*/ 	.word	0x00000910


	//----- nvinfo : EIATTR_CRS_STACK_SIZE
	.align		4
.L_2060:
        /*0054*/ 	.byte	0x04, 0x1e
        /*0056*/ 	.short	(.L_2062 - .L_2061)
.L_2061:
        /*0058*/ 	.word	0x00000000


	//----- nvinfo : EIATTR_CBANK_PARAM_SIZE
	.align		4
.L_2062:
        /*005c*/ 	.byte	0x03, 0x19
        /*005e*/ 	.short	0x0014


	//----- nvinfo : EIATTR_PARAM_CBANK
	.align		4
        /*0060*/ 	.byte	0x04, 0x0a
        /*0062*/ 	.short	(.L_2064 - .L_2063)
	.align		4
.L_2063:
        /*0064*/ 	.word	index@(.nv.constant0._Z17gpuKernelArrayCosIfEvPT_S1_i)
        /*0068*/ 	.short	0x0380
        /*006a*/ 	.short	0x0014


	//----- nvinfo : EIATTR_SW_WAR
	.align		4
.L_2064:
        /*006c*/ 	.byte	0x04, 0x36
        /*006e*/ 	.short	(.L_2066 - .L_2065)
.L_2065:
        /*0070*/ 	.word	0x00000008
.L_2066:


//--------------------- .nv.info._Z17gpuKernelArraySinIfEvPT_S1_i --------------------------
	.section	.nv.info._Z17gpuKernelArraySinIfEvPT_S1_i,"",@"SHT_CUDA_INFO"
	.sectionflags	@""
	.align	4


	//----- nvinfo : EIATTR_CUDA_API_VERSION
	.align		4
        /*0000*/ 	.byte	0x04, 0x37
        /*0002*/ 	.short	(.L_2068 - .L_2067)
.L_2067:
        /*0004*/ 	.word	0x00000082


	//----- nvinfo : EIATTR_KPARAM_INFO
	.align		4
.L_2068:
        /*0008*/ 	.byte	0x04, 0x17
        /*000a*/ 	.short	(.L_2070 - .L_2069)
.L_2069:
        /*000c*/ 	.word	0x00000000
        /*0010*/ 	.short	0x0002
        /*0012*/ 	.short	0x0010
        /*0014*/ 	.byte	0x00, 0xf0, 0x11, 0x00


	//----- nvinfo : EIATTR_KPARAM_INFO
	.align		4
.L_2070:
        /*0018*/ 	.byte	0x04, 0x17
        /*001a*/ 	.short	(.L_2072 - .L_2071)
.L_2071:
        /*001c*/ 	.word	0x00000000
        /*0020*/ 	.short	0x0001
        /*0022*/ 	.short	0x0008
        /*0024*/ 	.byte	0x00, 0xf5, 0x21, 0x00


	//----- nvinfo : EIATTR_KPARAM_INFO
	.align		4
.L_2072:
        /*0028*/ 	.byte	0x04, 0x17
        /*002a*/ 	.short	(.L_2074 - .L_2073)
.L_2073:
        /*002c*/ 	.word	0x00000000
        /*0030*/ 	.short	0x0000
        /*0032*/ 	.short	0x0000
        /*0034*/ 	.byte	0x00, 0xf5, 0x21, 0x00


	//----- nvinfo : EIATTR_SPARSE_MMA_MASK
	.align		4
.L_2074:
        /*0038*/ 	.byte	0x03, 0x50
        /*003a*/ 	.short	0x0000


	//----- nvinfo : EIATTR_MAXREG_COUNT
	.align		4
        /*003c*/ 	.byte	0x03, 0x1b
        /*003e*/ 	.short	0x00ff


	//----- nvinfo : EIATTR_MERCURY_ISA_VERSION
	.align		4
        /*0040*/ 	.byte	0x03, 0x5f
        /*0042*/ 	.short	0x0101


	//----- nvinfo : EIATTR_VRC_CTA_INIT_COUNT
	.align		4
        /*0044*/ 	.byte	0x02, 0x4a
	.zero		1
	.zero		1


	//----- nvinfo : EIATTR_EXIT_INSTR_OFFSETS
	.align		4
        /*0048*/ 	.byte	0x04, 0x1c
        /*004a*/ 	.short	(.L_2076 - .L_2075)


	//   ....[0]....
.L_2075:
        /*004c*/ 	.word	0x00000070


	//   ....[1]....
        /*0050*/ 	.word	0x00000900


	//----- nvinfo : EIATTR_CRS_STACK_SIZE
	.align		4
.L_2076:
        /*0054*/ 	.byte	0x04, 0x1e
        /*0056*/ 	.short	(.L_2078 - .L_2077)
.L_2077:
        /*0058*/ 	.word	0x00000000


	//----- nvinfo : EIATTR_CBANK_PARAM_SIZE
	.align		4
.L_2078:
        /*005c*/ 	.byte	0x03, 0x19
        /*005e*/ 	.short	0x0014


	//----- nvinfo : EIATTR_PARAM_CBANK
	.align		4
        /*0060*/ 	.byte	0x04, 0x0a
        /*0062*/ 	.short	(.L_2080 - .L_2079)
	.align		4
.L_2079:
        /*0064*/ 	.word	index@(.nv.constant0._Z17gpuKernelArraySinIfEvPT_S1_i)
        /*0068*/ 	.short	0x0380
        /*006a*/ 	.short	0x0014


	//----- nvinfo : EIATTR_SW_WAR
	.align		4
.L_2080:
        /*006c*/ 	.byte	0x04, 0x36
        /*006e*/ 	.short	(.L_2082 - .L_2081)
.L_2081:
        /*0070*/ 	.word	0x00000008
.L_2082:


//--------------------- .nv.info._Z18gpuKernelArraySqrtIfEvPT_S1_i --------------------------
	.section	.nv.info._Z18gpuKernelArraySqrtIfEvPT_S1_i,"",@"SHT_CUDA_INFO"
	.sectionflags	@""
	.align	4


	//----- nvinfo : EIATTR_CUDA_API_VERSION
	.align		4
        /*0000*/ 	.byte	0x04, 0x37
        /*0002*/ 	.short	(.L_2084 - .L_2083)
.L_2083:
        /*0004*/ 	.word	0x00000082


	//----- nvinfo : EIATTR_KPARAM_INFO
	.align		4
.L_2084:
        /*0008*/ 	.byte	0x04, 0x17
        /*000a*/ 	.short	(.L_2086 - .L_2085)
.L_2085:
        /*000c*/ 	.word	0x00000000
        /*0010*/ 	.short	0x0002
        /*0012*/ 	.short	0x0010
        /*0014*/ 	.byte	0x00, 0xf0, 0x11, 0x00


	//----- nvinfo : EIATTR_KPARAM_INFO
	.align		4
.L_2086:
        /*0018*/ 	.byte	0x04, 0x17
        /*001a*/ 	.short	(.L_2088 - .L_2087)
.L_2087:
        /*001c*/ 	.word	0x00000000
        /*0020*/ 	.short	0x0001
        /*0022*/ 	.short	0x0008
        /*0024*/ 	.byte	0x00, 0xf5, 0x21, 0x00


	//----- nvinfo : EIATTR_KPARAM_INFO
	.align		4
.L_2088:
        /*0028*/ 	.byte	0x04, 0x17
        /*002a*/ 	.short	(.L_2090 - .L_2089)
.L_2089:
        /*002c*/ 	.word	0x00000000
        /*0030*/ 	.short	0x0000
        /*0032*/ 	.short	0x0000
        /*0034*/ 	.byte	0x00, 0xf5, 0x21, 0x00


	//----- nvinfo : EIATTR_SPARSE_MMA_MASK
	.align		4
.L_2090:
        /*0038*/ 	.byte	0x03, 0x50
        /*003a*/ 	.short	0x0000


	//----- nvinfo : EIATTR_MAXREG_COUNT
	.align		4
        /*003c*/ 	.byte	0x03, 0x1b
        /*003e*/ 	.short	0x00ff


	//----- nvinfo : EIATTR_MERCURY_ISA_VERSION
	.align		4
        /*0040*/ 	.byte	0x03, 0x5f
        /*0042*/ 	.short	0x0101


	//----- nvinfo : EIATTR_VRC_CTA_INIT_COUNT
	.align		4
        /*0044*/ 	.byte	0x02, 0x4a
	.zero		1
	.zero		1


	//----- nvinfo : EIATTR_EXIT_INSTR_OFFSETS
	.align		4
        /*0048*/ 	.byte	0x04, 0x1c
        /*004a*/ 	.short	(.L_2092 - .L_2091)


	//   ....[0]....
.L_2091:
        /*004c*/ 	.word	0x00000070


	//   ....[1]....
        /*0050*/ 	.word	0x00000230


	//----- nvinfo : EIATTR_CRS_STACK_SIZE
	.align		4
.L_2092:
        /*0054*/ 	.byte	0x04, 0x1e
        /*0056*/ 	.short	(.L_2094 - .L_2093)
.L_2093:
        /*0058*/ 	.word	0x00000000


	//----- nvinfo : EIATTR_CBANK_PARAM_SIZE
	.align		4
.L_2094:
        /*005c*/ 	.byte	0x03, 0x19
        /*005e*/ 	.short	0x0014


	//----- nvinfo : EIATTR_PARAM_CBANK
	.align		4
        /*0060*/ 	.byte	0x04, 0x0a
        /*0062*/ 	.short	(.L_2096 - .L_2095)
	.align		4
.L_2095:
        /*0064*/ 	.word	index@(.nv.constant0._Z18gpuKernelArraySqrtIfEvPT_S1_i)
        /*0068*/ 	.short	0x0380
        /*006a*/ 	.short	0x0014


	//----- nvinfo : EIATTR_SW_WAR
	.align		4
.L_2096:
        /*006c*/ 	.byte	0x04, 0x36
        /*006e*/ 	.short	(.L_2098 - .L_2097)
.L_2097:
        /*0070*/ 	.word	0x00000008
.L_2098:


//--------------------- .nv.info._Z17gpuKernelArrayAbsIfEvPT_S1_i --------------------------
	.section	.nv.info._Z17gpuKernelArrayAbsIfEvPT_S1_i,"",@"SHT_CUDA_INFO"
	.sectionflags	@""
	.align	4


	//----- nvinfo : EIATTR_CUDA_API_VERSION
	.align		4
        /*0000*/ 	.byte	0x04, 0x37
        /*0002*/ 	.short	(.L_2100 - .L_2099)
.L_2099:
        /*0004*/ 	.word	0x00000082


	//----- nvinfo : EIATTR_KPARAM_INFO
	.align		4
.L_2100:
        /*0008*/ 	.byte	0x04, 0x17
        /*000a*/ 	.short	(.L_2102 - .L_2101)
.L_2101:
        /*000c*/ 	.word	0x00000000
        /*0010*/ 	.short	0x0002
        /*0012*/ 	.short	0x0010
        /*0014*/ 	.byte	0x00, 0xf0, 0x11, 0x00


	//----- nvinfo : EIATTR_KPARAM_INFO
	.align		4
.L_2102:
        /*0018*/ 	.byte	0x04, 0x17
        /*001a*/ 	.short	(.L_2104 - .L_2103)
.L_2103:
        /*001c*/ 	.word	0x00000000
        /*0020*/ 	.short	0x0001
        /*0022*/ 	.short	0x0008
        /*0024*/ 	.byte	0x00, 0xf5, 0x21, 0x00


	//----- nvinfo : EIATTR_KPARAM_INFO
	.align		4
.L_2104:
        /*0028*/ 	.byte	0x04, 0x17
        /*002a*/ 	.short	(.L_2106 - .L_2105)
.L_2105:
        /*002c*/ 	.word	0x00000000
        /*0030*/ 	.short	0x0000
        /*0032*/ 	.short	0x0000
        /*0034*/ 	.byte	0x00, 0xf5, 0x21, 0x00


	//----- nvinfo : EIATTR_SPARSE_MMA_MASK
	.align		4
.L_2106:
        /*0038*/ 	.byte	0x03, 0x50
        /*003a*/ 	.short	0x0000


	//----- nvinfo : EIATTR_MAXREG_COUNT
	.align		4
        /*003c*/ 	.byte	0x03, 0x1b
        /*003e*/ 	.short	0x00ff


	//----- nvinfo : EIATTR_MERCURY_ISA_VERSION
	.align		4
        /*0040*/ 	.byte	0x03, 0x5f
        /*0042*/ 	.short	0x0101


	//----- nvinfo : EIATTR_VRC_CTA_INIT_COUNT
	.align		4
        /*0044*/ 	.byte	0x02, 0x4a
	.zero		1
	.zero		1


	//----- nvinfo : EIATTR_EXIT_INSTR_OFFSETS
	.align		4
        /*0048*/ 	.byte	0x04, 0x1c
        /*004a*/ 	.short	(.L_2108 - .L_2107)


	//   ....[0]....
.L_2107:
        /*004c*/ 	.word	0x00000070


	//   ....[1]....
        /*0050*/ 	.word	0x00000150


	//----- nvinfo : EIATTR_CRS_STACK_SIZE
	.align		4
.L_2108:
        /*0054*/ 	.byte	0x04, 0x1e
        /*0056*/ 	.short	(.L_2110 - .L_2109)
.L_2109:
        /*0058*/ 	.word	0x00000000


	//----- nvinfo : EIATTR_CBANK_PARAM_SIZE
	.align		4
.L_2110:
        /*005c*/ 	.byte	0x03, 0x19
        /*005e*/ 	.short	0x0014


	//----- nvinfo : EIATTR_PARAM_CBANK
	.align		4
        /*0060*/ 	.byte	0x04, 0x0a
        /*0062*/ 	.short	(.L_2112 - .L_2111)
	.align		4
.L_2111:
        /*0064*/ 	.word	index@(.nv.constant0._Z17gpuKernelArrayAbsIfEvPT_S1_i)
        /*0068*/ 	.short	0x0380
        /*006a*/ 	.short	0x0014


	//----- nvinfo : EIATTR_SW_WAR
	.align		4
.L_2112:
        /*006c*/ 	.byte	0x04, 0x36
        /*006e*/ 	.short	(.L_2114 - .L_2113)
.L_2113:
        /*0070*/ 	.word	0x00000008
.L_2114:


//--------------------- .nv.info._Z19gpuKernelArrayMinusIfEvPT_S1_i --------------------------
	.section	.nv.info._Z19gpuKernelArrayMinusIfEvPT_S1_i,"",@"SHT_CUDA_INFO"
	.sectionflags	@""
	.align	4


	//----- nvinfo : EIATTR_CUDA_API_VERSION
	.align		4
        /*0000*/ 	.byte	0x04, 0x37
        /*0002*/ 	.short	(.L_2116 - .L_2115)
.L_2115:
        /*0004*/ 	.word	0x00000082


	//----- nvinfo : EIATTR_KPARAM_INFO
	.align		4
.L_2116:
        /*0008*/ 	.byte	0x04, 0x17
        /*000a*/ 	.short	(.L_2118 - .L_2117)
.L_2117:
        /*000c*/ 	.word	0x00000000
        /*0010*/ 	.short	0x0002
        /*0012*/ 	.short	0x0010
        /*0014*/ 	.byte	0x00, 0xf0, 0x11, 0x00


	//----- nvinfo : EIATTR_KPARAM_INFO
	.align		4
.L_2118:
        /*0018*/ 	.byte	0x04, 0x17
        /*001a*/ 	.short	(.L_2120 - .L_2119)
.L_2119:
        /*001c*/ 	.word	0x00000000
        /*0020*/ 	.short	0x0001
        /*0022*/ 	.short	0x0008
        /*0024*/ 	.byte	0x00, 0xf5, 0x21, 0x00


	//----- nvinfo : EIATTR_KPARAM_INFO
	.align		4
.L_2120:
        /*0028*/ 	.byte	0x04, 0x17
        /*002a*/ 	.short	(.L_2122 - .L_2121)
.L_2121:
        /*002c*/ 	.word	0x00000000
        /*0030*/ 	.short	0x0000
        /*0032*/ 	.short	0x0000
        /*0034*/ 	.byte	0x00, 0xf5, 0x21, 0x00


	//----- nvinfo : EIATTR_SPARSE_MMA_MASK
	.align		4
.L_2122:
        /*0038*/ 	.byte	0x03, 0x50
        /*003a*/ 	.short	0x0000


	//----- nvinfo : EIATTR_MAXREG_COUNT
	.align		4
        /*003c*/ 	.byte	0x03, 0x1b
        /*003e*/ 	.short	0x00ff


	//----- nvinfo : EIATTR_MERCURY_ISA_VERSION
	.align		4
        /*0040*/ 	.byte	0x03, 0x5f
        /*0042*/ 	.short	0x0101


	//----- nvinfo : EIATTR_VRC_CTA_INIT_COUNT
	.align		4
        /*0044*/ 	.byte	0x02, 0x4a
	.zero		1
	.zero		1


	//----- nvinfo : EIATTR_EXIT_INSTR_OFFSETS
	.align		4
        /*0048*/ 	.byte	0x04, 0x1c
        /*004a*/ 	.short	(.L_2124 - .L_2123)


	//   ....[0]....
.L_2123:
        /*004c*/ 	.word	0x00000070


	//   ....[1]....
        /*0050*/ 	.word	0x00000150


	//----- nvinfo : EIATTR_CRS_STACK_SIZE
	.align		4
.L_2124:
        /*0054*/ 	.byte	0x04, 0x1e
        /*0056*/ 	.short	(.L_2126 - .L_2125)
.L_2125:
        /*0058*/ 	.word	0x00000000


	//----- nvinfo : EIATTR_CBANK_PARAM_SIZE
	.align		4
.L_2126:
        /*005c*/ 	.byte	0x03, 0x19
        /*005e*/ 	.short	0x0014


	//----- nvinfo : EIATTR_PARAM_CBANK
	.align		4
        /*0060*/ 	.byte	0x04, 0x0a
        /*0062*/ 	.short	(.L_2128 - .L_2127)
	.align		4
.L_2127:
        /*0064*/ 	.word	index@(.nv.constant0._Z19gpuKernelArrayMinusIfEvPT_S1_i)
        /*0068*/ 	.short	0x0380
        /*006a*/ 	.short	0x0014


	//----- nvinfo : EIATTR_SW_WAR
	.align		4
.L_2128:
        /*006c*/ 	.byte	0x04, 0x36
        /*006e*/ 	.short	(.L_2130 - .L_2129)
.L_2129:
        /*0070*/ 	.word	0x00000008
.L_2130:


//--------------------- .nv.info._Z18gpuKernelArrayCopyIfEvPT_S1_i --------------------------
	.section	.nv.info._Z18gpuKernelArrayCopyIfEvPT_S1_i,"",@"SHT_CUDA_INFO"
	.sectionflags	@""
	.align	4


	//----- nvinfo : EIATTR_CUDA_API_VERSION
	.align		4
        /*0000*/ 	.byte	0x04, 0x37
        /*0002*/ 	.short	(.L_2132 - .L_2131)
.L_2131:
        /*0004*/ 	.word	0x00000082


	//----- nvinfo : EIATTR_KPARAM_INFO
	.align		4
.L_2132:
        /*0008*/ 	.byte	0x04, 0x17
        /*000a*/ 	.short	(.L_2134 - .L_2133)
.L_2133:
        /*000c*/ 	.word	0x00000000
        /*0010*/ 	.short	0x0002
        /*0012*/ 	.short	0x0010
        /*0014*/ 	.byte	0x00, 0xf0, 0x11, 0x00


	//----- nvinfo : EIATTR_KPARAM_INFO
	.align		4
.L_2134:
        /*0018*/ 	.byte	0x04, 0x17
        /*001a*/ 	.short	(.L_2136 - .L_2135)
.L_2135:
        /*001c*/ 	.word	0x00000000
        /*0020*/ 	.short	0x0001
        /*0022*/ 	.short	0x0008
        /*0024*/ 	.byte	0x00, 0xf5, 0x21, 0x00


	//----- nvinfo : EIATTR_KPARAM_INFO
	.align		4
.L_2136:
        /*0028*/ 	.byte	0x04, 0x17
        /*002a*/ 	.short	(.L_2138 - .L_2137)
.L_2137:
        /*002c*/ 	.word	0x00000000
        /*0030*/ 	.short	0x0000
        /*0032*/ 	.short	0x0000
        /*0034*/ 	.byte	0x00, 0xf5, 0x21, 0x00


	//----- nvinfo : EIATTR_SPARSE_MMA_MASK
	.align		4
.L_2138:
        /*0038*/ 	.byte	0x03, 0x50
        /*003a*/ 	.short	0x0000


	//----- nvinfo : EIATTR_MAXREG_COUNT
	.align		4
        /*003c*/ 	.byte	0x03, 0x1b
        /*003e*/ 	.short	0x00ff


	//----- nvinfo : EIATTR_MERCURY_ISA_VERSION
	.align		4
        /*0040*/ 	.byte	0x03, 0x5f
        /*0042*/ 	.short	0x0101


	//----- nvinfo : EIATTR_VRC_CTA_INIT_COUNT
	.align		4
        /*0044*/ 	.byte	0x02, 0x4a
	.zero		1
	.zero		1


	//----- nvinfo : EIATTR_EXIT_INSTR_OFFSETS
	.align		4
        /*0048*/ 	.byte	0x04, 0x1c
        /*004a*/ 	.short	(.L_2140 - .L_2139)


	//   ....[0]....
.L_2139:
        /*004c*/ 	.word	0x00000070


	//   ....[1]....
        /*0050*/ 	.word	0x00000140


	//----- nvinfo : EIATTR_CRS_STACK_SIZE
	.align		4
.L_2140:
        /*0054*/ 	.byte	0x04, 0x1e
        /*0056*/ 	.short	(.L_2142 - .L_2141)
.L_2141:
        /*0058*/ 	.word	0x00000000


	//----- nvinfo : EIATTR_CBANK_PARAM_SIZE
	.align		4
.L_2142:
        /*005c*/ 	.byte	0x03, 0x19
        /*005e*/ 	.short	0x0014


	//----- nvinfo : EIATTR_PARAM_CBANK
	.align		4
        /*0060*/ 	.byte	0x04, 0x0a
        /*0062*/ 	.short	(.L_2144 - .L_2143)
	.align		4
.L_2143:
        /*0064*/ 	.word	index@(.nv.constant0._Z18gpuKernelArrayCopyIfEvPT_S1_i)
        /*0068*/ 	.short	0x0380
        /*006a*/ 	.short	0x0014


	//----- nvinfo : EIATTR_SW_WAR
	.align		4
.L_2144:
        /*006c*/ 	.byte	0x04, 0x36
        /*006e*/ 	.short	(.L_2146 - .L_2145)
.L_2145:
        /*0070*/ 	.word	0x00000008
.L_2146:


//--------------------- .nv.info._Z27gpuKernelArrayMinusXAtIndexIfEvPT_S1_Pii --------------------------
	.section	.nv.info._Z27gpuKernelArrayMinusXAtIndexIfEvPT_S1_Pii,"",@"SHT_CUDA_INFO"
	.sectionflags	@""
	.align	4


	//----- nvinfo : EIATTR_CUDA_API_VERSION
	.align		4
        /*0000*/ 	.byte	0x04, 0x37
        /*0002*/ 	.short	(.L_2148 - .L_2147)
.L_2147:
        /*0004*/ 	.word	0x00000082


	//----- nvinfo : EIATTR_KPARAM_INFO
	.align		4
.L_2148:
        /*0008*/ 	.byte	0x04, 0x17
        /*000a*/ 	.short	(.L_2150 - .L_2149)
.L_2149:
        /*000c*/ 	.word	0x00000000
        /*0010*/ 	.short	0x0003
        /*0012*/ 	.short	0x0018
        /*0014*/ 	.byte	0x00, 0xf0, 0x11, 0x00


	//----- nvinfo : EIATTR_KPARAM_INFO
	.align		4
.L_2150:
        /*0018*/ 	.byte	0x04, 0x17
        /*001a*/ 	.short	(.L_2152 - .L_2151)
.L_2151:
        /*001c*/ 	.word	0x00000000
        /*0020*/ 	.short	0x0002
        /*0022*/ 	.short	0x0010
        /*0024*/ 	.byte	0x00, 0xf5, 0x21, 0x00


	//----- nvinfo : EIATTR_KPARAM_INFO
	.align		4
.L_2152:
        /*0028*/ 	.byte	0x04, 0x17
        /*002a*/ 	.short	(.L_2154 - .L_2153)
.L_2153:
        /*002c*/ 	.word	0x00000000
        /*0030*/ 	.short	0x0001
        /*0032*/ 	.short	0x0008
        /*0034*/ 	.byte	0x00, 0xf5, 0x21, 0x00


	//----- nvinfo : EIATTR_KPARAM_INFO
	.align		4
.L_2154:
        /*0038*/ 	.byte	0x04, 0x17
        /*003a*/ 	.short	(.L_2156 - .L_2155)
.L_2155:
        /*003c*/ 	.word	0x00000000
        /*0040*/ 	.short	0x0000
        /*0042*/ 	.short	0x0000
        /*0044*/ 	.byte	0x00, 0xf5, 0x21, 0x00


	//----- nvinfo : EIATTR_SPARSE_MMA_MASK
	.align		4
.L_2156:
        /*0048*/ 	.byte	0x03, 0x50
        /*004a*/ 	.short	0x0000


	//----- nvinfo : EIATTR_MAXREG_COUNT
	.align		4
        /*004c*/ 	.byte	0x03, 0x1b
        /*004e*/ 	.short	0x00ff


	//----- nvinfo : EIATTR_MERCURY_ISA_VERSION
	.align		4
        /*0050*/ 	.byte	0x03, 0x5f
        /*0052*/ 	.short	0x0101


	//----- nvinfo : EIATTR_VRC_CTA_INIT_COUNT
	.align		4
        /*0054*/ 	.byte	0x02, 0x4a
	.zero		1
	.zero		1


	//----- nvinfo : EIATTR_EXIT_INSTR_OFFSETS
	.align		4
        /*0058*/ 	.byte	0x04, 0x1c
        /*005a*/ 	.short	(.L_2158 - .L_2157)


	//   ....[0]....
.L_2157:
        /*005c*/ 	.word	0x00000070


	//   ....[1]....
        /*0060*/ 	.word	0x00000190


	//----- nvinfo : EIATTR_CRS_STACK_SIZE
	.align		4
.L_2158:
        /*0064*/ 	.byte	0x04, 0x1e
        /*0066*/ 	.short	(.L_2160 - .L_2159)
.L_2159:
        /*0068*/ 	.word	0x00000000


	//----- nvinfo : EIATTR_CBANK_PARAM_SIZE
	.align		4
.L_2160:
        /*006c*/ 	.byte	0x03, 0x19
        /*006e*/ 	.short	0x001c


	//----- nvinfo : EIATTR_PARAM_CBANK
	.align		4
        /*0070*/ 	.byte	0x04, 0x0a
        /*0072*/ 	.short	(.L_2162 - .L_2161)
	.align		4
.L_2161:
        /*0074*/ 	.word	index@(.nv.constant0._Z27gpuKernelArrayMinusXAtIndexIfEvPT_S1_Pii)
        /*0078*/ 	.short	0x0380
        /*007a*/ 	.short	0x001c


	//----- nvinfo : EIATTR_SW_WAR
	.align		4
.L_2162:
        /*007c*/ 	.byte	0x04, 0x36
        /*007e*/ 	.short	(.L_2164 - .L_2163)
.L_2163:
        /*0080*/ 	.word	0x00000008
.L_2164:


//--------------------- .nv.info._Z26gpuKernelArrayPlusXAtIndexIfEvPT_S1_Pii --------------------------
	.section	.nv.info._Z26gpuKernelArrayPlusXAtIndexIfEvPT_S1_Pii,"",@"SHT_CUDA_INFO"
	.sectionflags	@""
	.align	4


	//----- nvinfo : EIATTR_CUDA_API_VERSION
	.align		4
        /*0000*/ 	.byte	0x04, 0x37
        /*0002*/ 	.short	(.L_2166 - .L_2165)
.L_2165:
        /*0004*/ 	.word	0x00000082


	//----- nvinfo : EIATTR_KPARAM_INFO
	.align		4
.L_2166:
        /*0008*/ 	.byte	0x04, 0x17
        /*000a*/ 	.short	(.L_2168 - .L_2167)
.L_2167:
        /*000c*/ 	.word	0x00000000
        /*0010*/ 	.short	0x0003
        /*0012*/ 	.short	0x0018
        /*0014*/ 	.byte	0x00, 0xf0, 0x11, 0x00


	//----- nvinfo : EIATTR_KPARAM_INFO
	.align		4
.L_2168:
        /*0018*/ 	.byte	0x04, 0x17
        /*001a*/ 	.short	(.L_2170 - .L_2169)
.L_2169:
        /*001c*/ 	.word	0x00000000
        /*0020*/ 	.short	0x0002
        /*0022*/ 	.short	0x0010
        /*0024*/ 	.byte	0x00, 0xf5, 0x21, 0x00


	//----- nvinfo : EIATTR_KPARAM_INFO
	.align		4
.L_2170:
        /*0028*/ 	.byte	0x04, 0x17
        /*002a*/ 	.short	(.L_2172 - .L_2171)
.L_2171:
        /*002c*/ 	.word	0x00000000
        /*0030*/ 	.short	0x0001
        /*0032*/ 	.short	0x0008
        /*0034*/ 	.byte	0x00, 0xf5, 0x21, 0x00


	//----- nvinfo : EIATTR_KPARAM_INFO
	.align		4
.L_2172:
        /*0038*/ 	.byte	0x04, 0x17
        /*003a*/ 	.short	(.L_2174 - .L_2173)
.L_2173:
        /*003c*/ 	.word	0x00000000
        /*0040*/ 	.short	0x0000
        /*0042*/ 	.short	0x0000
        /*0044*/ 	.byte	0x00, 0xf5, 0x21, 0x00


	//----- nvinfo : EIATTR_SPARSE_MMA_MASK
	.align		4
.L_2174:
        /*0048*/ 	.byte	0x03, 0x50
        /*004a*/ 	.short	0x0000


	//----- nvinfo : EIATTR_MAXREG_COUNT
	.align		4
        /*004c*/ 	.byte	0x03, 0x1b
        /*004e*/ 	.short	0x00ff


	//----- nvinfo : EIATTR_MERCURY_ISA_VERSION
	.align		4
        /*0050*/ 	.byte	0x03, 0x5f
        /*0052*/ 	.short	0x0101


	//----- nvinfo : EIATTR_VRC_CTA_INIT_COUNT
	.align		4
        /*0054*/ 	.byte	0x02, 0x4a
	.zero		1
	.zero		1


	//----- nvinfo : EIATTR_EXIT_INSTR_OFFSETS
	.align		4
        /*0058*/ 	.byte	0x04, 0x1c
        /*005a*/ 	.short	(.L_2176 - .L_2175)


	//   ....[0]....
.L_2175:
        /*005c*/ 	.word	0x00000070


	//   ....[1]....
        /*0060*/ 	.word	0x00000190


	//----- nvinfo : EIATTR_CRS_STACK_SIZE
	.align		4
.L_2176:
        /*0064*/ 	.byte	0x04, 0x1e
        /*0066*/ 	.short	(.L_2178 - .L_2177)
.L_2177:
        /*0068*/ 	.word	0x00000000


	//----- nvinfo : EIATTR_CBANK_PARAM_SIZE
	.align		4
.L_2178:
        /*006c*/ 	.byte	0x03, 0x19
        /*006e*/ 	.short	0x001c


	//----- nvinfo : EIATTR_PARAM_CBANK
	.align		4
        /*0070*/ 	.byte	0x04, 0x0a
        /*0072*/ 	.short	(.L_2180 - .L_2179)
	.align		4
.L_2179:
        /*0074*/ 	.word	index@(.nv.constant0._Z26gpuKernelArrayPlusXAtIndexIfEvPT_S1_Pii)
        /*0078*/ 	.short	0x0380
        /*007a*/ 	.short	0x001c


	//----- nvinfo : EIATTR_SW_WAR
	.align		4
.L_2180:
        /*007c*/ 	.byte	0x04, 0x36
        /*007e*/ 	.short	(.L_2182 - .L_2181)
.L_2181:
        /*0080*/ 	.word	0x00000008
.L_2182:


//--------------------- .nv.info._Z25gpuKernelArrayAXPYAtIndexIfEvPT_S1_S0_Pii --------------------------
	.section	.nv.info._Z25gpuKernelArrayAXPYAtIndexIfEvPT_S1_S0_Pii,"",@"SHT_CUDA_INFO"
	.sectionflags	@""
	.align	4


	//----- nvinfo : EIATTR_CUDA_API_VERSION
	.align		4
        /*0000*/ 	.byte	0x04, 0x37
        /*0002*/ 	.short	(.L_2184 - .L_2183)
.L_2183:
        /*0004*/ 	.word	0x00000082


	//----- nvinfo : EIATTR_KPARAM_INFO
	.align		4
.L_2184:
        /*0008*/ 	.byte	0x04, 0x17
        /*000a*/ 	.short	(.L_2186 - .L_2185)
.L_2185:
        /*000c*/ 	.word	0x00000000
        /*0010*/ 	.short	0x0004
        /*0012*/ 	.short	0x0020
        /*0014*/ 	.byte	0x00, 0xf0, 0x11, 0x00


	//----- nvinfo : EIATTR_KPARAM_INFO
	.align		4
.L_2186:
        /*0018*/ 	.byte	0x04, 0x17
        /*001a*/ 	.short	(.L_2188 - .L_2187)
.L_2187:
        /*001c*/ 	.word	0x00000000
        /*0020*/ 	.short	0x0003
        /*0022*/ 	.short	0x0018
        /*0024*/ 	.byte	0x00, 0xf5, 0x21, 0x00


	//----- nvinfo : EIATTR_KPARAM_INFO
	.align		4
.L_2188:
        /*0028*/ 	.byte	0x04, 0x17
        /*002a*/ 	.short	(.L_2190 - .L_2189)
.L_2189:
        /*002c*/ 	.word	0x00000000
        /*0030*/ 	.short	0x0002
        /*0032*/ 	.short	0x0010
        /*0034*/ 	.byte	0x00, 0xf0, 0x11, 0x00


	//----- nvinfo : EIATTR_KPARAM_INFO
	.align		4
.L_2190:
        /*0038*/ 	.byte	0x04, 0x17
        /*003a*/ 	.short	(.L_2192 - .L_2191)
.L_2191:
        /*003c*/ 	.word	0x00000000
        /*0040*/ 	.short	0x0001
        /*0042*/ 	.short	0x0008
        /*0044*/ 	.byte	0x00, 0xf5, 0x21, 0x00


	//----- nvinfo : EIATTR_KPARAM_INFO
	.align		4
.L_2192:
        /*0048*/ 	.byte	0x04, 0x17
        /*004a*/ 	.short	(.L_2194 - .L_2193)
.L_2193:
        /*004c*/ 	.word	0x00000000
        /*0050*/ 	.short	0x0000
        /*0052*/ 	.short	0x0000
        /*0054*/ 	.byte	0x00, 0xf5, 0x21, 0x00


	//----- nvinfo : EIATTR_SPARSE_MMA_MASK
	.align		4
.L_2194:
        /*0058*/ 	.byte	0x03, 0x50
        /*005a*/ 	.short	0x0000


	//----- nvinfo : EIATTR_MAXREG_COUNT
	.align		4
        /*005c*/ 	.byte	0x03, 0x1b
        /*005e*/ 	.short	0x00ff


	//----- nvinfo : EIATTR_MERCURY_ISA_VERSION
	.align		4
        /*0060*/ 	.byte	0x03, 0x5f
        /*0062*/ 	.short	0x0101


	//----- nvinfo : EIATTR_VRC_CTA_INIT_COUNT
	.align		4
        /*0064*/ 	.byte	0x02, 0x4a
	.zero		1
	.zero		1


	//----- nvinfo : EIATTR_EXIT_INSTR_OFFSETS
	.align		4
        /*0068*/ 	.byte	0x04, 0x1c
        /*006a*/ 	.short	(.L_2196 - .L_2195)


	//   ....[0]....
.L_2195:
        /*006c*/ 	.word	0x00000070


	//   ....[1]....
        /*0070*/ 	.word	0x000001a0


	//----- nvinfo : EIATTR_CRS_STACK_SIZE
	.align		4
.L_2196:
        /*0074*/ 	.byte	0x04, 0x1e
        /*0076*/ 	.short	(.L_2198 - .L_2197)
.L_2197:
        /*0078*/ 	.word	0x00000000


	//----- nvinfo : EIATTR_CBANK_PARAM_SIZE
	.align		4
.L_2198:
        /*007c*/ 	.byte	0x03, 0x19
        /*007e*/ 	.short	0x0024


	//----- nvinfo : EIATTR_PARAM_CBANK
	.align		4
        /*0080*/ 	.byte	0x04, 0x0a
        /*0082*/ 	.short	(.L_2200 - .L_2199)
	.align		4
.L_2199:
        /*0084*/ 	.word	index@(.nv.constant0._Z25gpuKernelArrayAXPYAtIndexIfEvPT_S1_S0_Pii)
        /*0088*/ 	.short	0x0380
        /*008a*/ 	.short	0x0024


	//----- nvinfo : EIATTR_SW_WAR
	.align		4
.L_2200:
        /*008c*/ 	.byte	0x04, 0x36
        /*008e*/ 	.short	(.L_2202 - .L_2201)
.L_2201:
        /*0090*/ 	.word	0x00000008
.L_2202:


//--------------------- .nv.info._Z24gpuKernelPutArrayAtIndexIfEvPT_S1_Pii --------------------------
	.section	.nv.info._Z24gpuKernelPutArrayAtIndexIfEvPT_S1_Pii,"",@"SHT_CUDA_INFO"
	.sectionflags	@""
	.align	4


	//----- nvinfo : EIATTR_CUDA_API_VERSION
	.align		4
        /*0000*/ 	.byte	0x04, 0x37
        /*0002*/ 	.short	(.L_2204 - .L_2203)
.L_2203:
        /*0004*/ 	.word	0x00000082


	//----- nvinfo : EIATTR_KPARAM_INFO
	.align		4
.L_2204:
        /*0008*/ 	.byte	0x04, 0x17
        /*000a*/ 	.short	(.L_2206 - .L_2205)
.L_2205:
        /*000c*/ 	.word	0x00000000
        /*0010*/ 	.short	0x0003
        /*0012*/ 	.short	0x0018
        /*0014*/ 	.byte	0x00, 0xf0, 0x11, 0x00


	//----- nvinfo : EIATTR_KPARAM_INFO
	.align		4
.L_2206:
        /*0018*/ 	.byte	0x04, 0x17
        /*001a*/ 	.short	(.L_2208 - .L_2207)
.L_2207:
        /*001c*/ 	.word	0x00000000
        /*0020*/ 	.short	0x0002
        /*0022*/ 	.short	0x0010
        /*0024*/ 	.byte	0x00, 0xf5, 0x21, 0x00


	//----- nvinfo : EIATTR_KPARAM_INFO
	.align		4
.L_2208:
        /*0028*/ 	.byte	0x04, 0x17
        /*002a*/ 	.short	(.L_2210 - .L_2209)
.L_2209:
        /*002c*/ 	.word	0x00000000
        /*0030*/ 	.short	0x0001
        /*0032*/ 	.short	0x0008
        /*0034*/ 	.byte	0x00, 0xf5, 0x21, 0x00


	//----- nvinfo : EIATTR_KPARAM_INFO
	.align		4
.L_2210:
        /*0038*/ 	.byte	0x04, 0x17
        /*003a*/ 	.short	(.L_2212 - .L_2211)
.L_2211:
        /*003c*/ 	.word	0x00000000
        /*0040*/ 	.short	0x0000
        /*0042*/ 	.short	0x0000
        /*0044*/ 	.byte	0x00, 0xf5, 0x21, 0x00


	//----- nvinfo : EIATTR_SPARSE_MMA_MASK
	.align		4
.L_2212:
        /*0048*/ 	.byte	0x03, 0x50
        /*004a*/ 	.short	0x0000


	//----- nvinfo : EIATTR_MAXREG_COUNT
	.align		4
        /*004c*/ 	.byte	0x03, 0x1b
        /*004e*/ 	.short	0x00ff


	//----- nvinfo : EIATTR_MERCURY_ISA_VERSION
	.align		4
        /*0050*/ 	.byte	0x03, 0x5f
        /*0052*/ 	.short	0x0101


	//----- nvinfo : EIATTR_VRC_CTA_INIT_COUNT
	.align		4
        /*0054*/ 	.byte	0x02, 0x4a
	.zero		1
	.zero		1


	//----- nvinfo : EIATTR_EXIT_INSTR_OFFSETS
	.align		4
        /*0058*/ 	.byte	0x04, 0x1c
        /*005a*/ 	.short	(.L_2214 - .L_2213)


	//   ....[0]....
.L_2213:
        /*005c*/ 	.word	0x00000070


	//   ....[1]....
        /*0060*/ 	.word	0x00000170


	//----- nvinfo : EIATTR_CRS_STACK_SIZE
	.align		4
.L_2214:
        /*0064*/ 	.byte	0x04, 0x1e
        /*0066*/ 	.short	(.L_2216 - .L_2215)
.L_2215:
        /*0068*/ 	.word	0x00000000


	//----- nvinfo : EIATTR_CBANK_PARAM_SIZE
	.align		4
.L_2216:
        /*006c*/ 	.byte	0x03, 0x19
        /*006e*/ 	.short	0x001c


	//----- nvinfo : EIATTR_PARAM_CBANK
	.align		4
        /*0070*/ 	.byte	0x04, 0x0a
        /*0072*/ 	.short	(.L_2218 - .L_2217)
	.align		4
.L_2217:
        /*0074*/ 	.word	index@(.nv.constant0._Z24gpuKernelPutArrayAtIndexIfEvPT_S1_Pii)
        /*0078*/ 	.short	0x0380
        /*007a*/ 	.short	0x001c


	//----- nvinfo : EIATTR_SW_WAR
	.align		4
.L_2218:
        /*007c*/ 	.byte	0x04, 0x36
        /*007e*/ 	.short	(.L_2220 - .L_2219)
.L_2219:
        /*0080*/ 	.word	0x00000008
.L_2220:


//--------------------- .nv.info._Z24gpuKernelGetArrayAtIndexIfEvPT_S1_Pii --------------------------
	.section	.nv.info._Z24gpuKernelGetArrayAtIndexIfEvPT_S1_Pii,"",@"SHT_CUDA_INFO"
	.sectionflags	@""
	.align	4


	//----- nvinfo : EIATTR_CUDA_API_VERSION
	.align		4
        /*0000*/ 	.byte	0x04, 0x37
        /*0002*/ 	.short	(.L_2222 - .L_2221)
.L_2221:
        /*0004*/ 	.word	0x00000082


	//----- nvinfo : EIATTR_KPARAM_INFO
	.align		4
.L_2222:
        /*0008*/ 	.byte	0x04, 0x17
        /*000a*/ 	.short	(.L_2224 - .L_2223)
.L_2223:
        /*000c*/ 	.word	0x00000000
        /*0010*/ 	.short	0x0003
        /*0012*/ 	.short	0x0018
        /*0014*/ 	.byte	0x00, 0xf0, 0x11, 0x00


	//----- nvinfo : EIATTR_KPARAM_INFO
	.align		4
.L_2224:
        /*0018*/ 	.byte	0x04, 0x17
        /*001a*/ 	.short	(.L_2226 - .L_2225)
.L_2225:
        /*001c*/ 	.word	0x00000000
        /*0020*/ 	.short	0x0002
        /*0022*/ 	.short	0x0010
        /*0024*/ 	.byte	0x00, 0xf5, 0x21, 0x00


	//----- nvinfo : EIATTR_KPARAM_INFO
	.align		4
.L_2226:
        /*0028*/ 	.byte	0x04, 0x17
        /*002a*/ 	.short	(.L_2228 - .L_2227)
.L_2227:
        /*002c*/ 	.word	0x00000000
        /*0030*/ 	.short	0x0001
        /*0032*/ 	.short	0x0008
        /*0034*/ 	.byte	0x00, 0xf5, 0x21, 0x00


	//----- nvinfo : EIATTR_KPARAM_INFO
	.align		4
.L_2228:
        /*0038*/ 	.byte	0x04, 0x17
        /*003a*/ 	.short	(.L_2230 - .L_2229)
.L_2229:
        /*003c*/ 	.word	0x00000000
        /*0040*/ 	.short	0x0000
        /*0042*/ 	.short	0x0000
        /*0044*/ 	.byte	0x00, 0xf5, 0x21, 0x00


	//----- nvinfo : EIATTR_SPARSE_MMA_MASK
	.align		4
.L_2230:
        /*0048*/ 	.byte	0x03, 0x50
        /*004a*/ 	.short	0x0000


	//----- nvinfo : EIATTR_MAXREG_COUNT
	.align		4
        /*004c*/ 	.byte	0x03, 0x1b
        /*004e*/ 	.short	0x00ff


	//----- nvinfo : EIATTR_MERCURY_ISA_VERSION
	.align		4
        /*0050*/ 	.byte	0x03, 0x5f
        /*0052*/ 	.short	0x0101


	//----- nvinfo : EIATTR_VRC_CTA_INIT_COUNT
	.align		4
        /*0054*/ 	.byte	0x02, 0x4a
	.zero		1
	.zero		1


	//----- nvinfo : EIATTR_EXIT_INSTR_OFFSETS
	.align		4
        /*0058*/ 	.byte	0x04, 0x1c
        /*005a*/ 	.short	(.L_2232 - .L_2231)


	//   ....[0]....
.L_2231:
        /*005c*/ 	.word	0x00000070


	//   ....[1]....
        /*0060*/ 	.word	0x00000170


	//----- nvinfo : EIATTR_CRS_STACK_SIZE
	.align		4
.L_2232:
        /*0064*/ 	.byte	0x04, 0x1e
        /*0066*/ 	.short	(.L_2234 - .L_2233)
.L_2233:
        /*0068*/ 	.word	0x00000000


	//----- nvinfo : EIATTR_CBANK_PARAM_SIZE
	.align		4
.L_2234:
        /*006c*/ 	.byte	0x03, 0x19
        /*006e*/ 	.short	0x001c


	//----- nvinfo : EIATTR_PARAM_CBANK
	.align		4
        /*0070*/ 	.byte	0x04, 0x0a
        /*0072*/ 	.short	(.L_2236 - .L_2235)
	.align		4
.L_2235:
        /*0074*/ 	.word	index@(.nv.constant0._Z24gpuKernelGetArrayAtIndexIfEvPT_S1_Pii)
        /*0078*/ 	.short	0x0380
        /*007a*/ 	.short	0x001c


	//----- nvinfo : EIATTR_SW_WAR
	.align		4
.L_2236:
        /*007c*/ 	.byte	0x04, 0x36
        /*007e*/ 	.short	(.L_2238 - .L_2237)
.L_2237:
        /*0080*/ 	.word	0x00000008
.L_2238:


//--------------------- .nv.info._Z24gpuKernelGetArraySpacingIfEvPT_S1_ii --------------------------
	.section	.nv.info._Z24gpuKernelGetArraySpacingIfEvPT_S1_ii,"",@"SHT_CUDA_INFO"
	.sectionflags	@""
	.align	4


	//----- nvinfo : EIATTR_CUDA_API_VERSION
	.align		4
        /*0000*/ 	.byte	0x04, 0x37
        /*0002*/ 	.short	(.L_2240 - .L_2239)
.L_2239:
        /*0004*/ 	.word	0x00000082


	//----- nvinfo : EIATTR_KPARAM_INFO
	.align		4
.L_2240:
        /*0008*/ 	.byte	0x04, 0x17
        /*000a*/ 	.short	(.L_2242 - .L_2241)
.L_2241:
        /*000c*/ 	.word	0x00000000
        /*0010*/ 	.short	0x0003
        /*0012*/ 	.short	0x0014
        /*0014*/ 	.byte	0x00, 0xf0, 0x11, 0x00


	//----- nvinfo : EIATTR_KPARAM_INFO
	.align		4
.L_2242:
        /*0018*/ 	.byte	0x04, 0x17
        /*001a*/ 	.short	(.L_2244 - .L_2243)
.L_2243:
        /*001c*/ 	.word	0x00000000
        /*0020*/ 	.short	0x0002
        /*0022*/ 	.short	0x0010
        /*0024*/ 	.byte	0x00, 0xf0, 0x11, 0x00


	//----- nvinfo : EIATTR_KPARAM_INFO
	.align		4
.L_2244:
        /*0028*/ 	.byte	0x04, 0x17
        /*002a*/ 	.short	(.L_2246 - .L_2245)
.L_2245:
        /*002c*/ 	.word	0x00000000
        /*0030*/ 	.short	0x0001
        /*0032*/ 	.short	0x0008
        /*0034*/ 	.byte	0x00, 0xf5, 0x21, 0x00


	//----- nvinfo : EIATTR_KPARAM_INFO
	.align		4
.L_2246:
        /*0038*/ 	.byte	0x04, 0x17
        /*003a*/ 	.short	(.L_2248 - .L_2247)
.L_2247:
        /*003c*/ 	.word	0x00000000
        /*0040*/ 	.short	0x0000
        /*0042*/ 	.short	0x0000
        /*0044*/ 	.byte	0x00, 0xf5, 0x21, 0x00


	//----- nvinfo : EIATTR_SPARSE_MMA_MASK
	.align		4
.L_2248:
        /*0048*/ 	.byte	0x03, 0x50
        /*004a*/ 	.short	0x0000


	//----- nvinfo : EIATTR_MAXREG_COUNT
	.align		4
        /*004c*/ 	.byte	0x03, 0x1b
        /*004e*/ 	.short	0x00ff


	//----- nvinfo : EIATTR_MERCURY_ISA_VERSION
	.align		4
        /*0050*/ 	.byte	0x03, 0x5f
        /*0052*/ 	.short	0x0101


	//----- nvinfo : EIATTR_VRC_CTA_INIT_COUNT
	.align		4
        /*0054*/ 	.byte	0x02, 0x4a
	.zero		1
	.zero		1


	//----- nvinfo : EIATTR_EXIT_INSTR_OFFSETS
	.align		4
        /*0058*/ 	.byte	0x04, 0x1c
        /*005a*/ 	.short	(.L_2250 - .L_2249)


	//   ....[0]....
.L_2249:
        /*005c*/ 	.word	0x00000070


	//   ....[1]....
        /*0060*/ 	.word	0x00000160


	//----- nvinfo : EIATTR_CRS_STACK_SIZE
	.align		4
.L_2250:
        /*0064*/ 	.byte	0x04, 0x1e
        /*0066*/ 	.short	(.L_2252 - .L_2251)
.L_2251:
        /*0068*/ 	.word	0x00000000


	//----- nvinfo : EIATTR_CBANK_PARAM_SIZE
	.align		4
.L_2252:
        /*006c*/ 	.byte	0x03, 0x19
        /*006e*/ 	.short	0x0018


	//----- nvinfo : EIATTR_PARAM_CBANK
	.align		4
        /*0070*/ 	.byte	0x04, 0x0a
        /*0072*/ 	.short	(.L_2254 - .L_2253)
	.align		4
.L_2253:
        /*0074*/ 	.word	index@(.nv.constant0._Z24gpuKernelGetArraySpacingIfEvPT_S1_ii)
        /*0078*/ 	.short	0x0380
        /*007a*/ 	.short	0x0018


	//----- nvinfo : EIATTR_SW_WAR
	.align		4
.L_2254:
        /*007c*/ 	.byte	0x04, 0x36
        /*007e*/ 	.short	(.L_2256 - .L_2255)
.L_2255:
        /*0080*/ 	.word	0x00000008
.L_2256:


//--------------------- .nv.info._Z28gpuKernelArrayMultiplyScalarIfEvPT_S0_i --------------------------
	.section	.nv.info._Z28gpuKernelArrayMultiplyScalarIfEvPT_S0_i,"",@"SHT_CUDA_INFO"
	.sectionflags	@""
	.align	4


	//----- nvinfo : EIATTR_CUDA_API_VERSION
	.align		4
        /*0000*/ 	.byte	0x04, 0x37
        /*0002*/ 	.short	(.L_2258 - .L_2257)
.L_2257:
        /*0004*/ 	.word	0x00000082


	//----- nvinfo : EIATTR_KPARAM_INFO
	.align		4
.L_2258:
        /*0008*/ 	.byte	0x04, 0x17
        /*000a*/ 	.short	(.L_2260 - .L_2259)
.L_2259:
        /*000c*/ 	.word	0x00000000
        /*0010*/ 	.short	0x0002
        /*0012*/ 	.short	0x000c
        /*0014*/ 	.byte	0x00, 0xf0, 0x11, 0x00


	//----- nvinfo : EIATTR_KPARAM_INFO
	.align		4
.L_2260:
        /*0018*/ 	.byte	0x04, 0x17
        /*001a*/ 	.short	(.L_2262 - .L_2261)
.L_2261:
        /*001c*/ 	.word	0x00000000
        /*0020*/ 	.short	0x0001
        /*0022*/ 	.short	0x0008
        /*0024*/ 	.byte	0x00, 0xf0, 0x11, 0x00


	//----- nvinfo : EIATTR_KPARAM_INFO
	.align		4
.L_2262:
        /*0028*/ 	.byte	0x04, 0x17
        /*002a*/ 	.short	(.L_2264 - .L_2263)
.L_2263:
        /*002c*/ 	.word	0x00000000
        /*0030*/ 	.short	0x0000
        /*0032*/ 	.short	0x0000
        /*0034*/ 	.byte	0x00, 0xf5, 0x21, 0x00


	//----- nvinfo : EIATTR_SPARSE_MMA_MASK
	.align		4
.L_2264:
        /*0038*/ 	.byte	0x03, 0x50
        /*003a*/ 	.short	0x0000


	//----- nvinfo : EIATTR_MAXREG_COUNT
	.align		4
        /*003c*/ 	.byte	0x03, 0x1b
        /*003e*/ 	.short	0x00ff


	//----- nvinfo : EIATTR_MERCURY_ISA_VERSION
	.align		4
        /*0040*/ 	.byte	0x03, 0x5f
        /*0042*/ 	.short	0x0101


	//----- nvinfo : EIATTR_VRC_CTA_INIT_COUNT
	.align		4
        /*0044*/ 	.byte	0x02, 0x4a
	.zero		1
	.zero		1


	//----- nvinfo : EIATTR_EXIT_INSTR_OFFSETS
	.align		4
        /*0048*/ 	.byte	0x04, 0x1c
        /*004a*/ 	.short	(.L_2266 - .L_2265)


	//   ....[0]....
.L_2265:
        /*004c*/ 	.word	0x00000070


	//   ....[1]....
        /*0050*/ 	.word	0x00000140


	//----- nvinfo : EIATTR_CRS_STACK_SIZE
	.align		4
.L_2266:
        /*0054*/ 	.byte	0x04, 0x1e
        /*0056*/ 	.short	(.L_2268 - .L_2267)
.L_2267:
        /*0058*/ 	.word	0x00000000


	//----- nvinfo : EIATTR_CBANK_PARAM_SIZE
	.align		4
.L_2268:
        /*005c*/ 	.byte	0x03, 0x19
        /*005e*/ 	.short	0x0010


	//----- nvinfo : EIATTR_PARAM_CBANK
	.align		4
        /*0060*/ 	.byte	0x04, 0x0a
        /*0062*/ 	.short	(.L_2270 - .L_2269)
	.align		4
.L_2269:
        /*0064*/ 	.word	index@(.nv.constant0._Z28gpuKernelArrayMultiplyScalarIfEvPT_S0_i)
        /*0068*/ 	.short	0x0380
        /*006a*/ 	.short	0x0010


	//----- nvinfo : EIATTR_SW_WAR
	.align		4
.L_2270:
        /*006c*/ 	.byte	0x04, 0x36
        /*006e*/ 	.short	(.L_2272 - .L_2271)
.L_2271:
        /*0070*/ 	.word	0x00000008
.L_2272:


//--------------------- .nv.info._Z23gpuKernelArrayAddScalarIfEvPT_S0_i --------------------------
	.section	.nv.info._Z23gpuKernelArrayAddScalarIfEvPT_S0_i,"",@"SHT_CUDA_INFO"
	.sectionflags	@""
	.align	4


	//----- nvinfo : EIATTR_CUDA_API_VERSION
	.align		4
        /*0000*/ 	.byte	0x04, 0x37
        /*0002*/ 	.short	(.L_2274 - .L_2273)
.L_2273:
        /*0004*/ 	.word	0x00000082


	//----- nvinfo : EIATTR_KPARAM_INFO
	.align		4
.L_2274:
        /*0008*/ 	.byte	0x04, 0x17
        /*000a*/ 	.short	(.L_2276 - .L_2275)
.L_2275:
        /*000c*/ 	.word	0x00000000
        /*0010*/ 	.short	0x0002
        /*0012*/ 	.short	0x000c
        /*0014*/ 	.byte	0x00, 0xf0, 0x11, 0x00


	//----- nvinfo : EIATTR_KPARAM_INFO
	.align		4
.L_2276:
        /*0018*/ 	.byte	0x04, 0x17
        /*001a*/ 	.short	(.L_2278 - .L_2277)
.L_2277:
        /*001c*/ 	.word	0x00000000
        /*0020*/ 	.short	0x0001
        /*0022*/ 	.short	0x0008
        /*0024*/ 	.byte	0x00, 0xf0, 0x11, 0x00


	//----- nvinfo : EIATTR_KPARAM_INFO
	.align		4
.L_2278:
        /*0028*/ 	.byte	0x04, 0x17
        /*002a*/ 	.short	(.L_2280 - .L_2279)
.L_2279:
        /*002c*/ 	.word	0x00000000
        /*0030*/ 	.short	0x0000
        /*0032*/ 	.short	0x0000
        /*0034*/ 	.byte	0x00, 0xf5, 0x21, 0x00


	//----- nvinfo : EIATTR_SPARSE_MMA_MASK
	.align		4
.L_2280:
        /*0038*/ 	.byte	0x03, 0x50
        /*003a*/ 	.short	0x0000


	//----- nvinfo : EIATTR_MAXREG_COUNT
	.align		4
        /*003c*/ 	.byte	0x03, 0x1b
        /*003e*/ 	.short	0x00ff


	//----- nvinfo : EIATTR_MERCURY_ISA_VERSION
	.align		4
        /*0040*/ 	.byte	0x03, 0x5f
        /*0042*/ 	.short	0x0101


	//----- nvinfo : EIATTR_VRC_CTA_INIT_COUNT
	.align		4
        /*0044*/ 	.byte	0x02, 0x4a
	.zero		1
	.zero		1


	//----- nvinfo : EIATTR_EXIT_INSTR_OFFSETS
	.align		4
        /*0048*/ 	.byte	0x04, 0x1c
        /*004a*/ 	.short	(.L_2282 - .L_2281)


	//   ....[0]....
.L_2281:
        /*004c*/ 	.word	0x00000070


	//   ....[1]....
        /*0050*/ 	.word	0x00000140


	//----- nvinfo : EIATTR_CRS_STACK_SIZE
	.align		4
.L_2282:
        /*0054*/ 	.byte	0x04, 0x1e
        /*0056*/ 	.short	(.L_2284 - .L_2283)
.L_2283:
        /*0058*/ 	.word	0x00000000


	//----- nvinfo : EIATTR_CBANK_PARAM_SIZE
	.align		4
.L_2284:
        /*005c*/ 	.byte	0x03, 0x19
        /*005e*/ 	.short	0x0010


	//----- nvinfo : EIATTR_PARAM_CBANK
	.align		4
        /*0060*/ 	.byte	0x04, 0x0a
        /*0062*/ 	.short	(.L_2286 - .L_2285)
	.align		4
.L_2285:
        /*0064*/ 	.word	index@(.nv.constant0._Z23gpuKernelArrayAddScalarIfEvPT_S0_i)
        /*0068*/ 	.short	0x0380
        /*006a*/ 	.short	0x0010


	//----- nvinfo : EIATTR_SW_WAR
	.align		4
.L_2286:
        /*006c*/ 	.byte	0x04, 0x36
        /*006e*/ 	.short	(.L_2288 - .L_2287)
.L_2287:
        /*0070*/ 	.word	0x00000008
.L_2288:


//--------------------- .nv.info._Z29gpuKernelArraySetValueAtIndexIfEvPT_S0_i --------------------------
	.section	.nv.info._Z29gpuKernelArraySetValueAtIndexIfEvPT_S0_i,"",@"SHT_CUDA_INFO"
	.sectionflags	@""
	.align	4


	//----- nvinfo : EIATTR_CUDA_API_VERSION
	.align		4
        /*0000*/ 	.byte	0x04, 0x37
        /*0002*/ 	.short	(.L_2290 - .L_2289)
.L_2289:
        /*0004*/ 	.word	0x00000082


	//----- nvinfo : EIATTR_KPARAM_INFO
	.align		4
.L_2290:
        /*0008*/ 	.byte	0x04, 0x17
        /*000a*/ 	.short	(.L_2292 - .L_2291)
.L_2291:
        /*000c*/ 	.word	0x00000000
        /*0010*/ 	.short	0x0002
        /*0012*/ 	.short	0x000c
        /*0014*/ 	.byte	0x00, 0xf0, 0x11, 0x00


	//----- nvinfo : EIATTR_KPARAM_INFO
	.align		4
.L_2292:
        /*0018*/ 	.byte	0x04, 0x17
        /*001a*/ 	.short	(.L_2294 - .L_2293)
.L_2293:
        /*001c*/ 	.word	0x00000000
        /*0020*/ 	.short	0x0001
        /*0022*/ 	.short	0x0008
        /*0024*/ 	.byte	0x00, 0xf0, 0x11, 0x00


	//----- nvinfo : EIATTR_KPARAM_INFO
	.align		4
.L_2294:
        /*0028*/ 	.byte	0x04, 0x17
        /*002a*/ 	.short	(.L_2296 - .L_2295)
.L_2295:
        /*002c*/ 	.word	0x00000000
        /*0030*/ 	.short	0x0000
        /*0032*/ 	.short	0x0000
        /*0034*/ 	.byte	0x00, 0xf5, 0x21, 0x00


	//----- nvinfo : EIATTR_SPARSE_MMA_MASK
	.align		4
.L_2296:
        /*0038*/ 	.byte	0x03, 0x50
        /*003a*/ 	.short	0x0000


	//----- nvinfo : EIATTR_MAXREG_COUNT
	.align		4
        /*003c*/ 	.byte	0x03, 0x1b
        /*003e*/ 	.short	0x00ff


	//----- nvinfo : EIATTR_MERCURY_ISA_VERSION
	.align		4
        /*0040*/ 	.byte	0x03, 0x5f
        /*0042*/ 	.short	0x0101


	//----- nvinfo : EIATTR_VRC_CTA_INIT_COUNT
	.align		4
        /*0044*/ 	.byte	0x02, 0x4a
	.zero		1
	.zero		1


	//----- nvinfo : EIATTR_EXIT_INSTR_OFFSETS
	.align		4
        /*0048*/ 	.byte	0x04, 0x1c
        /*004a*/ 	.short	(.L_2298 - .L_2297)


	//   ....[0]....
.L_2297:
        /*004c*/ 	.word	0x00000060


	//----- nvinfo : EIATTR_CBANK_PARAM_SIZE
	.align		4
.L_2298:
        /*0050*/ 	.byte	0x03, 0x19
        /*0052*/ 	.short	0x0010


	//----- nvinfo : EIATTR_PARAM_CBANK
	.align		4
        /*0054*/ 	.byte	0x04, 0x0a
        /*0056*/ 	.short	(.L_2300 - .L_2299)
	.align		4
.L_2299:
        /*0058*/ 	.word	index@(.nv.constant0._Z29gpuKernelArraySetValueAtIndexIfEvPT_S0_i)
        /*005c*/ 	.short	0x0380
        /*005e*/ 	.short	0x0010


	//----- nvinfo : EIATTR_SW_WAR
	.align		4
.L_2300:
        /*0060*/ 	.byte	0x04, 0x36
        /*0062*/ 	.short	(.L_2302 - .L_2301)
.L_2301:
        /*0064*/ 	.word	0x00000008
.L_2302:


//--------------------- .nv.info._Z22gpuKernelArraySetValueIfEvPT_S0_i --------------------------
	.section	.nv.info._Z22gpuKernelArraySetValueIfEvPT_S0_i,"",@"SHT_CUDA_INFO"
	.sectionflags	@""
	.align	4


	//----- nvinfo : EIATTR_CUDA_API_VERSION
	.align		4
        /*0000*/ 	.byte	0x04, 0x37
        /*0002*/ 	.short	(.L_2304 - .L_2303)
.L_2303:
        /*0004*/ 	.word	0x00000082


	//----- nvinfo : EIATTR_KPARAM_INFO
	.align		4
.L_2304:
        /*0008*/ 	.byte	0x04, 0x17
        /*000a*/ 	.short	(.L_2306 - .L_2305)
.L_2305:
        /*000c*/ 	.word	0x00000000
        /*0010*/ 	.short	0x0002
        /*0012*/ 	.short	0x000c
        /*0014*/ 	.byte	0x00, 0xf0, 0x11, 0x00


	//----- nvinfo : EIATTR_KPARAM_INFO
	.align		4
.L_2306:
        /*0018*/ 	.byte	0x04, 0x17
        /*001a*/ 	.short	(.L_2308 - .L_2307)
.L_2307:
        /*001c*/ 	.word	0x00000000
        /*0020*/ 	.short	0x0001
        /*0022*/ 	.short	0x0008
        /*0024*/ 	.byte	0x00, 0xf0, 0x11, 0x00


	//----- nvinfo : EIATTR_KPARAM_INFO
	.align		4
.L_2308:
        /*0028*/ 	.byte	0x04, 0x17
        /*002a*/ 	.short	(.L_2310 - .L_2309)
.L_2309:
        /*002c*/ 	.word	0x00000000
        /*0030*/ 	.short	0x0000
        /*0032*/ 	.short	0x0000
        /*0034*/ 	.byte	0x00, 0xf5, 0x21, 0x00


	//----- nvinfo : EIATTR_SPARSE_MMA_MASK
	.align		4
.L_2310:
        /*0038*/ 	.byte	0x03, 0x50
        /*003a*/ 	.short	0x0000


	//----- nvinfo : EIATTR_MAXREG_COUNT
	.align		4
        /*003c*/ 	.byte	0x03, 0x1b
        /*003e*/ 	.short	0x00ff


	//----- nvinfo : EIATTR_MERCURY_ISA_VERSION
	.align		4
        /*0040*/ 	.byte	0x03, 0x5f
        /*0042*/ 	.short	0x0101


	//----- nvinfo : EIATTR_VRC_CTA_INIT_COUNT
	.align		4
        /*0044*/ 	.byte	0x02, 0x4a
	.zero		1
	.zero		1


	//----- nvinfo : EIATTR_EXIT_INSTR_OFFSETS
	.align		4
        /*0048*/ 	.byte	0x04, 0x1c
        /*004a*/ 	.short	(.L_2312 - .L_2311)


	//   ....[0]....
.L_2311:
        /*004c*/ 	.word	0x00000070


	//   ....[1]....
        /*0050*/ 	.word	0x00000120


	//----- nvinfo : EIATTR_CRS_STACK_SIZE
	.align		4
.L_2312:
        /*0054*/ 	.byte	0x04, 0x1e
        /*0056*/ 	.short	(.L_2314 - .L_2313)
.L_2313:
        /*0058*/ 	.word	0x00000000


	//----- nvinfo : EIATTR_CBANK_PARAM_SIZE
	.align		4
.L_2314:
        /*005c*/ 	.byte	0x03, 0x19
        /*005e*/ 	.short	0x0010


	//----- nvinfo : EIATTR_PARAM_CBANK
	.align		4
        /*0060*/ 	.byte	0x04, 0x0a
        /*0062*/ 	.short	(.L_2316 - .L_2315)
	.align		4
.L_2315:
        /*0064*/ 	.word	index@(.nv.constant0._Z22gpuKernelArraySetValueIfEvPT_S0_i)
        /*0068*/ 	.short	0x0380
        /*006a*/ 	.short	0x0010


	//----- nvinfo : EIATTR_SW_WAR
	.align		4
.L_2316:
        /*006c*/ 	.byte	0x04, 0x36
        /*006e*/ 	.short	(.L_2318 - .L_2317)
.L_2317:
        /*0070*/ 	.word	0x00000008
.L_2318:


//--------------------- .nv.info._Z20gpuKernelArrayDG2CG2IdEvPT_S1_PiS2_ii --------------------------
	.section	.nv.info._Z20gpuKernelArrayDG2CG2IdEvPT_S1_PiS2_ii,"",@"SHT_CUDA_INFO"
	.sectionflags	@""
	.align	4


	//----- nvinfo : EIATTR_CUDA_API_VERSION
	.align		4
        /*0000*/ 	.byte	0x04, 0x37
        /*0002*/ 	.short	(.L_2320 - .L_2319)
.L_2319:
        /*0004*/ 	.word	0x00000082


	//----- nvinfo : EIATTR_KPARAM_INFO
	.align		4
.L_2320:
        /*0008*/ 	.byte	0x04, 0x17
        /*000a*/ 	.short	(.L_2322 - .L_2321)
.L_2321:
        /*000c*/ 	.word	0x00000000
        /*0010*/ 	.short	0x0005
        /*0012*/ 	.short	0x0024
        /*0014*/ 	.byte	0x00, 0xf0, 0x11, 0x00


	//----- nvinfo : EIATTR_KPARAM_INFO
	.align		4
.L_2322:
        /*0018*/ 	.byte	0x04, 0x17
        /*001a*/ 	.short	(.L_2324 - .L_2323)
.L_2323:
        /*001c*/ 	.word	0x00000000
        /*0020*/ 	.short	0x0004
        /*0022*/ 	.short	0x0020
        /*0024*/ 	.byte	0x00, 0xf0, 0x11, 0x00


	//----- nvinfo : EIATTR_KPARAM_INFO
	.align		4
.L_2324:
        /*0028*/ 	.byte	0x04, 0x17
        /*002a*/ 	.short	(.L_2326 - .L_2325)
.L_2325:
        /*002c*/ 	.word	0x00000000
        /*0030*/ 	.short	0x0003
        /*0032*/ 	.short	0x0018
        /*0034*/ 	.byte	0x00, 0xf5, 0x21, 0x00


	//----- nvinfo : EIATTR_KPARAM_INFO
	.align		4
.L_2326:
        /*0038*/ 	.byte	0x04, 0x17
        /*003a*/ 	.short	(.L_2328 - .L_2327)
.L_2327:
        /*003c*/ 	.word	0x00000000
        /*0040*/ 	.short	0x0002
        /*0042*/ 	.short	0x0010
        /*0044*/ 	.byte	0x00, 0xf5, 0x21, 0x00


	//----- nvinfo : EIATTR_KPARAM_INFO
	.align		4
.L_2328:
        /*0048*/ 	.byte	0x04, 0x17
        /*004a*/ 	.short	(.L_2330 - .L_2329)
.L_2329:
        /*004c*/ 	.word	0x00000000
        /*0050*/ 	.short	0x0001
        /*0052*/ 	.short	0x0008
        /*0054*/ 	.byte	0x00, 0xf5, 0x21, 0x00


	//----- nvinfo : EIATTR_KPARAM_INFO
	.align		4
.L_2330:
        /*0058*/ 	.byte	0x04, 0x17
        /*005a*/ 	.short	(.L_2332 - .L_2331)
.L_2331:
        /*005c*/ 	.word	0x00000000
        /*0060*/ 	.short	0x0000
        /*0062*/ 	.short	0x0000
        /*0064*/ 	.byte	0x00, 0xf5, 0x21, 0x00


	//----- nvinfo : EIATTR_SPARSE_MMA_MASK
	.align		4
.L_2332:
        /*0068*/ 	.byte	0x03, 0x50
        /*006a*/ 	.short	0x0000


	//----- nvinfo : EIATTR_MAXREG_COUNT
	.align		4
        /*006c*/ 	.byte	0x03, 0x1b
        /*006e*/ 	.short	0x00ff


	//----- nvinfo : EIATTR_MERCURY_ISA_VERSION
	.align		4
        /*0070*/ 	.byte	0x03, 0x5f
        /*0072*/ 	.short	0x0101


	//----- nvinfo : EIATTR_VRC_CTA_INIT_COUNT
	.align		4
        /*0074*/ 	.byte	0x02, 0x4a
	.zero		1
	.zero		1


	//----- nvinfo : EIATTR_EXIT_INSTR_OFFSETS
	.align		4
        /*0078*/ 	.byte	0x04, 0x1c
        /*007a*/ 	.short	(.L_2334 - .L_2333)


	//   ....[0]....
.L_2333:
        /*007c*/ 	.word	0x00000070


	//   ....[1]....
        /*0080*/ 	.word	0x00000220


	//   ....[2]....
        /*0084*/ 	.word	0x00000e30


	//----- nvinfo : EIATTR_CRS_STACK_SIZE
	.align		4
.L_2334:
        /*0088*/ 	.byte	0x04, 0x1e
        /*008a*/ 	.short	(.L_2336 - .L_2335)
.L_2335:
        /*008c*/ 	.word	0x00000000


	//----- nvinfo : EIATTR_CBANK_PARAM_SIZE
	.align		4
.L_2336:
        /*0090*/ 	.byte	0x03, 0x19
        /*0092*/ 	.short	0x0028


	//----- nvinfo : EIATTR_PARAM_CBANK
	.align		4
        /*0094*/ 	.byte	0x04, 0x0a
        /*0096*/ 	.short	(.L_2338 - .L_2337)
	.align		4
.L_2337:
        /*0098*/ 	.word	index@(.nv.constant0._Z20gpuKernelArrayDG2CG2IdEvPT_S1_PiS2_ii)
        /*009c*/ 	.short	0x0380
        /*009e*/ 	.short	0x0028


	//----- nvinfo : EIATTR_SW_WAR
	.align		4
.L_2338:
        /*00a0*/ 	.byte	0x04, 0x36
        /*00a2*/ 	.short	(.L_2340 - .L_2339)
.L_2339:
        /*00a4*/ 	.word	0x00000008
.L_2340:


//--------------------- .nv.info._Z19gpuKernelArrayDG2CGIdEvPT_S1_PiS2_i --------------------------
	.section	.nv.info._Z19gpuKernelArrayDG2CGIdEvPT_S1_PiS2_i,"",@"SHT_CUDA_INFO"
	.sectionflags	@""
	.align	4


	//----- nvinfo : EIATTR_CUDA_API_VERSION
	.align		4
        /*0000*/ 	.byte	0x04, 0x37
        /*0002*/ 	.short	(.L_2342 - .L_2341)
.L_2341:
        /*0004*/ 	.word	0x00000082


	//----- nvinfo : EIATTR_KPARAM_INFO
	.align		4
.L_2342:
        /*0008*/ 	.byte	0x04, 0x17
        /*000a*/ 	.short	(.L_2344 - .L_2343)
.L_2343:
        /*000c*/ 	.word	0x00000000
        /*0010*/ 	.short	0x0004
        /*0012*/ 	.short	0x0020
        /*0014*/ 	.byte	0x00, 0xf0, 0x11, 0x00


	//----- nvinfo : EIATTR_KPARAM_INFO
	.align		4
.L_2344:
        /*0018*/ 	.byte	0x04, 0x17
        /*001a*/ 	.short	(.L_2346 - .L_2345)
.L_2345:
        /*001c*/ 	.word	0x00000000
        /*0020*/ 	.short	0x0003
        /*0022*/ 	.short	0x0018
        /*0024*/ 	.byte	0x00, 0xf5, 0x21, 0x00


	//----- nvinfo : EIATTR_KPARAM_INFO
	.align		4
.L_2346:
        /*0028*/ 	.byte	0x04, 0x17
        /*002a*/ 	.short	(.L_2348 - .L_2347)
.L_2347:
        /*002c*/ 	.word	0x00000000
        /*0030*/ 	.short	0x0002
        /*0032*/ 	.short	0x0010
        /*0034*/ 	.byte	0x00, 0xf5, 0x21, 0x00


	//----- nvinfo : EIATTR_KPARAM_INFO
	.align		4
.L_2348:
        /*0038*/ 	.byte	0x04, 0x17
        /*003a*/ 	.short	(.L_2350 - .L_2349)
.L_2349:
        /*003c*/ 	.word	0x00000000
        /*0040*/ 	.short	0x0001
        /*0042*/ 	.short	0x0008
        /*0044*/ 	.byte	0x00, 0xf5, 0x21, 0x00


	//----- nvinfo : EIATTR_KPARAM_INFO
	.align		4
.L_2350:
        /*0048*/ 	.byte	0x04, 0x17
        /*004a*/ 	.short	(.L_2352 - .L_2351)
.L_2351:
        /*004c*/ 	.word	0x00000000
        /*0050*/ 	.short	0x0000
        /*0052*/ 	.short	0x0000
        /*0054*/ 	.byte	0x00, 0xf5, 0x21, 0x00


	//----- nvinfo : EIATTR_SPARSE_MMA_MASK
	.align		4
.L_2352:
        /*0058*/ 	.byte	0x03, 0x50
        /*005a*/ 	.short	0x0000


	//----- nvinfo : EIATTR_MAXREG_COUNT
	.align		4
        /*005c*/ 	.byte	0x03, 0x1b
        /*005e*/ 	.short	0x00ff


	//----- nvinfo : EIATTR_MERCURY_ISA_VERSION
	.align		4
        /*0060*/ 	.byte	0x03, 0x5f
        /*0062*/ 	.short	0x0101


	//----- nvinfo : EIATTR_VRC_CTA_INIT_COUNT
	.align		4
        /*0064*/ 	.byte	0x02, 0x4a
	.zero		1
	.zero		1


	//----- nvinfo : EIATTR_EXIT_INSTR_OFFSETS
	.align		4
        /*0068*/ 	.byte	0x04, 0x1c
        /*006a*/ 	.short	(.L_2354 - .L_2353)


	//   ....[0]....
.L_2353:
        /*006c*/ 	.word	0x00000070


	//   ....[1]....
        /*0070*/ 	.word	0x00000920


	//----- nvinfo : EIATTR_CRS_STACK_SIZE
	.align		4
.L_2354:
        /*0074*/ 	.byte	0x04, 0x1e
        /*0076*/ 	.short	(.L_2356 - .L_2355)
.L_2355:
        /*0078*/ 	.word	0x00000000


	//----- nvinfo : EIATTR_CBANK_PARAM_SIZE
	.align		4
.L_2356:
        /*007c*/ 	.byte	0x03, 0x19
        /*007e*/ 	.short	0x0024


	//----- nvinfo : EIATTR_PARAM_CBANK
	.align		4
        /*0080*/ 	.byte	0x04, 0x0a
        /*0082*/ 	.short	(.L_2358 - .L_2357)
	.align		4
.L_2357:
        /*0084*/ 	.word	index@(.nv.constant0._Z19gpuKernelArrayDG2CGIdEvPT_S1_PiS2_i)
        /*0088*/ 	.short	0x0380
        /*008a*/ 	.short	0x0024


	//----- nvinfo : EIATTR_SW_WAR
	.align		4
.L_2358:
        /*008c*/ 	.byte	0x04, 0x36
        /*008e*/ 	.short	(.L_2360 - .L_2359)
.L_2359:
        /*0090*/ 	.word	0x00000008
.L_2360:


//--------------------- .nv.info._Z24gpuKernelArrayGemmBatch1IdEvPT_S1_S1_iiiiiiii --------------------------
	.section	.nv.info._Z24gpuKernelArrayGemmBatch1IdEvPT_S1_S1_iiiiiiii,"",@"SHT_CUDA_INFO"
	.sectionflags	@""
	.align	4


	//----- nvinfo : EIATTR_CUDA_API_VERSION
	.align		4
        /*0000*/ 	.byte	0x04, 0x37
        /*0002*/ 	.short	(.L_2362 - .L_2361)
.L_2361:
        /*0004*/ 	.word	0x00000082


	//----- nvinfo : EIATTR_KPARAM_INFO
	.align		4
.L_2362:
        /*0008*/ 	.byte	0x04, 0x17
        /*000a*/ 	.short	(.L_2364 - .L_2363)
.L_2363:
        /*000c*/ 	.word	0x00000000
        /*0010*/ 	.short	0x000a
        /*0012*/ 	.short	0x0034
        /*0014*/ 	.byte	0x00, 0xf0, 0x11, 0x00


	//----- nvinfo : EIATTR_KPARAM_INFO
	.align		4
.L_2364:
        /*0018*/ 	.byte	0x04, 0x17
        /*001a*/ 	.short	(.L_2366 - .L_2365)
.L_2365:
        /*001c*/ 	.word	0x00000000
        /*0020*/ 	.short	0x0009
        /*0022*/ 	.short	0x0030
        /*0024*/ 	.byte	0x00, 0xf0, 0x11, 0x00


	//----- nvinfo : EIATTR_KPARAM_INFO
	.align		4
.L_2366:
        /*0028*/ 	.byte	0x04, 0x17
        /*002a*/ 	.short	(.L_2368 - .L_2367)
.L_2367:
        /*002c*/ 	.word	0x00000000
        /*0030*/ 	.short	0x0008
        /*0032*/ 	.short	0x002c
        /*0034*/ 	.byte	0x00, 0xf0, 0x11, 0x00


	//----- nvinfo : EIATTR_KPARAM_INFO
	.align		4
.L_2368:
        /*0038*/ 	.byte	0x04, 0x17
        /*003a*/ 	.short	(.L_2370 - .L_2369)
.L_2369:
        /*003c*/ 	.word	0x00000000
        /*0040*/ 	.short	0x0007
        /*0042*/ 	.short	0x0028
        /*0044*/ 	.byte	0x00, 0xf0, 0x11, 0x00


	//----- nvinfo : EIATTR_KPARAM_INFO
	.align		4
.L_2370:
        /*0048*/ 	.byte	0x04, 0x17
        /*004a*/ 	.short	(.L_2372 - .L_2371)
.L_2371:
        /*004c*/ 	.word	0x00000000
        /*0050*/ 	.short	0x0006
        /*0052*/ 	.short	0x0024
        /*0054*/ 	.byte	0x00, 0xf0, 0x11, 0x00


	//----- nvinfo : EIATTR_KPARAM_INFO
	.align		4
.L_2372:
        /*0058*/ 	.byte	0x04, 0x17
        /*005a*/ 	.short	(.L_2374 - .L_2373)
.L_2373:
        /*005c*/ 	.word	0x00000000
        /*0060*/ 	.short	0x0005
        /*0062*/ 	.short	0x0020
        /*0064*/ 	.byte	0x00, 0xf0, 0x11, 0x00


	//----- nvinfo : EIATTR_KPARAM_INFO
	.align		4
.L_2374:
        /*0068*/ 	.byte	0x04, 0x17
        /*006a*/ 	.short	(.L_2376 - .L_2375)
.L_2375:
        /*006c*/ 	.word	0x00000000
        /*0070*/ 	.short	0x0004
        /*0072*/ 	.short	0x001c
        /*0074*/ 	.byte	0x00, 0xf0, 0x11, 0x00


	//----- nvinfo : EIATTR_KPARAM_INFO
	.align		4
.L_2376:
        /*0078*/ 	.byte	0x04, 0x17
        /*007a*/ 	.short	(.L_2378 - .L_2377)
.L_2377:
        /*007c*/ 	.word	0x00000000
        /*0080*/ 	.short	0x0003
        /*0082*/ 	.short	0x0018
        /*0084*/ 	.byte	0x00, 0xf0, 0x11, 0x00


	//----- nvinfo : EIATTR_KPARAM_INFO
	.align		4
.L_2378:
        /*0088*/ 	.byte	0x04, 0x17
        /*008a*/ 	.short	(.L_2380 - .L_2379)
.L_2379:
        /*008c*/ 	.word	0x00000000
        /*0090*/ 	.short	0x0002
        /*0092*/ 	.short	0x0010
        /*0094*/ 	.byte	0x00, 0xf5, 0x21, 0x00


	//----- nvinfo : EIATTR_KPARAM_INFO
	.align		4
.L_2380:
        /*0098*/ 	.byte	0x04, 0x17
        /*009a*/ 	.short	(.L_2382 - .L_2381)
.L_2381:
        /*009c*/ 	.word	0x00000000
        /*00a0*/ 	.short	0x0001
        /*00a2*/ 	.short	0x0008
        /*00a4*/ 	.byte	0x00, 0xf5, 0x21, 0x00


	//----- nvinfo : EIATTR_KPARAM_INFO
	.align		4
.L_2382:
        /*00a8*/ 	.byte	0x04, 0x17
        /*00aa*/ 	.short	(.L_2384 - .L_2383)
.L_2383:
        /*00ac*/ 	.word	0x00000000
        /*00b0*/ 	.short	0x0000
        /*00b2*/ 	.short	0x0000
        /*00b4*/ 	.byte	0x00, 0xf5, 0x21, 0x00


	//----- nvinfo : EIATTR_SPARSE_MMA_MASK
	.align		4
.L_2384:
        /*00b8*/ 	.byte	0x03, 0x50
        /*00ba*/ 	.short	0x0000


	//----- nvinfo : EIATTR_MAXREG_COUNT
	.align		4
        /*00bc*/ 	.byte	0x03, 0x1b
        /*00be*/ 	.short	0x00ff


	//----- nvinfo : EIATTR_MERCURY_ISA_VERSION
	.align		4
        /*00c0*/ 	.byte	0x03, 0x5f
        /*00c2*/ 	.short	0x0101


	//----- nvinfo : EIATTR_VRC_CTA_INIT_COUNT
	.align		4
        /*00c4*/ 	.byte	0x02, 0x4a
	.zero		1
	.zero		1


	//----- nvinfo : EIATTR_EXIT_INSTR_OFFSETS
	.align		4
        /*00c8*/ 	.byte	0x04, 0x1c
        /*00ca*/ 	.short	(.L_2386 - .L_2385)


	//   ....[0]....
.L_2385:
        /*00cc*/ 	.word	0x00000070


	//   ....[1]....
        /*00d0*/ 	.word	0x000000a0


	//   ....[2]....
        /*00d4*/ 	.word	0x00000c60


	//----- nvinfo : EIATTR_CRS_STACK_SIZE
	.align		4
.L_2386:
        /*00d8*/ 	.byte	0x04, 0x1e
        /*00da*/ 	.short	(.L_2388 - .L_2387)
.L_2387:
        /*00dc*/ 	.word	0x00000000


	//----- nvinfo : EIATTR_CBANK_PARAM_SIZE
	.align		4
.L_2388:
        /*00e0*/ 	.byte	0x03, 0x19
        /*00e2*/ 	.short	0x0038


	//----- nvinfo : EIATTR_PARAM_CBANK
	.align		4
        /*00e4*/ 	.byte	0x04, 0x0a
        /*00e6*/ 	.short	(.L_2390 - .L_2389)
	.align		4
.L_2389:
        /*00e8*/ 	.word	index@(.nv.constant0._Z24gpuKernelArrayGemmBatch1IdEvPT_S1_S1_iiiiiiii)
        /*00ec*/ 	.short	0x0380
        /*00ee*/ 	.short	0x0038


	//----- nvinfo : EIATTR_SW_WAR
	.align		4
.L_2390:
        /*00f0*/ 	.byte	0x04, 0x36
        /*00f2*/ 	.short	(.L_2392 - .L_2391)
.L_2391:
        /*00f4*/ 	.word	0x00000008
.L_2392:


//--------------------- .nv.info._Z23gpuKernelArrayGemmBatchIdEvPT_S1_S1_iiiiiiii --------------------------
	.section	.nv.info._Z23gpuKernelArrayGemmBatchIdEvPT_S1_S1_iiiiiiii,"",@"SHT_CUDA_INFO"
	.sectionflags	@""
	.align	4


	//----- nvinfo : EIATTR_CUDA_API_VERSION
	.align		4
        /*0000*/ 	.byte	0x04, 0x37
        /*0002*/ 	.short	(.L_2394 - .L_2393)
.L_2393:
        /*0004*/ 	.word	0x00000082


	//----- nvinfo : EIATTR_KPARAM_INFO
	.align		4
.L_2394:
        /*0008*/ 	.byte	0x04, 0x17
        /*000a*/ 	.short	(.L_2396 - .L_2395)
.L_2395:
        /*000c*/ 	.word	0x00000000
        /*0010*/ 	.short	0x000a
        /*0012*/ 	.short	0x0034
        /*0014*/ 	.byte	0x00, 0xf0, 0x11, 0x00


	//----- nvinfo : EIATTR_KPARAM_INFO
	.align		4
.L_2396:
        /*0018*/ 	.byte	0x04, 0x17
        /*001a*/ 	.short	(.L_2398 - .L_2397)
.L_2397:
        /*001c*/ 	.word	0x00000000
        /*0020*/ 	.short	0x0009
        /*0022*/ 	.short	0x0030
        /*0024*/ 	.byte	0x00, 0xf0, 0x11, 0x00


	//----- nvinfo : EIATTR_KPARAM_INFO
	.align		4
.L_2398:
        /*0028*/ 	.byte	0x04, 0x17
        /*002a*/ 	.short	(.L_2400 - .L_2399)
.L_2399:
        /*002c*/ 	.word	0x00000000
        /*0030*/ 	.short	0x0008
        /*0032*/ 	.short	0x002c
        /*0034*/ 	.byte	0x00, 0xf0, 0x11, 0x00


	//----- nvinfo : EIATTR_KPARAM_INFO
	.align		4
.L_2400:
        /*0038*/ 	.byte	0x04, 0x17
        /*003a*/ 	.short	(.L_2402 - .L_2401)
.L_2401:
        /*003c*/ 	.word	0x00000000
        /*0040*/ 	.short	0x0007
        /*0042*/ 	.short	0x0028
        /*0044*/ 	.byte	0x00, 0xf0, 0x11, 0x00


	//----- nvinfo : EIATTR_KPARAM_INFO
	.align		4
.L_2402:
        /*0048*/ 	.byte	0x04, 0x17
        /*004a*/ 	.short	(.L_2404 - .L_2403)
.L_2403:
        /*004c*/ 	.word	0x00000000
        /*0050*/ 	.short	0x0006
        /*0052*/ 	.short	0x0024
        /*0054*/ 	.byte	0x00, 0xf0, 0x11, 0x00


	//----- nvinfo : EIATTR_KPARAM_INFO
	.align		4
.L_2404:
        /*0058*/ 	.byte	0x04, 0x17
        /*005a*/ 	.short	(.L_2406 - .L_2405)
.L_2405:
        /*005c*/ 	.word	0x00000000
        /*0060*/ 	.short	0x0005
        /*0062*/ 	.short	0x0020
        /*0064*/ 	.byte	0x00, 0xf0, 0x11, 0x00


	//----- nvinfo : EIATTR_KPARAM_INFO
	.align		4
.L_2406:
        /*0068*/ 	.byte	0x04, 0x17
        /*006a*/ 	.short	(.L_2408 - .L_2407)
.L_2407:
        /*006c*/ 	.word	0x00000000
        /*0070*/ 	.short	0x0004
        /*0072*/ 	.short	0x001c
        /*0074*/ 	.byte	0x00, 0xf0, 0x11, 0x00


	//----- nvinfo : EIATTR_KPARAM_INFO
	.align		4
.L_2408:
        /*0078*/ 	.byte	0x04, 0x17
        /*007a*/ 	.short	(.L_2410 - .L_2409)
.L_2409:
        /*007c*/ 	.word	0x00000000
        /*0080*/ 	.short	0x0003
        /*0082*/ 	.short	0x0018
        /*0084*/ 	.byte	0x00, 0xf0, 0x11, 0x00


	//----- nvinfo : EIATTR_KPARAM_INFO
	.align		4
.L_2410:
        /*0088*/ 	.byte	0x04, 0x17
        /*008a*/ 	.short	(.L_2412 - .L_2411)
.L_2411:
        /*008c*/ 	.word	0x00000000
        /*0090*/ 	.short	0x0002
        /*0092*/ 	.short	0x0010
        /*0094*/ 	.byte	0x00, 0xf5, 0x21, 0x00


	//----- nvinfo : EIATTR_KPARAM_INFO
	.align		4
.L_2412:
        /*0098*/ 	.byte	0x04, 0x17
        /*009a*/ 	.short	(.L_2414 - .L_2413)
.L_2413:
        /*009c*/ 	.word	0x00000000
        /*00a0*/ 	.short	0x0001
        /*00a2*/ 	.short	0x0008
        /*00a4*/ 	.byte	0x00, 0xf5, 0x21, 0x00


	//----- nvinfo : EIATTR_KPARAM_INFO
	.align		4
.L_2414:
        /*00a8*/ 	.byte	0x04, 0x17
        /*00aa*/ 	.short	(.L_2416 - .L_2415)
.L_2415:
        /*00ac*/ 	.word	0x00000000
        /*00b0*/ 	.short	0x0000
        /*00b2*/ 	.short	0x0000
        /*00b4*/ 	.byte	0x00, 0xf5, 0x21, 0x00


	//----- nvinfo : EIATTR_SPARSE_MMA_MASK
	.align		4
.L_2416:
        /*00b8*/ 	.byte	0x03, 0x50
        /*00ba*/ 	.short	0x0000


	//----- nvinfo : EIATTR_MAXREG_COUNT
	.align		4
        /*00bc*/ 	.byte	0x03, 0x1b
        /*00be*/ 	.short	0x00ff


	//----- nvinfo : EIATTR_MERCURY_ISA_VERSION
	.align		4
        /*00c0*/ 	.byte	0x03, 0x5f
        /*00c2*/ 	.short	0x0101


	//----- nvinfo : EIATTR_VRC_CTA_INIT_COUNT
	.align		4
        /*00c4*/ 	.byte	0x02, 0x4a
	.zero		1
	.zero		1


	//----- nvinfo : EIATTR_EXIT_INSTR_OFFSETS
	.align		4
        /*00c8*/ 	.byte	0x04, 0x1c
        /*00ca*/ 	.short	(.L_2418 - .L_2417)


	//   ....[0]....
.L_2417:
        /*00cc*/ 	.word	0x00000070


	//   ....[1]....
        /*00d0*/ 	.word	0x00000140


	//   ....[2]....
        /*00d4*/ 	.word	0x00000d00


	//----- nvinfo : EIATTR_CRS_STACK_SIZE
	.align		4
.L_2418:
        /*00d8*/ 	.byte	0x04, 0x1e
        /*00da*/ 	.short	(.L_2420 - .L_2419)
.L_2419:
        /*00dc*/ 	.word	0x00000000


	//----- nvinfo : EIATTR_CBANK_PARAM_SIZE
	.align		4
.L_2420:
        /*00e0*/ 	.byte	0x03, 0x19
        /*00e2*/ 	.short	0x0038


	//----- nvinfo : EIATTR_PARAM_CBANK
	.align		4
        /*00e4*/ 	.byte	0x04, 0x0a
        /*00e6*/ 	.short	(.L_2422 - .L_2421)
	.align		4
.L_2421:
        /*00e8*/ 	.word	index@(.nv.constant0._Z23gpuKernelArrayGemmBatchIdEvPT_S1_S1_iiiiiiii)
        /*00ec*/ 	.short	0x0380
        /*00ee*/ 	.short	0x0038


	//----- nvinfo : EIATTR_SW_WAR
	.align		4
.L_2422:
        /*00f0*/ 	.byte	0x04, 0x36
        /*00f2*/ 	.short	(.L_2424 - .L_2423)
.L_2423:
        /*00f4*/ 	.word	0x00000008
.L_2424:


//--------------------- .nv.info._Z27gpuKernelArrayGemmSharedMemIdEvPT_S1_S1_iiiii --------------------------
	.section	.nv.info._Z27gpuKernelArrayGemmSharedMemIdEvPT_S1_S1_iiiii,"",@"SHT_CUDA_INFO"
	.sectionflags	@""
	.align	4


	//----- nvinfo : EIATTR_CUDA_API_VERSION
	.align		4
        /*0000*/ 	.byte	0x04, 0x37
        /*0002*/ 	.short	(.L_2426 - .L_2425)
.L_2425:
        /*0004*/ 	.word	0x00000082


	//----- nvinfo : EIATTR_KPARAM_INFO
	.align		4
.L_2426:
        /*0008*/ 	.byte	0x04, 0x17
        /*000a*/ 	.short	(.L_2428 - .L_2427)
.L_2427:
        /*000c*/ 	.word	0x00000000
        /*0010*/ 	.short	0x0007
        /*0012*/ 	.short	0x0028
        /*0014*/ 	.byte	0x00, 0xf0, 0x11, 0x00


	//----- nvinfo : EIATTR_KPARAM_INFO
	.align		4
.L_2428:
        /*0018*/ 	.byte	0x04, 0x17
        /*001a*/ 	.short	(.L_2430 - .L_2429)
.L_2429:
        /*001c*/ 	.word	0x00000000
        /*0020*/ 	.short	0x0006
        /*0022*/ 	.short	0x0024
        /*0024*/ 	.byte	0x00, 0xf0, 0x11, 0x00


	//----- nvinfo : EIATTR_KPARAM_INFO
	.align		4
.L_2430:
        /*0028*/ 	.byte	0x04, 0x17
        /*002a*/ 	.short	(.L_2432 - .L_2431)
.L_2431:
        /*002c*/ 	.word	0x00000000
        /*0030*/ 	.short	0x0005
        /*0032*/ 	.short	0x0020
        /*0034*/ 	.byte	0x00, 0xf0, 0x11, 0x00


	//----- nvinfo : EIATTR_KPARAM_INFO
	.align		4
.L_2432:
        /*0038*/ 	.byte	0x04, 0x17
        /*003a*/ 	.short	(.L_2434 - .L_2433)
.L_2433:
        /*003c*/ 	.word	0x00000000
        /*0040*/ 	.short	0x0004
        /*0042*/ 	.short	0x001c
        /*0044*/ 	.byte	0x00, 0xf0, 0x11, 0x00


	//----- nvinfo : EIATTR_KPARAM_INFO
	.align		4
.L_2434:
        /*0048*/ 	.byte	0x04, 0x17
        /*004a*/ 	.short	(.L_2436 - .L_2435)
.L_2435:
        /*004c*/ 	.word	0x00000000
        /*0050*/ 	.short	0x0003
        /*0052*/ 	.short	0x0018
        /*0054*/ 	.byte	0x00, 0xf0, 0x11, 0x00


	//----- nvinfo : EIATTR_KPARAM_INFO
	.align		4
.L_2436:
        /*0058*/ 	.byte	0x04, 0x17
        /*005a*/ 	.short	(.L_2438 - .L_2437)
.L_2437:
        /*005c*/ 	.word	0x00000000
        /*0060*/ 	.short	0x0002
        /*0062*/ 	.short	0x0010
        /*0064*/ 	.byte	0x00, 0xf5, 0x21, 0x00


	//----- nvinfo : EIATTR_KPARAM_INFO
	.align		4
.L_2438:
        /*0068*/ 	.byte	0x04, 0x17
        /*006a*/ 	.short	(.L_2440 - .L_2439)
.L_2439:
        /*006c*/ 	.word	0x00000000
        /*0070*/ 	.short	0x0001
        /*0072*/ 	.short	0x0008
        /*0074*/ 	.byte	0x00, 0xf5, 0x21, 0x00


	//----- nvinfo : EIATTR_KPARAM_INFO
	.align		4
.L_2440:
        /*0078*/ 	.byte	0x04, 0x17
        /*007a*/ 	.short	(.L_2442 - .L_2441)
.L_2441:
        /*007c*/ 	.word	0x00000000
        /*0080*/ 	.short	0x0000
        /*0082*/ 	.short	0x0000
        /*0084*/ 	.byte	0x00, 0xf5, 0x21, 0x00


	//----- nvinfo : EIATTR_SPARSE_MMA_MASK
	.align		4
.L_2442:
        /*0088*/ 	.byte	0x03, 0x50
        /*008a*/ 	.short	0x0000


	//----- nvinfo : EIATTR_MAXREG_COUNT
	.align		4
        /*008c*/ 	.byte	0x03, 0x1b
        /*008e*/ 	.short	0x00ff


	//----- nvinfo : EIATTR_NUM_BARRIERS
	.align		4
        /*0090*/ 	.byte	0x02, 0x4c
        /*0092*/ 	.byte	0x01
	.zero		1


	//----- nvinfo : EIATTR_MERCURY_ISA_VERSION
	.align		4
        /*0094*/ 	.byte	0x03, 0x5f
        /*0096*/ 	.short	0x0101


	//----- nvinfo : EIATTR_VRC_CTA_INIT_COUNT
	.align		4
        /*0098*/ 	.byte	0x02, 0x4a
	.zero		1
	.zero		1


	//----- nvinfo : EIATTR_EXIT_INSTR_OFFSETS
	.align		4
        /*009c*/ 	.byte	0x04, 0x1c
        /*009e*/ 	.short	(.L_2444 - .L_2443)


	//   ....[0]....
.L_2443:
        /*00a0*/ 	.word	0x00000130


	//   ....[1]....
        /*00a4*/ 	.word	0x00000200


	//   ....[2]....
        /*00a8*/ 	.word	0x00000c60


	//----- nvinfo : EIATTR_CRS_STACK_SIZE
	.align		4
.L_2444:
        /*00ac*/ 	.byte	0x04, 0x1e
        /*00ae*/ 	.short	(.L_2446 - .L_2445)
.L_2445:
        /*00b0*/ 	.word	0x00000000


	//----- nvinfo : EIATTR_CBANK_PARAM_SIZE
	.align		4
.L_2446:
        /*00b4*/ 	.byte	0x03, 0x19
        /*00b6*/ 	.short	0x002c


	//----- nvinfo : EIATTR_PARAM_CBANK
	.align		4
        /*00b8*/ 	.byte	0x04, 0x0a
        /*00ba*/ 	.short	(.L_2448 - .L_2447)
	.align		4
.L_2447:
        /*00bc*/ 	.word	index@(.nv.constant0._Z27gpuKernelArrayGemmSharedMemIdEvPT_S1_S1_iiiii)
        /*00c0*/ 	.short	0x0380
        /*00c2*/ 	.short	0x002c


	//----- nvinfo : EIATTR_SW_WAR
	.align		4
.L_2448:
        /*00c4*/ 	.byte	0x04, 0x36
        /*00c6*/ 	.short	(.L_2450 - .L_2449)
.L_2449:
        /*00c8*/ 	.word	0x00000008
.L_2450:


//--------------------- .nv.info._Z20gpuKernelArrayInsertIdEvPT_S1_iiiiiiii --------------------------
	.section	.nv.info._Z20gpuKernelArrayInsertIdEvPT_S1_iiiiiiii,"",@"SHT_CUDA_INFO"
	.sectionflags	@""
	.align	4


	//----- nvinfo : EIATTR_CUDA_API_VERSION
	.align		4
        /*0000*/ 	.byte	0x04, 0x37
        /*0002*/ 	.short	(.L_2452 - .L_2451)
.L_2451:
        /*0004*/ 	.word	0x00000082


	//----- nvinfo : EIATTR_KPARAM_INFO
	.align		4
.L_2452:
        /*0008*/ 	.byte	0x04, 0x17
        /*000a*/ 	.short	(.L_2454 - .L_2453)
.L_2453:
        /*000c*/ 	.word	0x00000000
        /*0010*/ 	.short	0x0009
        /*0012*/ 	.short	0x002c
        /*0014*/ 	.byte	0x00, 0xf0, 0x11, 0x00


	//----- nvinfo : EIATTR_KPARAM_INFO
	.align		4
.L_2454:
        /*0018*/ 	.byte	0x04, 0x17
        /*001a*/ 	.short	(.L_2456 - .L_2455)
.L_2455:
        /*001c*/ 	.word	0x00000000
        /*0020*/ 	.short	0x0008
        /*0022*/ 	.short	0x0028
        /*0024*/ 	.byte	0x00, 0xf0, 0x11, 0x00


	//----- nvinfo : EIATTR_KPARAM_INFO
	.align		4
.L_2456:
        /*0028*/ 	.byte	0x04, 0x17
        /*002a*/ 	.short	(.L_2458 - .L_2457)
.L_2457:
        /*002c*/ 	.word	0x00000000
        /*0030*/ 	.short	0x0007
        /*0032*/ 	.short	0x0024
        /*0034*/ 	.byte	0x00, 0xf0, 0x11, 0x00


	//----- nvinfo : EIATTR_KPARAM_INFO
	.align		4
.L_2458:
        /*0038*/ 	.byte	0x04, 0x17
        /*003a*/ 	.short	(.L_2460 - .L_2459)
.L_2459:
        /*003c*/ 	.word	0x00000000
        /*0040*/ 	.short	0x0006
        /*0042*/ 	.short	0x0020
        /*0044*/ 	.byte	0x00, 0xf0, 0x11, 0x00


	//----- nvinfo : EIATTR_KPARAM_INFO
	.align		4
.L_2460:
        /*0048*/ 	.byte	0x04, 0x17
        /*004a*/ 	.short	(.L_2462 - .L_2461)
.L_2461:
        /*004c*/ 	.word	0x00000000
        /*0050*/ 	.short	0x0005
        /*0052*/ 	.short	0x001c
        /*0054*/ 	.byte	0x00, 0xf0, 0x11, 0x00


	//----- nvinfo : EIATTR_KPARAM_INFO
	.align		4
.L_2462:
        /*0058*/ 	.byte	0x04, 0x17
        /*005a*/ 	.short	(.L_2464 - .L_2463)
.L_2463:
        /*005c*/ 	.word	0x00000000
        /*0060*/ 	.short	0x0004
        /*0062*/ 	.short	0x0018
        /*0064*/ 	.byte	0x00, 0xf0, 0x11, 0x00


	//----- nvinfo : EIATTR_KPARAM_INFO
	.align		4
.L_2464:
        /*0068*/ 	.byte	0x04, 0x17
        /*006a*/ 	.short	(.L_2466 - .L_2465)
.L_2465:
        /*006c*/ 	.word	0x00000000
        /*0070*/ 	.short	0x0003
        /*0072*/ 	.short	0x0014
        /*0074*/ 	.byte	0x00, 0xf0, 0x11, 0x00


	//----- nvinfo : EIATTR_KPARAM_INFO
	.align		4
.L_2466:
        /*0078*/ 	.byte	0x04, 0x17
        /*007a*/ 	.short	(.L_2468 - .L_2467)
.L_2467:
        /*007c*/ 	.word	0x00000000
        /*0080*/ 	.short	0x0002
        /*0082*/ 	.short	0x0010
        /*0084*/ 	.byte	0x00, 0xf0, 0x11, 0x00


	//----- nvinfo : EIATTR_KPARAM_INFO
	.align		4
.L_2468:
        /*0088*/ 	.byte	0x04, 0x17
        /*008a*/ 	.short	(.L_2470 - .L_2469)
.L_2469:
        /*008c*/ 	.word	0x00000000
        /*0090*/ 	.short	0x0001
        /*0092*/ 	.short	0x0008
        /*0094*/ 	.byte	0x00, 0xf5, 0x21, 0x00


	//----- nvinfo : EIATTR_KPARAM_INFO
	.align		4
.L_2470:
        /*0098*/ 	.byte	0x04, 0x17
        /*009a*/ 	.short	(.L_2472 - .L_2471)
.L_2471:
        /*009c*/ 	.word	0x00000000
        /*00a0*/ 	.short	0x0000
        /*00a2*/ 	.short	0x0000
        /*00a4*/ 	.byte	0x00, 0xf5, 0x21, 0x00


	//----- nvinfo : EIATTR_SPARSE_MMA_MASK
	.align		4
.L_2472:
        /*00a8*/ 	.byte	0x03, 0x50
        /*00aa*/ 	.short	0x0000


	//----- nvinfo : EIATTR_MAXREG_COUNT
	.align		4
        /*00ac*/ 	.byte	0x03, 0x1b
        /*00ae*/ 	.short	0x00ff


	//----- nvinfo : EIATTR_MERCURY_ISA_VERSION
	.align		4
        /*00b0*/ 	.byte	0x03, 0x5f
        /*00b2*/ 	.short	0x0101


	//----- nvinfo : EIATTR_VRC_CTA_INIT_COUNT
	.align		4
        /*00b4*/ 	.byte	0x02, 0x4a
	.zero		1
	.zero		1


	//----- nvinfo : EIATTR_EXIT_INSTR_OFFSETS
	.align		4
        /*00b8*/ 	.byte	0x04, 0x1c
        /*00ba*/ 	.short	(.L_2474 - .L_2473)


	//   ....[0]....
.L_2473:
        /*00bc*/ 	.word	0x00000070


	//   ....[1]....
        /*00c0*/ 	.word	0x00000600


	//----- nvinfo : EIATTR_CRS_STACK_SIZE
	.align		4
.L_2474:
        /*00c4*/ 	.byte	0x04, 0x1e
        /*00c6*/ 	.short	(.L_2476 - .L_2475)
.L_2475:
        /*00c8*/ 	.word	0x00000000


	//----- nvinfo : EIATTR_CBANK_PARAM_SIZE
	.align		4
.L_2476:
        /*00cc*/ 	.byte	0x03, 0x19
        /*00ce*/ 	.short	0x0030


	//----- nvinfo : EIATTR_PARAM_CBANK
	.align		4
        /*00d0*/ 	.byte	0x04, 0x0a
        /*00d2*/ 	.short	(.L_2478 - .L_2477)
	.align		4
.L_2477:
        /*00d4*/ 	.word	index@(.nv.constant0._Z20gpuKernelArrayInsertIdEvPT_S1_iiiiiiii)
        /*00d8*/ 	.short	0x0380
        /*00da*/ 	.short	0x0030


	//----- nvinfo : EIATTR_SW_WAR
	.align		4
.L_2478:
        /*00dc*/ 	.byte	0x04, 0x36
        /*00de*/ 	.short	(.L_2480 - .L_2479)
.L_2479:
        /*00e0*/ 	.word	0x00000008
.L_2480:


//--------------------- .nv.info._Z21gpuKernelArrayExtractIdEvPT_S1_iiiiiiii --------------------------
	.section	.nv.info._Z21gpuKernelArrayExtractIdEvPT_S1_iiiiiiii,"",@"SHT_CUDA_INFO"
	.sectionflags	@""
	.align	4


	//----- nvinfo : EIATTR_CUDA_API_VERSION
	.align		4
        /*0000*/ 	.byte	0x04, 0x37
        /*0002*/ 	.short	(.L_2482 - .L_2481)
.L_2481:
        /*0004*/ 	.word	0x00000082


	//----- nvinfo : EIATTR_KPARAM_INFO
	.align		4
.L_2482:
        /*0008*/ 	.byte	0x04, 0x17
        /*000a*/ 	.short	(.L_2484 - .L_2483)
.L_2483:
        /*000c*/ 	.word	0x00000000
        /*0010*/ 	.short	0x0009
        /*0012*/ 	.short	0x002c
        /*0014*/ 	.byte	0x00, 0xf0, 0x11, 0x00


	//----- nvinfo : EIATTR_KPARAM_INFO
	.align		4
.L_2484:
        /*0018*/ 	.byte	0x04, 0x17
        /*001a*/ 	.short	(.L_2486 - .L_2485)
.L_2485:
        /*001c*/ 	.word	0x00000000
        /*0020*/ 	.short	0x0008
        /*0022*/ 	.short	0x0028
        /*0024*/ 	.byte	0x00, 0xf0, 0x11, 0x00


	//----- nvinfo : EIATTR_KPARAM_INFO
	.align		4
.L_2486:
        /*0028*/ 	.byte	0x04, 0x17
        /*002a*/ 	.short	(.L_2488 - .L_2487)
.L_2487:
        /*002c*/ 	.word	0x00000000
        /*0030*/ 	.short	0x0007
        /*0032*/ 	.short	0x0024
        /*0034*/ 	.byte	0x00, 0xf0, 0x11, 0x00


	//----- nvinfo : EIATTR_KPARAM_INFO
	.align		4
.L_2488:
        /*0038*/ 	.byte	0x04, 0x17
        /*003a*/ 	.short	(.L_2490 - .L_2489)
.L_2489:
        /*003c*/ 	.word	0x00000000
        /*0040*/ 	.short	0x0006
        /*0042*/ 	.short	0x0020
        /*0044*/ 	.byte	0x00, 0xf0, 0x11, 0x00


	//----- nvinfo : EIATTR_KPARAM_INFO
	.align		4
.L_2490:
        /*0048*/ 	.byte	0x04, 0x17
        /*004a*/ 	.short	(.L_2492 - .L_2491)
.L_2491:
        /*004c*/ 	.word	0x00000000
        /*0050*/ 	.short	0x0005
        /*0052*/ 	.short	0x001c
        /*0054*/ 	.byte	0x00, 0xf0, 0x11, 0x00


	//----- nvinfo : EIATTR_KPARAM_INFO
	.align		4
.L_2492:
        /*0058*/ 	.byte	0x04, 0x17
        /*005a*/ 	.short	(.L_2494 - .L_2493)
.L_2493:
        /*005c*/ 	.word	0x00000000
        /*0060*/ 	.short	0x0004
        /*0062*/ 	.short	0x0018
        /*0064*/ 	.byte	0x00, 0xf0, 0x11, 0x00


	//----- nvinfo : EIATTR_KPARAM_INFO
	.align		4
.L_2494:
        /*0068*/ 	.byte	0x04, 0x17
        /*006a*/ 	.short	(.L_2496 - .L_2495)
.L_2495:
        /*006c*/ 	.word	0x00000000
        /*0070*/ 	.short	0x0003
        /*0072*/ 	.short	0x0014
        /*0074*/ 	.byte	0x00, 0xf0, 0x11, 0x00


	//----- nvinfo : EIATTR_KPARAM_INFO
	.align		4
.L_2496:
        /*0078*/ 	.byte	0x04, 0x17
        /*007a*/ 	.short	(.L_2498 - .L_2497)
.L_2497:
        /*007c*/ 	.word	0x00000000
        /*0080*/ 	.short	0x0002
        /*0082*/ 	.short	0x0010
        /*0084*/ 	.byte	0x00, 0xf0, 0x11, 0x00


	//----- nvinfo : EIATTR_KPARAM_INFO
	.align		4
.L_2498:
        /*0088*/ 	.byte	0x04, 0x17
        /*008a*/ 	.short	(.L_2500 - .L_2499)
.L_2499:
        /*008c*/ 	.word	0x00000000
        /*0090*/ 	.short	0x0001
        /*0092*/ 	.short	0x0008
        /*0094*/ 	.byte	0x00, 0xf5, 0x21, 0x00


	//----- nvinfo : EIATTR_KPARAM_INFO
	.align		4
.L_2500:
        /*0098*/ 	.byte	0x04, 0x17
        /*009a*/ 	.short	(.L_2502 - .L_2501)
.L_2501:
        /*009c*/ 	.word	0x00000000
        /*00a0*/ 	.short	0x0000
        /*00a2*/ 	.short	0x0000
        /*00a4*/ 	.byte	0x00, 0xf5, 0x21, 0x00


	//----- nvinfo : EIATTR_SPARSE_MMA_MASK
	.align		4
.L_2502:
        /*00a8*/ 	.byte	0x03, 0x50
        /*00aa*/ 	.short	0x0000


	//----- nvinfo : EIATTR_MAXREG_COUNT
	.align		4
        /*00ac*/ 	.byte	0x03, 0x1b
        /*00ae*/ 	.short	0x00ff


	//----- nvinfo : EIATTR_MERCURY_ISA_VERSION
	.align		4
        /*00b0*/ 	.byte	0x03, 0x5f
        /*00b2*/ 	.short	0x0101


	//----- nvinfo : EIATTR_VRC_CTA_INIT_COUNT
	.align		4
        /*00b4*/ 	.byte	0x02, 0x4a
	.zero		1
	.zero		1


	//----- nvinfo : EIATTR_EXIT_INSTR_OFFSETS
	.align		4
        /*00b8*/ 	.byte	0x04, 0x1c
        /*00ba*/ 	.short	(.L_2504 - .L_2503)


	//   ....[0]....
.L_2503:
        /*00bc*/ 	.word	0x00000070


	//   ....[1]....
        /*00c0*/ 	.word	0x00000600


	//----- nvinfo : EIATTR_CRS_STACK_SIZE
	.align		4
.L_2504:
        /*00c4*/ 	.byte	0x04, 0x1e
        /*00c6*/ 	.short	(.L_2506 - .L_2505)
.L_2505:
        /*00c8*/ 	.word	0x00000000


	//----- nvinfo : EIATTR_CBANK_PARAM_SIZE
	.align		4
.L_2506:
        /*00cc*/ 	.byte	0x03, 0x19
        /*00ce*/ 	.short	0x0030


	//----- nvinfo : EIATTR_PARAM_CBANK
	.align		4
        /*00d0*/ 	.byte	0x04, 0x0a
        /*00d2*/ 	.short	(.L_2508 - .L_2507)
	.align		4
.L_2507:
        /*00d4*/ 	.word	index@(.nv.constant0._Z21gpuKernelArrayExtractIdEvPT_S1_iiiiiiii)
        /*00d8*/ 	.short	0x0380
        /*00da*/ 	.short	0x0030


	//----- nvinfo : EIATTR_SW_WAR
	.align		4
.L_2508:
        /*00dc*/ 	.byte	0x04, 0x36
        /*00de*/ 	.short	(.L_2510 - .L_2509)
.L_2509:
        /*00e0*/ 	.word	0x00000008
.L_2510:


//--------------------- .nv.info._Z24gpuKernelArrayAdd3VectorIdEvPT_S1_S1_S1_i --------------------------
	.section	.nv.info._Z24gpuKernelArrayAdd3VectorIdEvPT_S1_S1_S1_i,"",@"SHT_CUDA_INFO"
	.sectionflags	@""
	.align	4


	//----- nvinfo : EIATTR_CUDA_API_VERSION
	.align		4
        /*0000*/ 	.byte	0x04, 0x37
        /*0002*/ 	.short	(.L_2512 - .L_2511)
.L_2511:
        /*0004*/ 	.word	0x00000082


	//----- nvinfo : EIATTR_KPARAM_INFO
	.align		4
.L_2512:
        /*0008*/ 	.byte	0x04, 0x17
        /*000a*/ 	.short	(.L_2514 - .L_2513)
.L_2513:
        /*000c*/ 	.word	0x00000000
        /*0010*/ 	.short	0x0004
        /*0012*/ 	.short	0x0020
        /*0014*/ 	.byte	0x00, 0xf0, 0x11, 0x00


	//----- nvinfo : EIATTR_KPARAM_INFO
	.align		4
.L_2514:
        /*0018*/ 	.byte	0x04, 0x17
        /*001a*/ 	.short	(.L_2516 - .L_2515)
.L_2515:
        /*001c*/ 	.word	0x00000000
        /*0020*/ 	.short	0x0003
        /*0022*/ 	.short	0x0018
        /*0024*/ 	.byte	0x00, 0xf5, 0x21, 0x00


	//----- nvinfo : EIATTR_KPARAM_INFO
	.align		4
.L_2516:
        /*0028*/ 	.byte	0x04, 0x17
        /*002a*/ 	.short	(.L_2518 - .L_2517)
.L_2517:
        /*002c*/ 	.word	0x00000000
        /*0030*/ 	.short	0x0002
        /*0032*/ 	.short	0x0010
        /*0034*/ 	.byte	0x00, 0xf5, 0x21, 0x00


	//----- nvinfo : EIATTR_KPARAM_INFO
	.align		4
.L_2518:
        /*0038*/ 	.byte	0x04, 0x17
        /*003a*/ 	.short	(.L_2520 - .L_2519)
.L_2519:
        /*003c*/ 	.word	0x00000000
        /*0040*/ 	.short	0x0001
        /*0042*/ 	.short	0x0008
        /*0044*/ 	.byte	0x00, 0xf5, 0x21, 0x00


	//----- nvinfo : EIATTR_KPARAM_INFO
	.align		4
.L_2520:
        /*0048*/ 	.byte	0x04, 0x17
        /*004a*/ 	.short	(.L_2522 - .L_2521)
.L_2521:
        /*004c*/ 	.word	0x00000000
        /*0050*/ 	.short	0x0000
        /*0052*/ 	.short	0x0000
        /*0054*/ 	.byte	0x00, 0xf5, 0x21, 0x00


	//----- nvinfo : EIATTR_SPARSE_MMA_MASK
	.align		4
.L_2522:
        /*0058*/ 	.byte	0x03, 0x50
        /*005a*/ 	.short	0x0000


	//----- nvinfo : EIATTR_MAXREG_COUNT
	.align		4
        /*005c*/ 	.byte	0x03, 0x1b
        /*005e*/ 	.short	0x00ff


	//----- nvinfo : EIATTR_MERCURY_ISA_VERSION
	.align		4
        /*0060*/ 	.byte	0x03, 0x5f
        /*0062*/ 	.short	0x0101


	//----- nvinfo : EIATTR_VRC_CTA_INIT_COUNT
	.align		4
        /*0064*/ 	.byte	0x02, 0x4a
	.zero		1
	.zero		1


	//----- nvinfo : EIATTR_EXIT_INSTR_OFFSETS
	.align		4
        /*0068*/ 	.byte	0x04, 0x1c
        /*006a*/ 	.short	(.L_2524 - .L_2523)


	//   ....[0]....
.L_2523:
        /*006c*/ 	.word	0x00000070


	//   ....[1]....
        /*0070*/ 	.word	0x000001c0


	//----- nvinfo : EIATTR_CRS_STACK_SIZE
	.align		4
.L_2524:
        /*0074*/ 	.byte	0x04, 0x1e
        /*0076*/ 	.short	(.L_2526 - .L_2525)
.L_2525:
        /*0078*/ 	.word	0x00000000


	//----- nvinfo : EIATTR_CBANK_PARAM_SIZE
	.align		4
.L_2526:
        /*007c*/ 	.byte	0x03, 0x19
        /*007e*/ 	.short	0x0024


	//----- nvinfo : EIATTR_PARAM_CBANK
	.align		4
        /*0080*/ 	.byte	0x04, 0x0a
        /*0082*/ 	.short	(.L_2528 - .L_2527)
	.align		4
.L_2527:
        /*0084*/ 	.word	index@(.nv.constant0._Z24gpuKernelArrayAdd3VectorIdEvPT_S1_S1_S1_i)
        /*0088*/ 	.short	0x0380
        /*008a*/ 	.short	0x0024


	//----- nvinfo : EIATTR_SW_WAR
	.align		4
.L_2528:
        /*008c*/ 	.byte	0x04, 0x36
        /*008e*/ 	.short	(.L_2530 - .L_2529)
.L_2529:
        /*0090*/ 	.word	0x00000008
.L_2530:


//--------------------- .nv.info._Z25gpuKernelArrayAdd3VectorsIdEvPT_S1_S1_S1_S0_S0_S0_i --------------------------
	.section	.nv.info._Z25gpuKernelArrayAdd3VectorsIdEvPT_S1_S1_S1_S0_S0_S0_i,"",@"SHT_CUDA_INFO"
	.sectionflags	@""
	.align	4


	//----- nvinfo : EIATTR_CUDA_API_VERSION
	.align		4
        /*0000*/ 	.byte	0x04, 0x37
        /*0002*/ 	.short	(.L_2532 - .L_2531)
.L_2531:
        /*0004*/ 	.word	0x00000082


	//----- nvinfo : EIATTR_KPARAM_INFO
	.align		4
.L_2532:
        /*0008*/ 	.byte	0x04, 0x17
        /*000a*/ 	.short	(.L_2534 - .L_2533)
.L_2533:
        /*000c*/ 	.word	0x00000000
        /*0010*/ 	.short	0x0007
        /*0012*/ 	.short	0x0038
        /*0014*/ 	.byte	0x00, 0xf0, 0x11, 0x00


	//----- nvinfo : EIATTR_KPARAM_INFO
	.align		4
.L_2534:
        /*0018*/ 	.byte	0x04, 0x17
        /*001a*/ 	.short	(.L_2536 - .L_2535)
.L_2535:
        /*001c*/ 	.word	0x00000000
        /*0020*/ 	.short	0x0006
        /*0022*/ 	.short	0x0030
        /*0024*/ 	.byte	0x00, 0xf0, 0x21, 0x00


	//----- nvinfo : EIATTR_KPARAM_INFO
	.align		4
.L_2536:
        /*0028*/ 	.byte	0x04, 0x17
        /*002a*/ 	.short	(.L_2538 - .L_2537)
.L_2537:
        /*002c*/ 	.word	0x00000000
        /*0030*/ 	.short	0x0005
        /*0032*/ 	.short	0x0028
        /*0034*/ 	.byte	0x00, 0xf0, 0x21, 0x00


	//----- nvinfo : EIATTR_KPARAM_INFO
	.align		4
.L_2538:
        /*0038*/ 	.byte	0x04, 0x17
        /*003a*/ 	.short	(.L_2540 - .L_2539)
.L_2539:
        /*003c*/ 	.word	0x00000000
        /*0040*/ 	.short	0x0004
        /*0042*/ 	.short	0x0020
        /*0044*/ 	.byte	0x00, 0xf0, 0x21, 0x00


	//----- nvinfo : EIATTR_KPARAM_INFO
	.align		4
.L_2540:
        /*0048*/ 	.byte	0x04, 0x17
        /*004a*/ 	.short	(.L_2542 - .L_2541)
.L_2541:
        /*004c*/ 	.word	0x00000000
        /*0050*/ 	.short	0x0003
        /*0052*/ 	.short	0x0018
        /*0054*/ 	.byte	0x00, 0xf5, 0x21, 0x00


	//----- nvinfo : EIATTR_KPARAM_INFO
	.align		4
.L_2542:
        /*0058*/ 	.byte	0x04, 0x17
        /*005a*/ 	.short	(.L_2544 - .L_2543)
.L_2543:
        /*005c*/ 	.word	0x00000000
        /*0060*/ 	.short	0x0002
        /*0062*/ 	.short	0x0010
        /*0064*/ 	.byte	0x00, 0xf5, 0x21, 0x00


	//----- nvinfo : EIATTR_KPARAM_INFO
	.align		4
.L_2544:
        /*0068*/ 	.byte	0x04, 0x17
        /*006a*/ 	.short	(.L_2546 - .L_2545)
.L_2545:
        /*006c*/ 	.word	0x00000000
        /*0070*/ 	.short	0x0001
        /*0072*/ 	.short	0x0008
        /*0074*/ 	.byte	0x00, 0xf5, 0x21, 0x00


	//----- nvinfo : EIATTR_KPARAM_INFO
	.align		4
.L_2546:
        /*0078*/ 	.byte	0x04, 0x17
        /*007a*/ 	.short	(.L_2548 - .L_2547)
.L_2547:
        /*007c*/ 	.word	0x00000000
        /*0080*/ 	.short	0x0000
        /*0082*/ 	.short	0x0000
        /*0084*/ 	.byte	0x00, 0xf5, 0x21, 0x00


	//----- nvinfo : EIATTR_SPARSE_MMA_MASK
	.align		4
.L_2548:
        /*0088*/ 	.byte	0x03, 0x50
        /*008a*/ 	.short	0x0000


	//----- nvinfo : EIATTR_MAXREG_COUNT
	.align		4
        /*008c*/ 	.byte	0x03, 0x1b
        /*008e*/ 	.short	0x00ff


	//----- nvinfo : EIATTR_MERCURY_ISA_VERSION
	.align		4
        /*0090*/ 	.byte	0x03, 0x5f
        /*0092*/ 	.short	0x0101


	//----- nvinfo : EIATTR_VRC_CTA_INIT_COUNT
	.align		4
        /*0094*/ 	.byte	0x02, 0x4a
	.zero		1
	.zero		1


	//----- nvinfo : EIATTR_EXIT_INSTR_OFFSETS
	.align		4
        /*0098*/ 	.byte	0x04, 0x1c
        /*009a*/ 	.short	(.L_2550 - .L_2549)


	//   ....[0]....
.L_2549:
        /*009c*/ 	.word	0x00000070


	//   ....[1]....
        /*00a0*/ 	.word	0x000001f0


	//----- nvinfo : EIATTR_CRS_STACK_SIZE
	.align		4
.L_2550:
        /*00a4*/ 	.byte	0x04, 0x1e
        /*00a6*/ 	.short	(.L_2552 - .L_2551)
.L_2551:
        /*00a8*/ 	.word	0x00000000


	//----- nvinfo : EIATTR_CBANK_PARAM_SIZE
	.align		4
.L_2552:
        /*00ac*/ 	.byte	0x03, 0x19
        /*00ae*/ 	.short	0x003c


	//----- nvinfo : EIATTR_PARAM_CBANK
	.align		4
        /*00b0*/ 	.byte	0x04, 0x0a
        /*00b2*/ 	.short	(.L_2554 - .L_2553)
	.align		4
.L_2553:
        /*00b4*/ 	.word	index@(.nv.constant0._Z25gpuKernelArrayAdd3VectorsIdEvPT_S1_S1_S1_S0_S0_S0_i)
        /*00b8*/ 	.short	0x0380
        /*00ba*/ 	.short	0x003c


	//----- nvinfo : EIATTR_SW_WAR
	.align		4
.L_2554:
        /*00bc*/ 	.byte	0x04, 0x36
        /*00be*/ 	.short	(.L_2556 - .L_2555)
.L_2555:
        /*00c0*/ 	.word	0x00000008
.L_2556:


//--------------------- .nv.info._Z20gpuKernelArrayAXYPBZIdEvPT_S1_S1_S1_S0_S0_i --------------------------
	.section	.nv.info._Z20gpuKernelArrayAXYPBZIdEvPT_S1_S1_S1_S0_S0_i,"",@"SHT_CUDA_INFO"
	.sectionflags	@""
	.align	4


	//----- nvinfo : EIATTR_CUDA_API_VERSION
	.align		4
        /*0000*/ 	.byte	0x04, 0x37
        /*0002*/ 	.short	(.L_2558 - .L_2557)
.L_2557:
        /*0004*/ 	.word	0x00000082


	//----- nvinfo : EIATTR_KPARAM_INFO
	.align		4
.L_2558:
        /*0008*/ 	.byte	0x04, 0x17
        /*000a*/ 	.short	(.L_2560 - .L_2559)
.L_2559:
        /*000c*/ 	.word	0x00000000
        /*0010*/ 	.short	0x0006
        /*0012*/ 	.short	0x0030
        /*0014*/ 	.byte	0x00, 0xf0, 0x11, 0x00


	//----- nvinfo : EIATTR_KPARAM_INFO
	.align		4
.L_2560:
        /*0018*/ 	.byte	0x04, 0x17
        /*001a*/ 	.short	(.L_2562 - .L_2561)
.L_2561:
        /*001c*/ 	.word	0x00000000
        /*0020*/ 	.short	0x0005
        /*0022*/ 	.short	0x0028
        /*0024*/ 	.byte	0x00, 0xf0, 0x21, 0x00


	//----- nvinfo : EIATTR_KPARAM_INFO
	.align		4
.L_2562:
        /*0028*/ 	.byte	0x04, 0x17
        /*002a*/ 	.short	(.L_2564 - .L_2563)
.L_2563:
        /*002c*/ 	.word	0x00000000
        /*0030*/ 	.short	0x0004
        /*0032*/ 	.short	0x0020
        /*0034*/ 	.byte	0x00, 0xf0, 0x21, 0x00


	//----- nvinfo : EIATTR_KPARAM_INFO
	.align		4
.L_2564:
        /*0038*/ 	.byte	0x04, 0x17
        /*003a*/ 	.short	(.L_2566 - .L_2565)
.L_2565:
        /*003c*/ 	.word	0x00000000
        /*0040*/ 	.short	0x0003
        /*0042*/ 	.short	0x0018
        /*0044*/ 	.byte	0x00, 0xf5, 0x21, 0x00


	//----- nvinfo : EIATTR_KPARAM_INFO
	.align		4
.L_2566:
        /*0048*/ 	.byte	0x04, 0x17
        /*004a*/ 	.short	(.L_2568 - .L_2567)
.L_2567:
        /*004c*/ 	.word	0x00000000
        /*0050*/ 	.short	0x0002
        /*0052*/ 	.short	0x0010
        /*0054*/ 	.byte	0x00, 0xf5, 0x21, 0x00


	//----- nvinfo : EIATTR_KPARAM_INFO
	.align		4
.L_2568:
        /*0058*/ 	.byte	0x04, 0x17
        /*005a*/ 	.short	(.L_2570 - .L_2569)
.L_2569:
        /*005c*/ 	.word	0x00000000
        /*0060*/ 	.short	0x0001
        /*0062*/ 	.short	0x0008
        /*0064*/ 	.byte	0x00, 0xf5, 0x21, 0x00


	//----- nvinfo : EIATTR_KPARAM_INFO
	.align		4
.L_2570:
        /*0068*/ 	.byte	0x04, 0x17
        /*006a*/ 	.short	(.L_2572 - .L_2571)
.L_2571:
        /*006c*/ 	.word	0x00000000
        /*0070*/ 	.short	0x0000
        /*0072*/ 	.short	0x0000
        /*0074*/ 	.byte	0x00, 0xf5, 0x21, 0x00


	//----- nvinfo : EIATTR_SPARSE_MMA_MASK
	.align		4
.L_2572:
        /*0078*/ 	.byte	0x03, 0x50
        /*007a*/ 	.short	0x0000


	//----- nvinfo : EIATTR_MAXREG_COUNT
	.align		4
        /*007c*/ 	.byte	0x03, 0x1b
        /*007e*/ 	.short	0x00ff


	//----- nvinfo : EIATTR_MERCURY_ISA_VERSION
	.align		4
        /*0080*/ 	.byte	0x03, 0x5f
        /*0082*/ 	.short	0x0101


	//----- nvinfo : EIATTR_VRC_CTA_INIT_COUNT
	.align		4
        /*0084*/ 	.byte	0x02, 0x4a
	.zero		1
	.zero		1


	//----- nvinfo : EIATTR_EXIT_INSTR_OFFSETS
	.align		4
        /*0088*/ 	.byte	0x04, 0x1c
        /*008a*/ 	.short	(.L_2574 - .L_2573)


	//   ....[0]....
.L_2573:
        /*008c*/ 	.word	0x00000070


	//   ....[1]....
        /*0090*/ 	.word	0x000001e0


	//----- nvinfo : EIATTR_CRS_STACK_SIZE
	.align		4
.L_2574:
        /*0094*/ 	.byte	0x04, 0x1e
        /*0096*/ 	.short	(.L_2576 - .L_2575)
.L_2575:
        /*0098*/ 	.word	0x00000000


	//----- nvinfo : EIATTR_CBANK_PARAM_SIZE
	.align		4
.L_2576:
        /*009c*/ 	.byte	0x03, 0x19
        /*009e*/ 	.short	0x0034


	//----- nvinfo : EIATTR_PARAM_CBANK
	.align		4
        /*00a0*/ 	.byte	0x04, 0x0a
        /*00a2*/ 	.short	(.L_2578 - .L_2577)
	.align		4
.L_2577:
        /*00a4*/ 	.word	index@(.nv.constant0._Z20gpuKernelArrayAXYPBZIdEvPT_S1_S1_S1_S0_S0_i)
        /*00a8*/ 	.short	0x0380
        /*00aa*/ 	.short	0x0034


	//----- nvinfo : EIATTR_SW_WAR
	.align		4
.L_2578:
        /*00ac*/ 	.byte	0x04, 0x36
        /*00ae*/ 	.short	(.L_2580 - .L_2579)
.L_2579:
        /*00b0*/ 	.word	0x00000008
.L_2580:


//--------------------- .nv.info._Z18gpuKernelArrayAXYZIdEvPT_S1_S1_S1_S0_i --------------------------
	.section	.nv.info._Z18gpuKernelArrayAXYZIdEvPT_S1_S1_S1_S0_i,"",@"SHT_CUDA_INFO"
	.sectionflags	@""
	.align	4


	//----- nvinfo : EIATTR_CUDA_API_VERSION
	.align		4
        /*0000*/ 	.byte	0x04, 0x37
        /*0002*/ 	.short	(.L_2582 - .L_2581)
.L_2581:
        /*0004*/ 	.word	0x00000082


	//----- nvinfo : EIATTR_KPARAM_INFO
	.align		4
.L_2582:
        /*0008*/ 	.byte	0x04, 0x17
        /*000a*/ 	.short	(.L_2584 - .L_2583)
.L_2583:
        /*000c*/ 	.word	0x00000000
        /*0010*/ 	.short	0x0005
        /*0012*/ 	.short	0x0028
        /*0014*/ 	.byte	0x00, 0xf0, 0x11, 0x00


	//----- nvinfo : EIATTR_KPARAM_INFO
	.align		4
.L_2584:
        /*0018*/ 	.byte	0x04, 0x17
        /*001a*/ 	.short	(.L_2586 - .L_2585)
.L_2585:
        /*001c*/ 	.word	0x00000000
        /*0020*/ 	.short	0x0004
        /*0022*/ 	.short	0x0020
        /*0024*/ 	.byte	0x00, 0xf0, 0x21, 0x00


	//----- nvinfo : EIATTR_KPARAM_INFO
	.align		4
.L_2586:
        /*0028*/ 	.byte	0x04, 0x17
        /*002a*/ 	.short	(.L_2588 - .L_2587)
.L_2587:
        /*002c*/ 	.word	0x00000000
        /*0030*/ 	.short	0x0003
        /*0032*/ 	.short	0x0018
        /*0034*/ 	.byte	0x00, 0xf5, 0x21, 0x00


	//----- nvinfo : EIATTR_KPARAM_INFO
	.align		4
.L_2588:
        /*0038*/ 	.byte	0x04, 0x17
        /*003a*/ 	.short	(.L_2590 - .L_2589)
.L_2589:
        /*003c*/ 	.word	0x00000000
        /*0040*/ 	.short	0x0002
        /*0042*/ 	.short	0x0010
        /*0044*/ 	.byte	0x00, 0xf5, 0x21, 0x00


	//----- nvinfo : EIATTR_KPARAM_INFO
	.align		4
.L_2590:
        /*0048*/ 	.byte	0x04, 0x17
        /*004a*/ 	.short	(.L_2592 - .L_2591)
.L_2591:
        /*004c*/ 	.word	0x00000000
        /*0050*/ 	.short	0x0001
        /*0052*/ 	.short	0x0008
        /*0054*/ 	.byte	0x00, 0xf5, 0x21, 0x00


	//----- nvinfo : EIATTR_KPARAM_INFO
	.align		4
.L_2592:
        /*0058*/ 	.byte	0x04, 0x17
        /*005a*/ 	.short	(.L_2594 - .L_2593)
.L_2593:
        /*005c*/ 	.word	0x00000000
        /*0060*/ 	.short	0x0000
        /*0062*/ 	.short	0x0000
        /*0064*/ 	.byte	0x00, 0xf5, 0x21, 0x00


	//----- nvinfo : EIATTR_SPARSE_MMA_MASK
	.align		4
.L_2594:
        /*0068*/ 	.byte	0x03, 0x50
        /*006a*/ 	.short	0x0000


	//----- nvinfo : EIATTR_MAXREG_COUNT
	.align		4
        /*006c*/ 	.byte	0x03, 0x1b
        /*006e*/ 	.short	0x00ff


	//----- nvinfo : EIATTR_MERCURY_ISA_VERSION
	.align		4
        /*0070*/ 	.byte	0x03, 0x5f
        /*0072*/ 	.short	0x0101


	//----- nvinfo : EIATTR_VRC_CTA_INIT_COUNT
	.align		4
        /*0074*/ 	.byte	0x02, 0x4a
	.zero		1
	.zero		1


	//----- nvinfo : EIATTR_EXIT_INSTR_OFFSETS
	.align		4
        /*0078*/ 	.byte	0x04, 0x1c
        /*007a*/ 	.short	(.L_2596 - .L_2595)


	//   ....[0]....
.L_2595:
        /*007c*/ 	.word	0x00000070


	//   ....[1]....
        /*0080*/ 	.word	0x000001e0


	//----- nvinfo : EIATTR_CRS_STACK_SIZE
	.align		4
.L_2596:
        /*0084*/ 	.byte	0x04, 0x1e
        /*0086*/ 	.short	(.L_2598 - .L_2597)
.L_2597:
        /*0088*/ 	.word	0x00000000


	//----- nvinfo : EIATTR_CBANK_PARAM_SIZE
	.align		4
.L_2598:
        /*008c*/ 	.byte	0x03, 0x19
        /*008e*/ 	.short	0x002c


	//----- nvinfo : EIATTR_PARAM_CBANK
	.align		4
        /*0090*/ 	.byte	0x04, 0x0a
        /*0092*/ 	.short	(.L_2600 - .L_2599)
	.align		4
.L_2599:
        /*0094*/ 	.word	index@(.nv.constant0._Z18gpuKernelArrayAXYZIdEvPT_S1_S1_S1_S0_i)
        /*0098*/ 	.short	0x0380
        /*009a*/ 	.short	0x002c


	//----- nvinfo : EIATTR_SW_WAR
	.align		4
.L_2600:
        /*009c*/ 	.byte	0x04, 0x36
        /*009e*/ 	.short	(.L_2602 - .L_2601)
.L_2601:
        /*00a0*/ 	.word	0x00000008
.L_2602:


//--------------------- .nv.info._Z17gpuKernelArrayAXYIdEvPT_S1_S1_S0_i --------------------------
	.section	.nv.info._Z17gpuKernelArrayAXYIdEvPT_S1_S1_S0_i,"",@"SHT_CUDA_INFO"
	.sectionflags	@""
	.align	4


	//----- nvinfo : EIATTR_CUDA_API_VERSION
	.align		4
        /*0000*/ 	.byte	0x04, 0x37
        /*0002*/ 	.short	(.L_2604 - .L_2603)
.L_2603:
        /*0004*/ 	.word	0x00000082


	//----- nvinfo : EIATTR_KPARAM_INFO
	.align		4
.L_2604:
        /*0008*/ 	.byte	0x04, 0x17
        /*000a*/ 	.short	(.L_2606 - .L_2605)
.L_2605:
        /*000c*/ 	.word	0x00000000
        /*0010*/ 	.short	0x0004
        /*0012*/ 	.short	0x0020
        /*0014*/ 	.byte	0x00, 0xf0, 0x11, 0x00


	//----- nvinfo : EIATTR_KPARAM_INFO
	.align		4
.L_2606:
        /*0018*/ 	.byte	0x04, 0x17
        /*001a*/ 	.short	(.L_2608 - .L_2607)
.L_2607:
        /*001c*/ 	.word	0x00000000
        /*0020*/ 	.short	0x0003
        /*0022*/ 	.short	0x0018
        /*0024*/ 	.byte	0x00, 0xf0, 0x21, 0x00


	//----- nvinfo : EIATTR_KPARAM_INFO
	.align		4
.L_2608:
        /*0028*/ 	.byte	0x04, 0x17
        /*002a*/ 	.short	(.L_2610 - .L_2609)
.L_2609:
        /*002c*/ 	.word	0x00000000
        /*0030*/ 	.short	0x0002
        /*0032*/ 	.short	0x0010
        /*0034*/ 	.byte	0x00, 0xf5, 0x21, 0x00


	//----- nvinfo : EIATTR_KPARAM_INFO
	.align		4
.L_2610:
        /*0038*/ 	.byte	0x04, 0x17
        /*003a*/ 	.short	(.L_2612 - .L_2611)
.L_2611:
        /*003c*/ 	.word	0x00000000
        /*0040*/ 	.short	0x0001
        /*0042*/ 	.short	0x0008
        /*0044*/ 	.byte	0x00, 0xf5, 0x21, 0x00


	//----- nvinfo : EIATTR_KPARAM_INFO
	.align		4
.L_2612:
        /*0048*/ 	.byte	0x04, 0x17
        /*004a*/ 	.short	(.L_2614 - .L_2613)
.L_2613:
        /*004c*/ 	.word	0x00000000
        /*0050*/ 	.short	0x0000
        /*0052*/ 	.short	0x0000
        /*0054*/ 	.byte	0x00, 0xf5, 0x21, 0x00


	//----- nvinfo : EIATTR_SPARSE_MMA_MASK
	.align		4
.L_2614:
        /*0058*/ 	.byte	0x03, 0x50
        /*005a*/ 	.short	0x0000


	//----- nvinfo : EIATTR_MAXREG_COUNT
	.align		4
        /*005c*/ 	.byte	0x03, 0x1b
        /*005e*/ 	.short	0x00ff


	//----- nvinfo : EIATTR_MERCURY_ISA_VERSION
	.align		4
        /*0060*/ 	.byte	0x03, 0x5f
        /*0062*/ 	.short	0x0101


	//----- nvinfo : EIATTR_VRC_CTA_INIT_COUNT
	.align		4
        /*0064*/ 	.byte	0x02, 0x4a
	.zero		1
	.zero		1


	//----- nvinfo : EIATTR_EXIT_INSTR_OFFSETS
	.align		4
        /*0068*/ 	.byte	0x04, 0x1c
        /*006a*/ 	.short	(.L_2616 - .L_2615)


	//   ....[0]....
.L_2615:
        /*006c*/ 	.word	0x00000070


	//   ....[1]....
        /*0070*/ 	.word	0x000001a0


	//----- nvinfo : EIATTR_CRS_STACK_SIZE
	.align		4
.L_2616:
        /*0074*/ 	.byte	0x04, 0x1e
        /*0076*/ 	.short	(.L_2618 - .L_2617)
.L_2617:
        /*0078*/ 	.word	0x00000000


	//----- nvinfo : EIATTR_CBANK_PARAM_SIZE
	.align		4
.L_2618:
        /*007c*/ 	.byte	0x03, 0x19
        /*007e*/ 	.short	0x0024


	//----- nvinfo : EIATTR_PARAM_CBANK
	.align		4
        /*0080*/ 	.byte	0x04, 0x0a
        /*0082*/ 	.short	(.L_2620 - .L_2619)
	.align		4
.L_2619:
        /*0084*/ 	.word	index@(.nv.constant0._Z17gpuKernelArrayAXYIdEvPT_S1_S1_S0_i)
        /*0088*/ 	.short	0x0380
        /*008a*/ 	.short	0x0024


	//----- nvinfo : EIATTR_SW_WAR
	.align		4
.L_2620:
        /*008c*/ 	.byte	0x04, 0x36
        /*008e*/ 	.short	(.L_2622 - .L_2621)
.L_2621:
        /*0090*/ 	.word	0x00000008
.L_2622:


//--------------------- .nv.info._Z19gpuKernelArrayAXPBYIdEvPT_S1_S1_S0_S0_i --------------------------
	.section	.nv.info._Z19gpuKernelArrayAXPBYIdEvPT_S1_S1_S0_S0_i,"",@"SHT_CUDA_INFO"
	.sectionflags	@""
	.align	4


	//----- nvinfo : EIATTR_CUDA_API_VERSION
	.align		4
        /*0000*/ 	.byte	0x04, 0x37
        /*0002*/ 	.short	(.L_2624 - .L_2623)
.L_2623:
        /*0004*/ 	.word	0x00000082


	//----- nvinfo : EIATTR_KPARAM_INFO
	.align		4
.L_2624:
        /*0008*/ 	.byte	0x04, 0x17
        /*000a*/ 	.short	(.L_2626 - .L_2625)
.L_2625:
        /*000c*/ 	.word	0x00000000
        /*0010*/ 	.short	0x0005
        /*0012*/ 	.short	0x0028
        /*0014*/ 	.byte	0x00, 0xf0, 0x11, 0x00


	//----- nvinfo : EIATTR_KPARAM_INFO
	.align		4
.L_2626:
        /*0018*/ 	.byte	0x04, 0x17
        /*001a*/ 	.short	(.L_2628 - .L_2627)
.L_2627:
        /*001c*/ 	.word	0x00000000
        /*0020*/ 	.short	0x0004
        /*0022*/ 	.short	0x0020
        /*0024*/ 	.byte	0x00, 0xf0, 0x21, 0x00


	//----- nvinfo : EIATTR_KPARAM_INFO
	.align		4
.L_2628:
        /*0028*/ 	.byte	0x04, 0x17
        /*002a*/ 	.short	(.L_2630 - .L_2629)
.L_2629:
        /*002c*/ 	.word	0x00000000
        /*0030*/ 	.short	0x0003
        /*0032*/ 	.short	0x0018
        /*0034*/ 	.byte	0x00, 0xf0, 0x21, 0x00


	//----- nvinfo : EIATTR_KPARAM_INFO
	.align		4
.L_2630:
        /*0038*/ 	.byte	0x04, 0x17
        /*003a*/ 	.short	(.L_2632 - .L_2631)
.L_2631:
        /*003c*/ 	.word	0x00000000
        /*0040*/ 	.short	0x0002
        /*0042*/ 	.short	0x0010
        /*0044*/ 	.byte	0x00, 0xf5, 0x21, 0x00


	//----- nvinfo : EIATTR_KPARAM_INFO
	.align		4
.L_2632:
        /*0048*/ 	.byte	0x04, 0x17
        /*004a*/ 	.short	(.L_2634 - .L_2633)
.L_2633:
        /*004c*/ 	.word	0x00000000
        /*0050*/ 	.short	0x0001
        /*0052*/ 	.short	0x0008
        /*0054*/ 	.byte	0x00, 0xf5, 0x21, 0x00


	//----- nvinfo : EIATTR_KPARAM_INFO
	.align		4
.L_2634:
        /*0058*/ 	.byte	0x04, 0x17
        /*005a*/ 	.short	(.L_2636 - .L_2635)
.L_2635:
        /*005c*/ 	.word	0x00000000
        /*0060*/ 	.short	0x0000
        /*0062*/ 	.short	0x0000
        /*0064*/ 	.byte	0x00, 0xf5, 0x21, 0x00


	//----- nvinfo : EIATTR_SPARSE_MMA_MASK
	.align		4
.L_2636:
        /*0068*/ 	.byte	0x03, 0x50
        /*006a*/ 	.short	0x0000


	//----- nvinfo : EIATTR_MAXREG_COUNT
	.align		4
        /*006c*/ 	.byte	0x03, 0x1b
        /*006e*/ 	.short	0x00ff


	//----- nvinfo : EIATTR_MERCURY_ISA_VERSION
	.align		4
        /*0070*/ 	.byte	0x03, 0x5f
        /*0072*/ 	.short	0x0101


	//----- nvinfo : EIATTR_VRC_CTA_INIT_COUNT
	.align		4
        /*0074*/ 	.byte	0x02, 0x4a
	.zero		1
	.zero		1


	//----- nvinfo : EIATTR_EXIT_INSTR_OFFSETS
	.align		4
        /*0078*/ 	.byte	0x04, 0x1c
        /*007a*/ 	.short	(.L_2638 - .L_2637)


	//   ....[0]....
.L_2637:
        /*007c*/ 	.word	0x00000070


	//   ....[1]....
        /*0080*/ 	.word	0x000001b0


	//----- nvinfo : EIATTR_CRS_STACK_SIZE
	.align		4
.L_2638:
        /*0084*/ 	.byte	0x04, 0x1e
        /*0086*/ 	.short	(.L_2640 - .L_2639)
.L_2639:
        /*0088*/ 	.word	0x00000000


	//----- nvinfo : EIATTR_CBANK_PARAM_SIZE
	.align		4
.L_2640:
        /*008c*/ 	.byte	0x03, 0x19
        /*008e*/ 	.short	0x002c


	//----- nvinfo : EIATTR_PARAM_CBANK
	.align		4
        /*0090*/ 	.byte	0x04, 0x0a
        /*0092*/ 	.short	(.L_2642 - .L_2641)
	.align		4
.L_2641:
        /*0094*/ 	.word	index@(.nv.constant0._Z19gpuKernelArrayAXPBYIdEvPT_S1_S1_S0_S0_i)
        /*0098*/ 	.short	0x0380
        /*009a*/ 	.short	0x002c


	//----- nvinfo : EIATTR_SW_WAR
	.align		4
.L_2642:
        /*009c*/ 	.byte	0x04, 0x36
        /*009e*/ 	.short	(.L_2644 - .L_2643)
.L_2643:
        /*00a0*/ 	.word	0x00000008
.L_2644:


//--------------------- .nv.info._Z18gpuKernelArrayAXPBIdEvPT_S1_S0_S0_i --------------------------
	.section	.nv.info._Z18gpuKernelArrayAXPBIdEvPT_S1_S0_S0_i,"",@"SHT_CUDA_INFO"
	.sectionflags	@""
	.align	4


	//----- nvinfo : EIATTR_CUDA_API_VERSION
	.align		4
        /*0000*/ 	.byte	0x04, 0x37
        /*0002*/ 	.short	(.L_2646 - .L_2645)
.L_2645:
        /*0004*/ 	.word	0x00000082


	//----- nvinfo : EIATTR_KPARAM_INFO
	.align		4
.L_2646:
        /*0008*/ 	.byte	0x04, 0x17
        /*000a*/ 	.short	(.L_2648 - .L_2647)
.L_2647:
        /*000c*/ 	.word	0x00000000
        /*0010*/ 	.short	0x0004
        /*0012*/ 	.short	0x0020
        /*0014*/ 	.byte	0x00, 0xf0, 0x11, 0x00


	//----- nvinfo : EIATTR_KPARAM_INFO
	.align		4
.L_2648:
        /*0018*/ 	.byte	0x04, 0x17
        /*001a*/ 	.short	(.L_2650 - .L_2649)
.L_2649:
        /*001c*/ 	.word	0x00000000
        /*0020*/ 	.short	0x0003
        /*0022*/ 	.short	0x0018
        /*0024*/ 	.byte	0x00, 0xf0, 0x21, 0x00


	//----- nvinfo : EIATTR_KPARAM_INFO
	.align		4
.L_2650:
        /*0028*/ 	.byte	0x04, 0x17
        /*002a*/ 	.short	(.L_2652 - .L_2651)
.L_2651:
        /*002c*/ 	.word	0x00000000
        /*0030*/ 	.short	0x0002
        /*0032*/ 	.short	0x0010
        /*0034*/ 	.byte	0x00, 0xf0, 0x21, 0x00


	//----- nvinfo : EIATTR_KPARAM_INFO
	.align		4
.L_2652:
        /*0038*/ 	.byte	0x04, 0x17
        /*003a*/ 	.short	(.L_2654 - .L_2653)
.L_2653:
        /*003c*/ 	.word	0x00000000
        /*0040*/ 	.short	0x0001
        /*0042*/ 	.short	0x0008
        /*0044*/ 	.byte	0x00, 0xf5, 0x21, 0x00


	//----- nvinfo : EIATTR_KPARAM_INFO
	.align		4
.L_2654:
        /*0048*/ 	.byte	0x04, 0x17
        /*004a*/ 	.short	(.L_2656 - .L_2655)
.L_2655:
        /*004c*/ 	.word	0x00000000
        /*0050*/ 	.short	0x0000
        /*0052*/ 	.short	0x0000
        /*0054*/ 	.byte	0x00, 0xf5, 0x21, 0x00


	//----- nvinfo : EIATTR_SPARSE_MMA_MASK
	.align		4
.L_2656:
        /*0058*/ 	.byte	0x03, 0x50
        /*005a*/ 	.short	0x0000


	//----- nvinfo : EIATTR_MAXREG_COUNT
	.align		4
        /*005c*/ 	.byte	0x03, 0x1b
        /*005e*/ 	.short	0x00ff


	//----- nvinfo : EIATTR_MERCURY_ISA_VERSION
	.align		4
        /*0060*/ 	.byte	0x03, 0x5f
        /*0062*/ 	.short	0x0101


	//----- nvinfo : EIATTR_VRC_CTA_INIT_COUNT
	.align		4
        /*0064*/ 	.byte	0x02, 0x4a
	.zero		1
	.zero		1


	//----- nvinfo : EIATTR_EXIT_INSTR_OFFSETS
	.align		4
        /*0068*/ 	.byte	0x04, 0x1c
        /*006a*/ 	.short	(.L_2658 - .L_2657)


	//   ....[0]....
.L_2657:
        /*006c*/ 	.word	0x00000070


	//   ....[1]....
        /*0070*/ 	.word	0x00000170


	//----- nvinfo : EIATTR_CRS_STACK_SIZE
	.align		4
.L_2658:
        /*0074*/ 	.byte	0x04, 0x1e
        /*0076*/ 	.short	(.L_2660 - .L_2659)
.L_2659:
        /*0078*/ 	.word	0x00000000


	//----- nvinfo : EIATTR_CBANK_PARAM_SIZE
	.align		4
.L_2660:
        /*007c*/ 	.byte	0x03, 0x19
        /*007e*/ 	.short	0x0024


	//----- nvinfo : EIATTR_PARAM_CBANK
	.align		4
        /*0080*/ 	.byte	0x04, 0x0a
        /*0082*/ 	.short	(.L_2662 - .L_2661)
	.align		4
.L_2661:
        /*0084*/ 	.word	index@(.nv.constant0._Z18gpuKernelArrayAXPBIdEvPT_S1_S0_S0_i)
        /*0088*/ 	.short	0x0380
        /*008a*/ 	.short	0x0024


	//----- nvinfo : EIATTR_SW_WAR
	.align		4
.L_2662:
        /*008c*/ 	.byte	0x04, 0x36
        /*008e*/ 	.short	(.L_2664 - .L_2663)
.L_2663:
        /*0090*/ 	.word	0x00000008
.L_2664:


//--------------------- .nv.info._Z27gpuKernelArrayDistSquareSumIdEvPT_S1_S1_ii --------------------------
	.section	.nv.info._Z27gpuKernelArrayDistSquareSumIdEvPT_S1_S1_ii,"",@"SHT_CUDA_INFO"
	.sectionflags	@""
	.align	4


	//----- nvinfo : EIATTR_CUDA_API_VERSION
	.align		4
        /*0000*/ 	.byte	0x04, 0x37
        /*0002*/ 	.short	(.L_2666 - .L_2665)
.L_2665:
        /*0004*/ 	.word	0x00000082


	//----- nvinfo : EIATTR_KPARAM_INFO
	.align		4
.L_2666:
        /*0008*/ 	.byte	0x04, 0x17
        /*000a*/ 	.short	(.L_2668 - .L_2667)
.L_2667:
        /*000c*/ 	.word	0x00000000
        /*0010*/ 	.short	0x0004
        /*0012*/ 	.short	0x001c
        /*0014*/ 	.byte	0x00, 0xf0, 0x11, 0x00


	//----- nvinfo : EIATTR_KPARAM_INFO
	.align		4
.L_2668:
        /*0018*/ 	.byte	0x04, 0x17
        /*001a*/ 	.short	(.L_2670 - .L_2669)
.L_2669:
        /*001c*/ 	.word	0x00000000
        /*0020*/ 	.short	0x0003
        /*0022*/ 	.short	0x0018
        /*0024*/ 	.byte	0x00, 0xf0, 0x11, 0x00


	//----- nvinfo : EIATTR_KPARAM_INFO
	.align		4
.L_2670:
        /*0028*/ 	.byte	0x04, 0x17
        /*002a*/ 	.short	(.L_2672 - .L_2671)
.L_2671:
        /*002c*/ 	.word	0x00000000
        /*0030*/ 	.short	0x0002
        /*0032*/ 	.short	0x0010
        /*0034*/ 	.byte	0x00, 0xf5, 0x21, 0x00


	//----- nvinfo : EIATTR_KPARAM_INFO
	.align		4
.L_2672:
        /*0038*/ 	.byte	0x04, 0x17
        /*003a*/ 	.short	(.L_2674 - .L_2673)
.L_2673:
        /*003c*/ 	.word	0x00000000
        /*0040*/ 	.short	0x0001
        /*0042*/ 	.short	0x0008
        /*0044*/ 	.byte	0x00, 0xf5, 0x21, 0x00


	//----- nvinfo : EIATTR_KPARAM_INFO
	.align		4
.L_2674:
        /*0048*/ 	.byte	0x04, 0x17
        /*004a*/ 	.short	(.L_2676 - .L_2675)
.L_2675:
        /*004c*/ 	.word	0x00000000
        /*0050*/ 	.short	0x0000
        /*0052*/ 	.short	0x0000
        /*0054*/ 	.byte	0x00, 0xf5, 0x21, 0x00


	//----- nvinfo : EIATTR_SPARSE_MMA_MASK
	.align		4
.L_2676:
        /*0058*/ 	.byte	0x03, 0x50
        /*005a*/ 	.short	0x0000


	//----- nvinfo : EIATTR_MAXREG_COUNT
	.align		4
        /*005c*/ 	.byte	0x03, 0x1b
        /*005e*/ 	.short	0x00ff


	//----- nvinfo : EIATTR_MERCURY_ISA_VERSION
	.align		4
        /*0060*/ 	.byte	0x03, 0x5f
        /*0062*/ 	.short	0x0101


	//----- nvinfo : EIATTR_VRC_CTA_INIT_COUNT
	.align		4
        /*0064*/ 	.byte	0x02, 0x4a
	.zero		1
	.zero		1


	//----- nvinfo : EIATTR_EXIT_INSTR_OFFSETS
	.align		4
        /*0068*/ 	.byte	0x04, 0x1c
        /*006a*/ 	.short	(.L_2678 - .L_2677)


	//   ....[0]....
.L_2677:
        /*006c*/ 	.word	0x00000070


	//   ....[1]....
        /*0070*/ 	.word	0x00000140


	//   ....[2]....
        /*0074*/ 	.word	0x00000960


	//----- nvinfo : EIATTR_CRS_STACK_SIZE
	.align		4
.L_2678:
        /*0078*/ 	.byte	0x04, 0x1e
        /*007a*/ 	.short	(.L_2680 - .L_2679)
.L_2679:
        /*007c*/ 	.word	0x00000000


	//----- nvinfo : EIATTR_CBANK_PARAM_SIZE
	.align		4
.L_2680:
        /*0080*/ 	.byte	0x03, 0x19
        /*0082*/ 	.short	0x0020


	//----- nvinfo : EIATTR_PARAM_CBANK
	.align		4
        /*0084*/ 	.byte	0x04, 0x0a
        /*0086*/ 	.short	(.L_2682 - .L_2681)
	.align		4
.L_2681:
        /*0088*/ 	.word	index@(.nv.constant0._Z27gpuKernelArrayDistSquareSumIdEvPT_S1_S1_ii)
        /*008c*/ 	.short	0x0380
        /*008e*/ 	.short	0x0020


	//----- nvinfo : EIATTR_SW_WAR
	.align		4
.L_2682:
        /*0090*/ 	.byte	0x04, 0x36
        /*0092*/ 	.short	(.L_2684 - .L_2683)
.L_2683:
        /*0094*/ 	.word	0x00000008
.L_2684:


//--------------------- .nv.info._Z26gpuKernelArrayRowSquareSumIdEvPT_S1_ii --------------------------
	.section	.nv.info._Z26gpuKernelArrayRowSquareSumIdEvPT_S1_ii,"",@"SHT_CUDA_INFO"
	.sectionflags	@""
	.align	4


	//----- nvinfo : EIATTR_CUDA_API_VERSION
	.align		4
        /*0000*/ 	.byte	0x04, 0x37
        /*0002*/ 	.short	(.L_2686 - .L_2685)
.L_2685:
        /*0004*/ 	.word	0x00000082


	//----- nvinfo : EIATTR_KPARAM_INFO
	.align		4
.L_2686:
        /*0008*/ 	.byte	0x04, 0x17
        /*000a*/ 	.short	(.L_2688 - .L_2687)
.L_2687:
        /*000c*/ 	.word	0x00000000
        /*0010*/ 	.short	0x0003
        /*0012*/ 	.short	0x0014
        /*0014*/ 	.byte	0x00, 0xf0, 0x11, 0x00


	//----- nvinfo : EIATTR_KPARAM_INFO
	.align		4
.L_2688:
        /*0018*/ 	.byte	0x04, 0x17
        /*001a*/ 	.short	(.L_2690 - .L_2689)
.L_2689:
        /*001c*/ 	.word	0x00000000
        /*0020*/ 	.short	0x0002
        /*0022*/ 	.short	0x0010
        /*0024*/ 	.byte	0x00, 0xf0, 0x11, 0x00


	//----- nvinfo : EIATTR_KPARAM_INFO
	.align		4
.L_2690:
        /*0028*/ 	.byte	0x04, 0x17
        /*002a*/ 	.short	(.L_2692 - .L_2691)
.L_2691:
        /*002c*/ 	.word	0x00000000
        /*0030*/ 	.short	0x0001
        /*0032*/ 	.short	0x0008
        /*0034*/ 	.byte	0x00, 0xf5, 0x21, 0x00


	//----- nvinfo : EIATTR_KPARAM_INFO
	.align		4
.L_2692:
        /*0038*/ 	.byte	0x04, 0x17
        /*003a*/ 	.short	(.L_2694 - .L_2693)
.L_2693:
        /*003c*/ 	.word	0x00000000
        /*0040*/ 	.short	0x0000
        /*0042*/ 	.short	0x0000
        /*0044*/ 	.byte	0x00, 0xf5, 0x21, 0x00


	//----- nvinfo : EIATTR_SPARSE_MMA_MASK
	.align		4
.L_2694:
        /*0048*/ 	.byte	0x03, 0x50
        /*004a*/ 	.short	0x0000


	//----- nvinfo : EIATTR_MAXREG_COUNT
	.align		4
        /*004c*/ 	.byte	0x03, 0x1b
        /*004e*/ 	.short	0x00ff


	//----- nvinfo : EIATTR_MERCURY_ISA_VERSION
	.align		4
        /*0050*/ 	.byte	0x03, 0x5f
        /*0052*/ 	.short	0x0101


	//----- nvinfo : EIATTR_VRC_CTA_INIT_COUNT
	.align		4
        /*0054*/ 	.byte	0x02, 0x4a
	.zero		1
	.zero		1


	//----- nvinfo : EIATTR_EXIT_INSTR_OFFSETS
	.align		4
        /*0058*/ 	.byte	0x04, 0x1c
        /*005a*/ 	.short	(.L_2696 - .L_2695)


	//   ....[0]....
.L_2695:
        /*005c*/ 	.word	0x00000070


	//   ....[1]....
        /*0060*/ 	.word	0x00000140


	//   ....[2]....
        /*0064*/ 	.word	0x00000ac0


	//----- nvinfo : EIATTR_CRS_STACK_SIZE
	.align		4
.L_2696:
        /*0068*/ 	.byte	0x04, 0x1e
        /*006a*/ 	.short	(.L_2698 - .L_2697)
.L_2697:
        /*006c*/ 	.word	0x00000000


	//----- nvinfo : EIATTR_CBANK_PARAM_SIZE
	.align		4
.L_2698:
        /*0070*/ 	.byte	0x03, 0x19
        /*0072*/ 	.short	0x0018


	//----- nvinfo : EIATTR_PARAM_CBANK
	.align		4
        /*0074*/ 	.byte	0x04, 0x0a
        /*0076*/ 	.short	(.L_2700 - .L_2699)
	.align		4
.L_2699:
        /*0078*/ 	.word	index@(.nv.constant0._Z26gpuKernelArrayRowSquareSumIdEvPT_S1_ii)
        /*007c*/ 	.short	0x0380
        /*007e*/ 	.short	0x0018


	//----- nvinfo : EIATTR_SW_WAR
	.align		4
.L_2700:
        /*0080*/ 	.byte	0x04, 0x36
        /*0082*/ 	.short	(.L_2702 - .L_2701)
.L_2701:
        /*0084*/ 	.word	0x00000008
.L_2702:


//--------------------- .nv.info._Z20gpuKernelArrayRowSumIdEvPT_S1_ii --------------------------
	.section	.nv.info._Z20gpuKernelArrayRowSumIdEvPT_S1_ii,"",@"SHT_CUDA_INFO"
	.sectionflags	@""
	.align	4


	//----- nvinfo : EIATTR_CUDA_API_VERSION
	.align		4
        /*0000*/ 	.byte	0x04, 0x37
        /*0002*/ 	.short	(.L_2704 - .L_2703)
.L_2703:
        /*0004*/ 	.word	0x00000082


	//----- nvinfo : EIATTR_KPARAM_INFO
	.align		4
.L_2704:
        /*0008*/ 	.byte	0x04, 0x17
        /*000a*/ 	.short	(.L_2706 - .L_2705)
.L_2705:
        /*000c*/ 	.word	0x00000000
        /*0010*/ 	.short	0x0003
        /*0012*/ 	.short	0x0014
        /*0014*/ 	.byte	0x00, 0xf0, 0x11, 0x00


	//----- nvinfo : EIATTR_KPARAM_INFO
	.align		4
.L_2706:
        /*0018*/ 	.byte	0x04, 0x17
        /*001a*/ 	.short	(.L_2708 - .L_2707)
.L_2707:
        /*001c*/ 	.word	0x00000000
        /*0020*/ 	.short	0x0002
        /*0022*/ 	.short	0x0010
        /*0024*/ 	.byte	0x00, 0xf0, 0x11, 0x00


	//----- nvinfo : EIATTR_KPARAM_INFO
	.align		4
.L_2708:
        /*0028*/ 	.byte	0x04, 0x17
        /*002a*/ 	.short	(.L_2710 - .L_2709)
.L_2709:
        /*002c*/ 	.word	0x00000000
        /*0030*/ 	.short	0x0001
        /*0032*/ 	.short	0x0008
        /*0034*/ 	.byte	0x00, 0xf5, 0x21, 0x00


	//----- nvinfo : EIATTR_KPARAM_INFO
	.align		4
.L_2710:
        /*0038*/ 	.byte	0x04, 0x17
        /*003a*/ 	.short	(.L_2712 - .L_2711)
.L_2711:
        /*003c*/ 	.word	0x00000000
        /*0040*/ 	.short	0x0000
        /*0042*/ 	.short	0x0000
        /*0044*/ 	.byte	0x00, 0xf5, 0x21, 0x00


	//----- nvinfo : EIATTR_SPARSE_MMA_MASK
	.align		4
.L_2712:
        /*0048*/ 	.byte	0x03, 0x50
        /*004a*/ 	.short	0x0000


	//----- nvinfo : EIATTR_MAXREG_COUNT
	.align		4
        /*004c*/ 	.byte	0x03, 0x1b
        /*004e*/ 	.short	0x00ff


	//----- nvinfo : EIATTR_MERCURY_ISA_VERSION
	.align		4
        /*0050*/ 	.byte	0x03, 0x5f
        /*0052*/ 	.short	0x0101


	//----- nvinfo : EIATTR_VRC_CTA_INIT_COUNT
	.align		4
        /*0054*/ 	.byte	0x02, 0x4a
	.zero		1
	.zero		1


	//----- nvinfo : EIATTR_EXIT_INSTR_OFFSETS
	.align		4
        /*0058*/ 	.byte	0x04, 0x1c
        /*005a*/ 	.short	(.L_2714 - .L_2713)


	//   ....[0]....
.L_2713:
        /*005c*/ 	.word	0x00000070


	//   ....[1]....
        /*0060*/ 	.word	0x00000140


	//   ....[2]....
        /*0064*/ 	.word	0x00000ac0


	//----- nvinfo : EIATTR_CRS_STACK_SIZE
	.align		4
.L_2714:
        /*0068*/ 	.byte	0x04, 0x1e
        /*006a*/ 	.short	(.L_2716 - .L_2715)
.L_2715:
        /*006c*/ 	.word	0x00000000


	//----- nvinfo : EIATTR_CBANK_PARAM_SIZE
	.align		4
.L_2716:
        /*0070*/ 	.byte	0x03, 0x19
        /*0072*/ 	.short	0x0018


	//----- nvinfo : EIATTR_PARAM_CBANK
	.align		4
        /*0074*/ 	.byte	0x04, 0x0a
        /*0076*/ 	.short	(.L_2718 - .L_2717)
	.align		4
.L_2717:
        /*0078*/ 	.word	index@(.nv.constant0._Z20gpuKernelArrayRowSumIdEvPT_S1_ii)
        /*007c*/ 	.short	0x0380
        /*007e*/ 	.short	0x0018


	//----- nvinfo : EIATTR_SW_WAR
	.align		4
.L_2718:
        /*0080*/ 	.byte	0x04, 0x36
        /*0082*/ 	.short	(.L_2720 - .L_2719)
.L_2719:
        /*0084*/ 	.word	0x00000008
.L_2720:


//--------------------- .nv.info._Z24gpuKernelArrayRowAverageIdEvPT_S1_ii --------------------------
	.section	.nv.info._Z24gpuKernelArrayRowAverageIdEvPT_S1_ii,"",@"SHT_CUDA_INFO"
	.sectionflags	@""
	.align	4


	//----- nvinfo : EIATTR_CUDA_API_VERSION
	.align		4
        /*0000*/ 	.byte	0x04, 0x37
        /*0002*/ 	.short	(.L_2722 - .L_2721)
.L_2721:
        /*0004*/ 	.word	0x00000082


	//----- nvinfo : EIATTR_KPARAM_INFO
	.align		4
.L_2722:
        /*0008*/ 	.byte	0x04, 0x17
        /*000a*/ 	.short	(.L_2724 - .L_2723)
.L_2723:
        /*000c*/ 	.word	0x00000000
        /*0010*/ 	.short	0x0003
        /*0012*/ 	.short	0x0014
        /*0014*/ 	.byte	0x00, 0xf0, 0x11, 0x00


	//----- nvinfo : EIATTR_KPARAM_INFO
	.align		4
.L_2724:
        /*0018*/ 	.byte	0x04, 0x17
        /*001a*/ 	.short	(.L_2726 - .L_2725)
.L_2725:
        /*001c*/ 	.word	0x00000000
        /*0020*/ 	.short	0x0002
        /*0022*/ 	.short	0x0010
        /*0024*/ 	.byte	0x00, 0xf0, 0x11, 0x00


	//----- nvinfo : EIATTR_KPARAM_INFO
	.align		4
.L_2726:
        /*0028*/ 	.byte	0x04, 0x17
        /*002a*/ 	.short	(.L_2728 - .L_2727)
.L_2727:
        /*002c*/ 	.word	0x00000000
        /*0030*/ 	.short	0x0001
        /*0032*/ 	.short	0x0008
        /*0034*/ 	.byte	0x00, 0xf5, 0x21, 0x00


	//----- nvinfo : EIATTR_KPARAM_INFO
	.align		4
.L_2728:
        /*0038*/ 	.byte	0x04, 0x17
        /*003a*/ 	.short	(.L_2730 - .L_2729)
.L_2729:
        /*003c*/ 	.word	0x00000000
        /*0040*/ 	.short	0x0000
        /*0042*/ 	.short	0x0000
        /*0044*/ 	.byte	0x00, 0xf5, 0x21, 0x00


	//----- nvinfo : EIATTR_SPARSE_MMA_MASK
	.align		4
.L_2730:
        /*0048*/ 	.byte	0x03, 0x50
        /*004a*/ 	.short	0x0000


	//----- nvinfo : EIATTR_MAXREG_COUNT
	.align		4
        /*004c*/ 	.byte	0x03, 0x1b
        /*004e*/ 	.short	0x00ff


	//----- nvinfo : EIATTR_MERCURY_ISA_VERSION
	.align		4
        /*0050*/ 	.byte	0x03, 0x5f
        /*0052*/ 	.short	0x0101


	//----- nvinfo : EIATTR_VRC_CTA_INIT_COUNT
	.align		4
        /*0054*/ 	.byte	0x02, 0x4a
	.zero		1
	.zero		1


	//----- nvinfo : EIATTR_EXIT_INSTR_OFFSETS
	.align		4
        /*0058*/ 	.byte	0x04, 0x1c
        /*005a*/ 	.short	(.L_2732 - .L_2731)


	//   ....[0]....
.L_2731:
        /*005c*/ 	.word	0x00000070


	//   ....[1]....
        /*0060*/ 	.word	0x000000b0


	//   ....[2]....
        /*0064*/ 	.word	0x00000d10


	//----- nvinfo : EIATTR_CRS_STACK_SIZE
	.align		4
.L_2732:
        /*0068*/ 	.byte	0x04, 0x1e
        /*006a*/ 	.short	(.L_2734 - .L_2733)
.L_2733:
        /*006c*/ 	.word	0x00000000


	//----- nvinfo : EIATTR_CBANK_PARAM_SIZE
	.align		4
.L_2734:
        /*0070*/ 	.byte	0x03, 0x19
        /*0072*/ 	.short	0x0018


	//----- nvinfo : EIATTR_PARAM_CBANK
	.align		4
        /*0074*/ 	.byte	0x04, 0x0a
        /*0076*/ 	.short	(.L_2736 - .L_2735)
	.align		4
.L_2735:
        /*0078*/ 	.word	index@(.nv.constant0._Z24gpuKernelArrayRowAverageIdEvPT_S1_ii)
        /*007c*/ 	.short	0x0380
        /*007e*/ 	.short	0x0018


	//----- nvinfo : EIATTR_SW_WAR
	.align		4
.L_2736:
        /*0080*/ 	.byte	0x04, 0x36
        /*0082*/ 	.short	(.L_2738 - .L_2737)
.L_2737:
        /*0084*/ 	.word	0x00000008
.L_2738:


//--------------------- .nv.info._Z33gpuKernelArrayAddVectorToDiagonalIdEvPT_S1_S0_i --------------------------
	.section	.nv.info._Z33gpuKernelArrayAddVectorToDiagonalIdEvPT_S1_S0_i,"",@"SHT_CUDA_INFO"
	.sectionflags	@""
	.align	4


	//----- nvinfo : EIATTR_CUDA_API_VERSION
	.align		4
        /*0000*/ 	.byte	0x04, 0x37
        /*0002*/ 	.short	(.L_2740 - .L_2739)
.L_2739:
        /*0004*/ 	.word	0x00000082


	//----- nvinfo : EIATTR_KPARAM_INFO
	.align		4
.L_2740:
        /*0008*/ 	.byte	0x04, 0x17
        /*000a*/ 	.short	(.L_2742 - .L_2741)
.L_2741:
        /*000c*/ 	.word	0x00000000
        /*0010*/ 	.short	0x0003
        /*0012*/ 	.short	0x0018
        /*0014*/ 	.byte	0x00, 0xf0, 0x11, 0x00


	//----- nvinfo : EIATTR_KPARAM_INFO
	.align		4
.L_2742:
        /*0018*/ 	.byte	0x04, 0x17
        /*001a*/ 	.short	(.L_2744 - .L_2743)
.L_2743:
        /*001c*/ 	.word	0x00000000
        /*0020*/ 	.short	0x0002
        /*0022*/ 	.short	0x0010
        /*0024*/ 	.byte	0x00, 0xf0, 0x21, 0x00


	//----- nvinfo : EIATTR_KPARAM_INFO
	.align		4
.L_2744:
        /*0028*/ 	.byte	0x04, 0x17
        /*002a*/ 	.short	(.L_2746 - .L_2745)
.L_2745:
        /*002c*/ 	.word	0x00000000
        /*0030*/ 	.short	0x0001
        /*0032*/ 	.short	0x0008
        /*0034*/ 	.byte	0x00, 0xf5, 0x21, 0x00


	//----- nvinfo : EIATTR_KPARAM_INFO
	.align		4
.L_2746:
        /*0038*/ 	.byte	0x04, 0x17
        /*003a*/ 	.short	(.L_2748 - .L_2747)
.L_2747:
        /*003c*/ 	.word	0x00000000
        /*0040*/ 	.short	0x0000
        /*0042*/ 	.short	0x0000
        /*0044*/ 	.byte	0x00, 0xf5, 0x21, 0x00


	//----- nvinfo : EIATTR_SPARSE_MMA_MASK
	.align		4
.L_2748:
        /*0048*/ 	.byte	0x03, 0x50
        /*004a*/ 	.short	0x0000


	//----- nvinfo : EIATTR_MAXREG_COUNT
	.align		4
        /*004c*/ 	.byte	0x03, 0x1b
        /*004e*/ 	.short	0x00ff


	//----- nvinfo : EIATTR_MERCURY_ISA_VERSION
	.align		4
        /*0050*/ 	.byte	0x03, 0x5f
        /*0052*/ 	.short	0x0101


	//----- nvinfo : EIATTR_VRC_CTA_INIT_COUNT
	.align		4
        /*0054*/ 	.byte	0x02, 0x4a
	.zero		1
	.zero		1


	//----- nvinfo : EIATTR_EXIT_INSTR_OFFSETS
	.align		4
        /*0058*/ 	.byte	0x04, 0x1c
        /*005a*/ 	.short	(.L_2750 - .L_2749)


	//   ....[0]....
.L_2749:
        /*005c*/ 	.word	0x00000070


	//   ....[1]....
        /*0060*/ 	.word	0x00000180


	//----- nvinfo : EIATTR_CRS_STACK_SIZE
	.align		4
.L_2750:
        /*0064*/ 	.byte	0x04, 0x1e
        /*0066*/ 	.short	(.L_2752 - .L_2751)
.L_2751:
        /*0068*/ 	.word	0x00000000


	//----- nvinfo : EIATTR_CBANK_PARAM_SIZE
	.align		4
.L_2752:
        /*006c*/ 	.byte	0x03, 0x19
        /*006e*/ 	.short	0x001c


	//----- nvinfo : EIATTR_PARAM_CBANK
	.align		4
        /*0070*/ 	.byte	0x04, 0x0a
        /*0072*/ 	.short	(.L_2754 - .L_2753)
	.align		4
.L_2753:
        /*0074*/ 	.word	index@(.nv.constant0._Z33gpuKernelArrayAddVectorToDiagonalIdEvPT_S1_S0_i)
        /*0078*/ 	.short	0x0380
        /*007a*/ 	.short	0x001c


	//----- nvinfo : EIATTR_SW_WAR
	.align		4
.L_2754:
        /*007c*/ 	.byte	0x04, 0x36
        /*007e*/ 	.short	(.L_2756 - .L_2755)
.L_2755:
        /*0080*/ 	.word	0x00000008
.L_2756:


//--------------------- .nv.info._Z36gpuKernelArrayMultiplyScalarDiagonalIdEvPT_S0_i --------------------------
	.section	.nv.info._Z36gpuKernelArrayMultiplyScalarDiagonalIdEvPT_S0_i,"",@"SHT_CUDA_INFO"
	.sectionflags	@""
	.align	4


	//----- nvinfo : EIATTR_CUDA_API_VERSION
	.align		4
        /*0000*/ 	.byte	0x04, 0x37
        /*0002*/ 	.short	(.L_2758 - .L_2757)
.L_2757:
        /*0004*/ 	.word	0x00000082


	//----- nvinfo : EIATTR_KPARAM_INFO
	.align		4
.L_2758:
        /*0008*/ 	.byte	0x04, 0x17
        /*000a*/ 	.short	(.L_2760 - .L_2759)
.L_2759:
        /*000c*/ 	.word	0x00000000
        /*0010*/ 	.short	0x0002
        /*0012*/ 	.short	0x0010
        /*0014*/ 	.byte	0x00, 0xf0, 0x11, 0x00


	//----- nvinfo : EIATTR_KPARAM_INFO
	.align		4
.L_2760:
        /*0018*/ 	.byte	0x04, 0x17
        /*001a*/ 	.short	(.L_2762 - .L_2761)
.L_2761:
        /*001c*/ 	.word	0x00000000
        /*0020*/ 	.short	0x0001
        /*0022*/ 	.short	0x0008
        /*0024*/ 	.byte	0x00, 0xf0, 0x21, 0x00


	//----- nvinfo : EIATTR_KPARAM_INFO
	.align		4
.L_2762:
        /*0028*/ 	.byte	0x04, 0x17
        /*002a*/ 	.short	(.L_2764 - .L_2763)
.L_2763:
        /*002c*/ 	.word	0x00000000
        /*0030*/ 	.short	0x0000
        /*0032*/ 	.short	0x0000
        /*0034*/ 	.byte	0x00, 0xf5, 0x21, 0x00


	//----- nvinfo : EIATTR_SPARSE_MMA_MASK
	.align		4
.L_2764:
        /*0038*/ 	.byte	0x03, 0x50
        /*003a*/ 	.short	0x0000


	//----- nvinfo : EIATTR_MAXREG_COUNT
	.align		4
        /*003c*/ 	.byte	0x03, 0x1b
        /*003e*/ 	.short	0x00ff


	//----- nvinfo : EIATTR_MERCURY_ISA_VERSION
	.align		4
        /*0040*/ 	.byte	0x03, 0x5f
        /*0042*/ 	.short	0x0101


	//----- nvinfo : EIATTR_VRC_CTA_INIT_COUNT
	.align		4
        /*0044*/ 	.byte	0x02, 0x4a
	.zero		1
	.zero		1


	//----- nvinfo : EIATTR_EXIT_INSTR_OFFSETS
	.align		4
        /*0048*/ 	.byte	0x04, 0x1c
        /*004a*/ 	.short	(.L_2766 - .L_2765)


	//   ....[0]....
.L_2765:
        /*004c*/ 	.word	0x00000070


	//   ....[1]....
        /*0050*/ 	.word	0x00000150


	//----- nvinfo : EIATTR_CRS_STACK_SIZE
	.align		4
.L_2766:
        /*0054*/ 	.byte	0x04, 0x1e
        /*0056*/ 	.short	(.L_2768 - .L_2767)
.L_2767:
        /*0058*/ 	.word	0x00000000


	//----- nvinfo : EIATTR_CBANK_PARAM_SIZE
	.align		4
.L_2768:
        /*005c*/ 	.byte	0x03, 0x19
        /*005e*/ 	.short	0x0014


	//----- nvinfo : EIATTR_PARAM_CBANK
	.align		4
        /*0060*/ 	.byte	0x04, 0x0a
        /*0062*/ 	.short	(.L_2770 - .L_2769)
	.align		4
.L_2769:
        /*0064*/ 	.word	index@(.nv.constant0._Z36gpuKernelArrayMultiplyScalarDiagonalIdEvPT_S0_i)
        /*0068*/ 	.short	0x0380
        /*006a*/ 	.short	0x0014


	//----- nvinfo : EIATTR_SW_WAR
	.align		4
.L_2770:
        /*006c*/ 	.byte	0x04, 0x36
        /*006e*/ 	.short	(.L_2772 - .L_2771)
.L_2771:
        /*0070*/ 	.word	0x00000008
.L_2772:


//--------------------- .nv.info._Z19gpuKernelArrayPowerIdEvPT_S1_ii --------------------------
	.section	.nv.info._Z19gpuKernelArrayPowerIdEvPT_S1_ii,"",@"SHT_CUDA_INFO"
	.sectionflags	@""
	.align	4


	//----- nvinfo : EIATTR_CUDA_API_VERSION
	.align		4
        /*0000*/ 	.byte	0x04, 0x37
        /*0002*/ 	.short	(.L_2774 - .L_2773)
.L_2773:
        /*0004*/ 	.word	0x00000082


	//----- nvinfo : EIATTR_KPARAM_INFO
	.align		4
.L_2774:
        /*0008*/ 	.byte	0x04, 0x17
        /*000a*/ 	.short	(.L_2776 - .L_2775)
.L_2775:
        /*000c*/ 	.word	0x00000000
        /*0010*/ 	.short	0x0003
        /*0012*/ 	.short	0x0014
        /*0014*/ 	.byte	0x00, 0xf0, 0x11, 0x00


	//----- nvinfo : EIATTR_KPARAM_INFO
	.align		4
.L_2776:
        /*0018*/ 	.byte	0x04, 0x17
        /*001a*/ 	.short	(.L_2778 - .L_2777)
.L_2777:
        /*001c*/ 	.word	0x00000000
        /*0020*/ 	.short	0x0002
        /*0022*/ 	.short	0x0010
        /*0024*/ 	.byte	0x00, 0xf0, 0x11, 0x00


	//----- nvinfo : EIATTR_KPARAM_INFO
	.align		4
.L_2778:
        /*0028*/ 	.byte	0x04, 0x17
        /*002a*/ 	.short	(.L_2780 - .L_2779)
.L_2779:
        /*002c*/ 	.word	0x00000000
        /*0030*/ 	.short	0x0001
        /*0032*/ 	.short	0x0008
        /*0034*/ 	.byte	0x00, 0xf5, 0x21, 0x00


	//----- nvinfo : EIATTR_KPARAM_INFO
	.align		4
.L_2780:
        /*0038*/ 	.byte	0x04, 0x17
        /*003a*/ 	.short	(.L_2782 - .L_2781)
.L_2781:
        /*003c*/ 	.word	0x00000000
        /*0040*/ 	.short	0x0000
        /*0042*/ 	.short	0x0000
        /*0044*/ 	.byte	0x00, 0xf5, 0x21, 0x00


	//----- nvinfo : EIATTR_SPARSE_MMA_MASK
	.align		4
.L_2782:
        /*0048*/ 	.byte	0x03, 0x50
        /*004a*/ 	.short	0x0000


	//----- nvinfo : EIATTR_MAXREG_COUNT
	.align		4
        /*004c*/ 	.byte	0x03, 0x1b
        /*004e*/ 	.short	0x00ff


	//----- nvinfo : EIATTR_MERCURY_ISA_VERSION
	.align		4
        /*0050*/ 	.byte	0x03, 0x5f
        /*0052*/ 	.short	0x0101


	//----- nvinfo : EIATTR_VRC_CTA_INIT_COUNT
	.align		4
        /*0054*/ 	.byte	0x02, 0x4a
	.zero		1
	.zero		1


	//----- nvinfo : EIATTR_EXIT_INSTR_OFFSETS
	.align		4
        /*0058*/ 	.byte	0x04, 0x1c
        /*005a*/ 	.short	(.L_2784 - .L_2783)


	//   ....[0]....
.L_2783:
        /*005c*/ 	.word	0x00000070


	//   ....[1]....
        /*0060*/ 	.word	0x00000170


	//   ....[2]....
        /*0064*/ 	.word	0x000009e0


	//----- nvinfo : EIATTR_CRS_STACK_SIZE
	.align		4
.L_2784:
        /*0068*/ 	.byte	0x04, 0x1e
        /*006a*/ 	.short	(.L_2786 - .L_2785)
.L_2785:
        /*006c*/ 	.word	0x00000000


	//----- nvinfo : EIATTR_CBANK_PARAM_SIZE
	.align		4
.L_2786:
        /*0070*/ 	.byte	0x03, 0x19
        /*0072*/ 	.short	0x0018


	//----- nvinfo : EIATTR_PARAM_CBANK
	.align		4
        /*0074*/ 	.byte	0x04, 0x0a
        /*0076*/ 	.short	(.L_2788 - .L_2787)
	.align		4
.L_2787:
        /*0078*/ 	.word	index@(.nv.constant0._Z19gpuKernelArrayPowerIdEvPT_S1_ii)
        /*007c*/ 	.short	0x0380
        /*007e*/ 	.short	0x0018


	//----- nvinfo : EIATTR_SW_WAR
	.align		4
.L_2788:
        /*0080*/ 	.byte	0x04, 0x36
        /*0082*/ 	.short	(.L_2790 - .L_2789)
.L_2789:
        /*0084*/ 	.word	0x00000008
.L_2790:


//--------------------- .nv.info._Z20gpuKernelArraySquareIdEvPT_S1_i --------------------------
	.section	.nv.info._Z20gpuKernelArraySquareIdEvPT_S1_i,"",@"SHT_CUDA_INFO"
	.sectionflags	@""
	.align	4


	//----- nvinfo : EIATTR_CUDA_API_VERSION
	.align		4
        /*0000*/ 	.byte	0x04, 0x37
        /*0002*/ 	.short	(.L_2792 - .L_2791)
.L_2791:
        /*0004*/ 	.word	0x00000082


	//----- nvinfo : EIATTR_KPARAM_INFO
	.align		4
.L_2792:
        /*0008*/ 	.byte	0x04, 0x17
        /*000a*/ 	.short	(.L_2794 - .L_2793)
.L_2793:
        /*000c*/ 	.word	0x00000000
        /*0010*/ 	.short	0x0002
        /*0012*/ 	.short	0x0010
        /*0014*/ 	.byte	0x00, 0xf0, 0x11, 0x00


	//----- nvinfo : EIATTR_KPARAM_INFO
	.align		4
.L_2794:
        /*0018*/ 	.byte	0x04, 0x17
        /*001a*/ 	.short	(.L_2796 - .L_2795)
.L_2795:
        /*001c*/ 	.word	0x00000000
        /*0020*/ 	.short	0x0001
        /*0022*/ 	.short	0x0008
        /*0024*/ 	.byte	0x00, 0xf5, 0x21, 0x00


	//----- nvinfo : EIATTR_KPARAM_INFO
	.align		4
.L_2796:
        /*0028*/ 	.byte	0x04, 0x17
        /*002a*/ 	.short	(.L_2798 - .L_2797)
.L_2797:
        /*002c*/ 	.word	0x00000000
        /*0030*/ 	.short	0x0000
        /*0032*/ 	.short	0x0000
        /*0034*/ 	.byte	0x00, 0xf5, 0x21, 0x00


	//----- nvinfo : EIATTR_SPARSE_MMA_MASK
	.align		4
.L_2798:
        /*0038*/ 	.byte	0x03, 0x50
        /*003a*/ 	.short	0x0000


	//----- nvinfo : EIATTR_MAXREG_COUNT
	.align		4
        /*003c*/ 	.byte	0x03, 0x1b
        /*003e*/ 	.short	0x00ff


	//----- nvinfo : EIATTR_MERCURY_ISA_VERSION
	.align		4
        /*0040*/ 	.byte	0x03, 0x5f
        /*0042*/ 	.short	0x0101


	//----- nvinfo : EIATTR_VRC_CTA_INIT_COUNT
	.align		4
        /*0044*/ 	.byte	0x02, 0x4a
	.zero		1
	.zero		1


	//----- nvinfo : EIATTR_EXIT_INSTR_OFFSETS
	.align		4
        /*0048*/ 	.byte	0x04, 0x1c
        /*004a*/ 	.short	(.L_2800 - .L_2799)


	//   ....[0]....
.L_2799:
        /*004c*/ 	.word	0x00000070


	//   ....[1]....
        /*0050*/ 	.word	0x00000150


	//----- nvinfo : EIATTR_CRS_STACK_SIZE
	.align		4
.L_2800:
        /*0054*/ 	.byte	0x04, 0x1e
        /*0056*/ 	.short	(.L_2802 - .L_2801)
.L_2801:
        /*0058*/ 	.word	0x00000000


	//----- nvinfo : EIATTR_CBANK_PARAM_SIZE
	.align		4
.L_2802:
        /*005c*/ 	.byte	0x03, 0x19
        /*005e*/ 	.short	0x0014


	//----- nvinfo : EIATTR_PARAM_CBANK
	.align		4
        /*0060*/ 	.byte	0x04, 0x0a
        /*0062*/ 	.short	(.L_2804 - .L_2803)
	.align		4
.L_2803:
        /*0064*/ 	.word	index@(.nv.constant0._Z20gpuKernelArraySquareIdEvPT_S1_i)
        /*0068*/ 	.short	0x0380
        /*006a*/ 	.short	0x0014


	//----- nvinfo : EIATTR_SW_WAR
	.align		4
.L_2804:
        /*006c*/ 	.byte	0x04, 0x36
        /*006e*/ 	.short	(.L_2806 - .L_2805)
.L_2805:
        /*0070*/ 	.word	0x00000008
.L_2806:


//--------------------- .nv.info._Z18gpuKernelArrayErfcIdEvPT_S1_i --------------------------
	.section	.nv.info._Z18gpuKernelArrayErfcIdEvPT_S1_i,"",@"SHT_CUDA_INFO"
	.sectionflags	@""
	.align	4


	//----- nvinfo : EIATTR_CUDA_API_VERSION
	.align		4
        /*0000*/ 	.byte	0x04, 0x37
        /*0002*/ 	.short	(.L_2808 - .L_2807)
.L_2807:
        /*0004*/ 	.word	0x00000082


	//----- nvinfo : EIATTR_KPARAM_INFO
	.align		4
.L_2808:
        /*0008*/ 	.byte	0x04, 0x17
        /*000a*/ 	.short	(.L_2810 - .L_2809)
.L_2809:
        /*000c*/ 	.word	0x00000000
        /*0010*/ 	.short	0x0002
        /*0012*/ 	.short	0x0010
        /*0014*/ 	.byte	0x00, 0xf0, 0x11, 0x00


	//----- nvinfo : EIATTR_KPARAM_INFO
	.align		4
.L_2810:
        /*0018*/ 	.byte	0x04, 0x17
        /*001a*/ 	.short	(.L_2812 - .L_2811)
.L_2811:
        /*001c*/ 	.word	0x00000000
        /*0020*/ 	.short	0x0001
        /*0022*/ 	.short	0x0008
        /*0024*/ 	.byte	0x00, 0xf5, 0x21, 0x00


	//----- nvinfo : EIATTR_KPARAM_INFO
	.align		4
.L_2812:
        /*0028*/ 	.byte	0x04, 0x17
        /*002a*/ 	.short	(.L_2814 - .L_2813)
.L_2813:
        /*002c*/ 	.word	0x00000000
        /*0030*/ 	.short	0x0000
        /*0032*/ 	.short	0x0000
        /*0034*/ 	.byte	0x00, 0xf5, 0x21, 0x00


	//----- nvinfo : EIATTR_SPARSE_MMA_MASK
	.align		4
.L_2814:
        /*0038*/ 	.byte	0x03, 0x50
        /*003a*/ 	.short	0x0000


	//----- nvinfo : EIATTR_MAXREG_COUNT
	.align		4
        /*003c*/ 	.byte	0x03, 0x1b
        /*003e*/ 	.short	0x00ff


	//----- nvinfo : EIATTR_MERCURY_ISA_VERSION
	.align		4
        /*0040*/ 	.byte	0x03, 0x5f
        /*0042*/ 	.short	0x0101


	//----- nvinfo : EIATTR_VRC_CTA_INIT_COUNT
	.align		4
        /*0044*/ 	.byte	0x02, 0x4a
	.zero		1
	.zero		1


	//----- nvinfo : EIATTR_EXIT_INSTR_OFFSETS
	.align		4
        /*0048*/ 	.byte	0x04, 0x1c
        /*004a*/ 	.short	(.L_2816 - .L_2815)


	//   ....[0]....
.L_2815:
        /*004c*/ 	.word	0x00000070


	//   ....[1]....
        /*0050*/ 	.word	0x00000be0


	//----- nvinfo : EIATTR_CRS_STACK_SIZE
	.align		4
.L_2816:
        /*0054*/ 	.byte	0x04, 0x1e
        /*0056*/ 	.short	(.L_2818 - .L_2817)
.L_2817:
        /*0058*/ 	.word	0x00000000


	//----- nvinfo : EIATTR_CBANK_PARAM_SIZE
	.align		4
.L_2818:
        /*005c*/ 	.byte	0x03, 0x19
        /*005e*/ 	.short	0x0014


	//----- nvinfo : EIATTR_PARAM_CBANK
	.align		4
        /*0060*/ 	.byte	0x04, 0x0a
        /*0062*/ 	.short	(.L_2820 - .L_2819)
	.align		4
.L_2819:
        /*0064*/ 	.word	index@(.nv.constant0._Z18gpuKernelArrayErfcIdEvPT_S1_i)
        /*0068*/ 	.short	0x0380
        /*006a*/ 	.short	0x0014


	//----- nvinfo : EIATTR_SW_WAR
	.align		4
.L_2820:
        /*006c*/ 	.byte	0x04, 0x36
        /*006e*/ 	.short	(.L_2822 - .L_2821)
.L_2821:
        /*0070*/ 	.word	0x00000008
.L_2822:


//--------------------- .nv.info._Z17gpuKernelArrayErfIdEvPT_S1_i --------------------------
	.section	.nv.info._Z17gpuKernelArrayErfIdEvPT_S1_i,"",@"SHT_CUDA_INFO"
	.sectionflags	@""
	.align	4


	//----- nvinfo : EIATTR_CUDA_API_VERSION
	.align		4
        /*0000*/ 	.byte	0x04, 0x37
        /*0002*/ 	.short	(.L_2824 - .L_2823)
.L_2823:
        /*0004*/ 	.word	0x00000082


	//----- nvinfo : EIATTR_KPARAM_INFO
	.align		4
.L_2824:
        /*0008*/ 	.byte	0x04, 0x17
        /*000a*/ 	.short	(.L_2826 - .L_2825)
.L_2825:
        /*000c*/ 	.word	0x00000000
        /*0010*/ 	.short	0x0002
        /*0012*/ 	.short	0x0010
        /*0014*/ 	.byte	0x00, 0xf0, 0x11, 0x00


	//----- nvinfo : EIATTR_KPARAM_INFO
	.align		4
.L_2826:
        /*0018*/ 	.byte	0x04, 0x17
        /*001a*/ 	.short	(.L_2828 - .L_2827)
.L_2827:
        /*001c*/ 	.word	0x00000000
        /*0020*/ 	.short	0x0001
        /*0022*/ 	.short	0x0008
        /*0024*/ 	.byte	0x00, 0xf5, 0x21, 0x00


	//----- nvinfo : EIATTR_KPARAM_INFO
	.align		4
.L_2828:
        /*0028*/ 	.byte	0x04, 0x17
        /*002a*/ 	.short	(.L_2830 - .L_2829)
.L_2829:
        /*002c*/ 	.word	0x00000000
        /*0030*/ 	.short	0x0000
        /*0032*/ 	.short	0x0000
        /*0034*/ 	.byte	0x00, 0xf5, 0x21, 0x00


	//----- nvinfo : EIATTR_SPARSE_MMA_MASK
	.align		4
.L_2830:
        /*0038*/ 	.byte	0x03, 0x50
        /*003a*/ 	.short	0x0000


	//----- nvinfo : EIATTR_MAXREG_COUNT
	.align		4
        /*003c*/ 	.byte	0x03, 0x1b
        /*003e*/ 	.short	0x00ff


	//----- nvinfo : EIATTR_MERCURY_ISA_VERSION
	.align		4
        /*0040*/ 	.byte	0x03, 0x5f
        /*0042*/ 	.short	0x0101


	//----- nvinfo : EIATTR_VRC_CTA_INIT_COUNT
	.align		4
        /*0044*/ 	.byte	0x02, 0x4a
	.zero		1
	.zero		1


	//----- nvinfo : EIATTR_EXIT_INSTR_OFFSETS
	.align		4
        /*0048*/ 	.byte	0x04, 0x1c
        /*004a*/ 	.short	(.L_2832 - .L_2831)


	//   ....[0]....
.L_2831:
        /*004c*/ 	.word	0x00000070


	//   ....[1]....
        /*0050*/ 	.word	0x000008f0


	//----- nvinfo : EIATTR_CRS_STACK_SIZE
	.align		4
.L_2832:
        /*0054*/ 	.byte	0x04, 0x1e
        /*0056*/ 	.short	(.L_2834 - .L_2833)
.L_2833:
        /*0058*/ 	.word	0x00000000


	//----- nvinfo : EIATTR_CBANK_PARAM_SIZE
	.align		4
.L_2834:
        /*005c*/ 	.byte	0x03, 0x19
        /*005e*/ 	.short	0x0014


	//----- nvinfo : EIATTR_PARAM_CBANK
	.align		4
        /*0060*/ 	.byte	0x04, 0x0a
        /*0062*/ 	.short	(.L_2836 - .L_2835)
	.align		4
.L_2835:
        /*0064*/ 	.word	index@(.nv.constant0._Z17gpuKernelArrayErfIdEvPT_S1_i)
        /*0068*/ 	.short	0x0380
        /*006a*/ 	.short	0x0014


	//----- nvinfo : EIATTR_SW_WAR
	.align		4
.L_2836:
        /*006c*/ 	.byte	0x04, 0x36
        /*006e*/ 	.short	(.L_2838 - .L_2837)
.L_2837:
        /*0070*/ 	.word	0x00000008
.L_2838:


//--------------------- .nv.info._Z19gpuKernelArrayFloorIdEvPT_S1_i --------------------------
	.section	.nv.info._Z19gpuKernelArrayFloorIdEvPT_S1_i,"",@"SHT_CUDA_INFO"
	.sectionflags	@""
	.align	4


	//----- nvinfo : EIATTR_CUDA_API_VERSION
	.align		4
        /*0000*/ 	.byte	0x04, 0x37
        /*0002*/ 	.short	(.L_2840 - .L_2839)
.L_2839:
        /*0004*/ 	.word	0x00000082


	//----- nvinfo : EIATTR_KPARAM_INFO
	.align		4
.L_2840:
        /*0008*/ 	.byte	0x04, 0x17
        /*000a*/ 	.short	(.L_2842 - .L_2841)
.L_2841:
        /*000c*/ 	.word	0x00000000
        /*0010*/ 	.short	0x0002
        /*0012*/ 	.short	0x0010
        /*0014*/ 	.byte	0x00, 0xf0, 0x11, 0x00


	//----- nvinfo : EIATTR_KPARAM_INFO
	.align		4
.L_2842:
        /*0018*/ 	.byte	0x04, 0x17
        /*001a*/ 	.short	(.L_2844 - .L_2843)
.L_2843:
        /*001c*/ 	.word	0x00000000
        /*0020*/ 	.short	0x0001
        /*0022*/ 	.short	0x0008
        /*0024*/ 	.byte	0x00, 0xf5, 0x21, 0x00


	//----- nvinfo : EIATTR_KPARAM_INFO
	.align		4
.L_2844:
        /*0028*/ 	.byte	0x04, 0x17
        /*002a*/ 	.short	(.L_2846 - .L_2845)
.L_2845:
        /*002c*/ 	.word	0x00000000
        /*0030*/ 	.short	0x0000
        /*0032*/ 	.short	0x0000
        /*0034*/ 	.byte	0x00, 0xf5, 0x21, 0x00


	//----- nvinfo : EIATTR_SPARSE_MMA_MASK
	.align		4
.L_2846:
        /*0038*/ 	.byte	0x03, 0x50
        /*003a*/ 	.short	0x0000


	//----- nvinfo : EIATTR_MAXREG_COUNT
	.align		4
        /*003c*/ 	.byte	0x03, 0x1b
        /*003e*/ 	.short	0x00ff


	//----- nvinfo : EIATTR_MERCURY_ISA_VERSION
	.align		4
        /*0040*/ 	.byte	0x03, 0x5f
        /*0042*/ 	.short	0x0101


	//----- nvinfo : EIATTR_VRC_CTA_INIT_COUNT
	.align		4
        /*0044*/ 	.byte	0x02, 0x4a
	.zero		1
	.zero		1


	//----- nvinfo : EIATTR_EXIT_INSTR_OFFSETS
	.align		4
        /*0048*/ 	.byte	0x04, 0x1c
        /*004a*/ 	.short	(.L_2848 - .L_2847)


	//   ....[0]....
.L_2847:
        /*004c*/ 	.word	0x00000070


	//   ....[1]....
        /*0050*/ 	.word	0x00000150


	//----- nvinfo : EIATTR_CRS_STACK_SIZE
	.align		4
.L_2848:
        /*0054*/ 	.byte	0x04, 0x1e
        /*0056*/ 	.short	(.L_2850 - .L_2849)
.L_2849:
        /*0058*/ 	.word	0x00000000


	//----- nvinfo : EIATTR_CBANK_PARAM_SIZE
	.align		4
.L_2850:
        /*005c*/ 	.byte	0x03, 0x19
        /*005e*/ 	.short	0x0014


	//----- nvinfo : EIATTR_PARAM_CBANK
	.align		4
        /*0060*/ 	.byte	0x04, 0x0a
        /*0062*/ 	.short	(.L_2852 - .L_2851)
	.align		4
.L_2851:
        /*0064*/ 	.word	index@(.nv.constant0._Z19gpuKernelArrayFloorIdEvPT_S1_i)
        /*0068*/ 	.short	0x0380
        /*006a*/ 	.short	0x0014


	//----- nvinfo : EIATTR_SW_WAR
	.align		4
.L_2852:
        /*006c*/ 	.byte	0x04, 0x36
        /*006e*/ 	.short	(.L_2854 - .L_2853)
.L_2853:
        /*0070*/ 	.word	0x00000008
.L_2854:


//--------------------- .nv.info._Z18gpuKernelArrayCeilIdEvPT_S1_i --------------------------
	.section	.nv.info._Z18gpuKernelArrayCeilIdEvPT_S1_i,"",@"SHT_CUDA_INFO"
	.sectionflags	@""
	.align	4


	//----- nvinfo : EIATTR_CUDA_API_VERSION
	.align		4
        /*0000*/ 	.byte	0x04, 0x37
        /*0002*/ 	.short	(.L_2856 - .L_2855)
.L_2855:
        /*0004*/ 	.word	0x00000082


	//----- nvinfo : EIATTR_KPARAM_INFO
	.align		4
.L_2856:
        /*0008*/ 	.byte	0x04, 0x17
        /*000a*/ 	.short	(.L_2858 - .L_2857)
.L_2857:
        /*000c*/ 	.word	0x00000000
        /*0010*/ 	.short	0x0002
        /*0012*/ 	.short	0x0010
        /*0014*/ 	.byte	0x00, 0xf0, 0x11, 0x00


	//----- nvinfo : EIATTR_KPARAM_INFO
	.align		4
.L_2858:
        /*0018*/ 	.byte	0x04, 0x17
        /*001a*/ 	.short	(.L_2860 - .L_2859)
.L_2859:
        /*001c*/ 	.word	0x00000000
        /*0020*/ 	.short	0x0001
        /*0022*/ 	.short	0x0008
        /*0024*/ 	.byte	0x00, 0xf5, 0x21, 0x00


	//----- nvinfo : EIATTR_KPARAM_INFO
	.align		4
.L_2860:
        /*0028*/ 	.byte	0x04, 0x17
        /*002a*/ 	.short	(.L_2862 - .L_2861)
.L_2861:
        /*002c*/ 	.word	0x00000000
        /*0030*/ 	.short	0x0000
        /*0032*/ 	.short	0x0000
        /*0034*/ 	.byte	0x00, 0xf5, 0x21, 0x00


	//----- nvinfo : EIATTR_SPARSE_MMA_MASK
	.align		4
.L_2862:
        /*0038*/ 	.byte	0x03, 0x50
        /*003a*/ 	.short	0x0000


	//----- nvinfo : EIATTR_MAXREG_COUNT
	.align		4
        /*003c*/ 	.byte	0x03, 0x1b
        /*003e*/ 	.short	0x00ff


	//----- nvinfo : EIATTR_MERCURY_ISA_VERSION
	.align		4
        /*0040*/ 	.byte	0x03, 0x5f
        /*0042*/ 	.short	0x0101


	//----- nvinfo : EIATTR_VRC_CTA_INIT_COUNT
	.align		4
        /*0044*/ 	.byte	0x02, 0x4a
	.zero		1
	.zero		1


	//----- nvinfo : EIATTR_EXIT_INSTR_OFFSETS
	.align		4
        /*0048*/ 	.byte	0x04, 0x1c
        /*004a*/ 	.short	(.L_2864 - .L_2863)


	//   ....[0]....
.L_2863:
        /*004c*/ 	.word	0x00000070


	//   ....[1]....
        /*0050*/ 	.word	0x00000150


	//----- nvinfo : EIATTR_CRS_STACK_SIZE
	.align		4
.L_2864:
        /*0054*/ 	.byte	0x04, 0x1e
        /*0056*/ 	.short	(.L_2866 - .L_2865)
.L_2865:
        /*0058*/ 	.word	0x00000000


	//----- nvinfo : EIATTR_CBANK_PARAM_SIZE
	.align		4
.L_2866:
        /*005c*/ 	.byte	0x03, 0x19
        /*005e*/ 	.short	0x0014


	//----- nvinfo : EIATTR_PARAM_CBANK
	.align		4
        /*0060*/ 	.byte	0x04, 0x0a
        /*0062*/ 	.short	(.L_2868 - .L_2867)
	.align		4
.L_2867:
        /*0064*/ 	.word	index@(.nv.constant0._Z18gpuKernelArrayCeilIdEvPT_S1_i)
        /*0068*/ 	.short	0x0380
        /*006a*/ 	.short	0x0014


	//----- nvinfo : EIATTR_SW_WAR
	.align		4
.L_2868:
        /*006c*/ 	.byte	0x04, 0x36
        /*006e*/ 	.short	(.L_2870 - .L_2869)
.L_2869:
        /*0070*/ 	.word	0x00000008
.L_2870:


//--------------------- .nv.info._Z17gpuKernelArrayLogIdEvPT_S1_i --------------------------
	.section	.nv.info._Z17gpuKernelArrayLogIdEvPT_S1_i,"",@"SHT_CUDA_INFO"
	.sectionflags	@""
	.align	4


	//----- nvinfo : EIATTR_CUDA_API_VERSION
	.align		4
        /*0000*/ 	.byte	0x04, 0x37
        /*0002*/ 	.short	(.L_2872 - .L_2871)
.L_2871:
        /*0004*/ 	.word	0x00000082


	//----- nvinfo : EIATTR_KPARAM_INFO
	.align		4
.L_2872:
        /*0008*/ 	.byte	0x04, 0x17
        /*000a*/ 	.short	(.L_2874 - .L_2873)
.L_2873:
        /*000c*/ 	.word	0x00000000
        /*0010*/ 	.short	0x0002
        /*0012*/ 	.short	0x0010
        /*0014*/ 	.byte	0x00, 0xf0, 0x11, 0x00


	//----- nvinfo : EIATTR_KPARAM_INFO
	.align		4
.L_2874:
        /*0018*/ 	.byte	0x04, 0x17
        /*001a*/ 	.short	(.L_2876 - .L_2875)
.L_2875:
        /*001c*/ 	.word	0x00000000
        /*0020*/ 	.short	0x0001
        /*0022*/ 	.short	0x0008
        /*0024*/ 	.byte	0x00, 0xf5, 0x21, 0x00


	//----- nvinfo : EIATTR_KPARAM_INFO
	.align		4
.L_2876:
        /*0028*/ 	.byte	0x04, 0x17
        /*002a*/ 	.short	(.L_2878 - .L_2877)
.L_2877:
        /*002c*/ 	.word	0x00000000
        /*0030*/ 	.short	0x0000
        /*0032*/ 	.short	0x0000
        /*0034*/ 	.byte	0x00, 0xf5, 0x21, 0x00


	//----- nvinfo : EIATTR_SPARSE_MMA_MASK
	.align		4
.L_2878:
        /*0038*/ 	.byte	0x03, 0x50
        /*003a*/ 	.short	0x0000


	//----- nvinfo : EIATTR_MAXREG_COUNT
	.align		4
        /*003c*/ 	.byte	0x03, 0x1b
        /*003e*/ 	.short	0x00ff


	//----- nvinfo : EIATTR_MERCURY_ISA_VERSION
	.align		4
        /*0040*/ 	.byte	0x03, 0x5f
        /*0042*/ 	.short	0x0101


	//----- nvinfo : EIATTR_VRC_CTA_INIT_COUNT
	.align		4
        /*0044*/ 	.byte	0x02, 0x4a
	.zero		1
	.zero		1


	//----- nvinfo : EIATTR_EXIT_INSTR_OFFSETS
	.align		4
        /*0048*/ 	.byte	0x04, 0x1c
        /*004a*/ 	.short	(.L_2880 - .L_2879)


	//   ....[0]....
.L_2879:
        /*004c*/ 	.word	0x00000070


	//   ....[1]....
        /*0050*/ 	.word	0x000006a0


	//----- nvinfo : EIATTR_CRS_STACK_SIZE
	.align		4
.L_2880:
        /*0054*/ 	.byte	0x04, 0x1e
        /*0056*/ 	.short	(.L_2882 - .L_2881)
.L_2881:
        /*0058*/ 	.word	0x00000000


	//----- nvinfo : EIATTR_CBANK_PARAM_SIZE
	.align		4
.L_2882:
        /*005c*/ 	.byte	0x03, 0x19
        /*005e*/ 	.short	0x0014


	//----- nvinfo : EIATTR_PARAM_CBANK
	.align		4
        /*0060*/ 	.byte	0x04, 0x0a
        /*0062*/ 	.short	(.L_2884 - .L_2883)
	.align		4
.L_2883:
        /*0064*/ 	.word	index@(.nv.constant0._Z17gpuKernelArrayLogIdEvPT_S1_i)
        /*0068*/ 	.short	0x0380
        /*006a*/ 	.short	0x0014


	//----- nvinfo : EIATTR_SW_WAR
	.align		4
.L_2884:
        /*006c*/ 	.byte	0x04, 0x36
        /*006e*/ 	.short	(.L_2886 - .L_2885)
.L_2885:
        /*0070*/ 	.word	0x00000008
.L_2886:


//--------------------- .nv.info._Z17gpuKernelArrayExpIdEvPT_S1_i --------------------------
	.section	.nv.info._Z17gpuKernelArrayExpIdEvPT_S1_i,"",@"SHT_CUDA_INFO"
	.sectionflags	@""
	.align	4


	//----- nvinfo : EIATTR_CUDA_API_VERSION
	.align		4
        /*0000*/ 	.byte	0x04, 0x37
        /*0002*/ 	.short	(.L_2888 - .L_2887)
.L_2887:
        /*0004*/ 	.word	0x00000082


	//----- nvinfo : EIATTR_KPARAM_INFO
	.align		4
.L_2888:
        /*0008*/ 	.byte	0x04, 0x17
        /*000a*/ 	.short	(.L_2890 - .L_2889)
.L_2889:
        /*000c*/ 	.word	0x00000000
        /*0010*/ 	.short	0x0002
        /*0012*/ 	.short	0x0010
        /*0014*/ 	.byte	0x00, 0xf0, 0x11, 0x00


	//----- nvinfo : EIATTR_KPARAM_INFO
	.align		4
.L_2890:
        /*0018*/ 	.byte	0x04, 0x17
        /*001a*/ 	.short	(.L_2892 - .L_2891)
.L_2891:
        /*001c*/ 	.word	0x00000000
        /*0020*/ 	.short	0x0001
        /*0022*/ 	.short	0x0008
        /*0024*/ 	.byte	0x00, 0xf5, 0x21, 0x00


	//----- nvinfo : EIATTR_KPARAM_INFO
	.align		4
.L_2892:
        /*0028*/ 	.byte	0x04, 0x17
        /*002a*/ 	.short	(.L_2894 - .L_2893)
.L_2893:
        /*002c*/ 	.word	0x00000000
        /*0030*/ 	.short	0x0000
        /*0032*/ 	.short	0x0000
        /*0034*/ 	.byte	0x00, 0xf5, 0x21, 0x00


	//----- nvinfo : EIATTR_SPARSE_MMA_MASK
	.align		4
.L_2894:
        /*0038*/ 	.byte	0x03, 0x50
        /*003a*/ 	.short	0x0000


	//----- nvinfo : EIATTR_MAXREG_COUNT
	.align		4
        /*003c*/ 	.byte	0x03, 0x1b
        /*003e*/ 	.short	0x00ff


	//----- nvinfo : EIATTR_MERCURY_ISA_VERSION
	.align		4
        /*0040*/ 	.byte	0x03, 0x5f
        /*0042*/ 	.short	0x0101


	//----- nvinfo : EIATTR_VRC_CTA_INIT_COUNT
	.align		4
        /*0044*/ 	.byte	0x02, 0x4a
	.zero		1
	.zero		1


	//----- nvinfo : EIATTR_EXIT_INSTR_OFFSETS
	.align		4
        /*0048*/ 	.byte	0x04, 0x1c
        /*004a*/ 	.short	(.L_2896 - .L_2895)


	//   ....[0]....
.L_2895:
        /*004c*/ 	.word	0x00000070


	//   ....[1]....
        /*0050*/ 	.word	0x00000510


	//----- nvinfo : EIATTR_CRS_STACK_SIZE
	.align		4
.L_2896:
        /*0054*/ 	.byte	0x04, 0x1e
        /*0056*/ 	.short	(.L_2898 - .L_2897)
.L_2897:
        /*0058*/ 	.word	0x00000000


	//----- nvinfo : EIATTR_CBANK_PARAM_SIZE
	.align		4
.L_2898:
        /*005c*/ 	.byte	0x03, 0x19
        /*005e*/ 	.short	0x0014


	//----- nvinfo : EIATTR_PARAM_CBANK
	.align		4
        /*0060*/ 	.byte	0x04, 0x0a
        /*0062*/ 	.short	(.L_2900 - .L_2899)
	.align		4
.L_2899:
        /*0064*/ 	.word	index@(.nv.constant0._Z17gpuKernelArrayExpIdEvPT_S1_i)
        /*0068*/ 	.short	0x0380
        /*006a*/ 	.short	0x0014


	//----- nvinfo : EIATTR_SW_WAR
	.align		4
.L_2900:
        /*006c*/ 	.byte	0x04, 0x36
        /*006e*/ 	.short	(.L_2902 - .L_2901)
.L_2901:
        /*0070*/ 	.word	0x00000008
.L_2902:


//--------------------- .nv.info._Z19gpuKernelArrayAtanhIdEvPT_S1_i --------------------------
	.section	.nv.info._Z19gpuKernelArrayAtanhIdEvPT_S1_i,"",@"SHT_CUDA_INFO"
	.sectionflags	@""
	.align	4


	//----- nvinfo : EIATTR_CUDA_API_VERSION
	.align		4
        /*0000*/ 	.byte	0x04, 0x37
        /*0002*/ 	.short	(.L_2904 - .L_2903)
.L_2903:
        /*0004*/ 	.word	0x00000082


	//----- nvinfo : EIATTR_KPARAM_INFO
	.align		4
.L_2904:
        /*0008*/ 	.byte	0x04, 0x17
        /*000a*/ 	.short	(.L_2906 - .L_2905)
.L_2905:
        /*000c*/ 	.word	0x00000000
        /*0010*/ 	.short	0x0002
        /*0012*/ 	.short	0x0010
        /*0014*/ 	.byte	0x00, 0xf0, 0x11, 0x00


	//----- nvinfo : EIATTR_KPARAM_INFO
	.align		4
.L_2906:
        /*0018*/ 	.byte	0x04, 0x17
        /*001a*/ 	.short	(.L_2908 - .L_2907)
.L_2907:
        /*001c*/ 	.word	0x00000000
        /*0020*/ 	.short	0x0001
        /*0022*/ 	.short	0x0008
        /*0024*/ 	.byte	0x00, 0xf5, 0x21, 0x00


	//----- nvinfo : EIATTR_KPARAM_INFO
	.align		4
.L_2908:
        /*0028*/ 	.byte	0x04, 0x17
        /*002a*/ 	.short	(.L_2910 - .L_2909)
.L_2909:
        /*002c*/ 	.word	0x00000000
        /*0030*/ 	.short	0x0000
        /*0032*/ 	.short	0x0000
        /*0034*/ 	.byte	0x00, 0xf5, 0x21, 0x00


	//----- nvinfo : EIATTR_SPARSE_MMA_MASK
	.align		4
.L_2910:
        /*0038*/ 	.byte	0x03, 0x50
        /*003a*/ 	.short	0x0000


	//----- nvinfo : EIATTR_MAXREG_COUNT
	.align		4
        /*003c*/ 	.byte	0x03, 0x1b
        /*003e*/ 	.short	0x00ff


	//----- nvinfo : EIATTR_MERCURY_ISA_VERSION
	.align		4
        /*0040*/ 	.byte	0x03, 0x5f
        /*0042*/ 	.short	0x0101


	//----- nvinfo : EIATTR_VRC_CTA_INIT_COUNT
	.align		4
        /*0044*/ 	.byte	0x02, 0x4a
	.zero		1
	.zero		1


	//----- nvinfo : EIATTR_EXIT_INSTR_OFFSETS
	.align		4
        /*0048*/ 	.byte	0x04, 0x1c
        /*004a*/ 	.short	(.L_2912 - .L_2911)


	//   ....[0]....
.L_2911:
        /*004c*/ 	.word	0x00000070


	//   ....[1]....
        /*0050*/ 	.word	0x00000bc0


	//----- nvinfo : EIATTR_CRS_STACK_SIZE
	.align		4
.L_2912:
        /*0054*/ 	.byte	0x04, 0x1e
        /*0056*/ 	.short	(.L_2914 - .L_2913)
.L_2913:
        /*0058*/ 	.word	0x00000000


	//----- nvinfo : EIATTR_CBANK_PARAM_SIZE
	.align		4
.L_2914:
        /*005c*/ 	.byte	0x03, 0x19
        /*005e*/ 	.short	0x0014


	//----- nvinfo : EIATTR_PARAM_CBANK
	.align		4
        /*0060*/ 	.byte	0x04, 0x0a
        /*0062*/ 	.short	(.L_2916 - .L_2915)
	.align		4
.L_2915:
        /*0064*/ 	.word	index@(.nv.constant0._Z19gpuKernelArrayAtanhIdEvPT_S1_i)
        /*0068*/ 	.short	0x0380
        /*006a*/ 	.short	0x0014


	//----- nvinfo : EIATTR_SW_WAR
	.align		4
.L_2916:
        /*006c*/ 	.byte	0x04, 0x36
        /*006e*/ 	.short	(.L_2918 - .L_2917)
.L_2917:
        /*0070*/ 	.word	0x00000008
.L_2918:


//--------------------- .nv.info._Z19gpuKernelArrayAcoshIdEvPT_S1_i --------------------------
	.section	.nv.info._Z19gpuKernelArrayAcoshIdEvPT_S1_i,"",@"SHT_CUDA_INFO"
	.sectionflags	@""
	.align	4


	//----- nvinfo : EIATTR_CUDA_API_VERSION
	.align		4
        /*0000*/ 	.byte	0x04, 0x37
        /*0002*/ 	.short	(.L_2920 - .L_2919)
.L_2919:
        /*0004*/ 	.word	0x00000082


	//----- nvinfo : EIATTR_KPARAM_INFO
	.align		4
.L_2920:
        /*0008*/ 	.byte	0x04, 0x17
        /*000a*/ 	.short	(.L_2922 - .L_2921)
.L_2921:
        /*000c*/ 	.word	0x00000000
        /*0010*/ 	.short	0x0002
        /*0012*/ 	.short	0x0010
        /*0014*/ 	.byte	0x00, 0xf0, 0x11, 0x00


	//----- nvinfo : EIATTR_KPARAM_INFO
	.align		4
.L_2922:
        /*0018*/ 	.byte	0x04, 0x17
        /*001a*/ 	.short	(.L_2924 - .L_2923)
.L_2923:
        /*001c*/ 	.word	0x00000000
        /*0020*/ 	.short	0x0001
        /*0022*/ 	.short	0x0008
        /*0024*/ 	.byte	0x00, 0xf5, 0x21, 0x00


	//----- nvinfo : EIATTR_KPARAM_INFO
	.align		4
.L_2924:
        /*0028*/ 	.byte	0x04, 0x17
        /*002a*/ 	.short	(.L_2926 - .L_2925)
.L_2925:
        /*002c*/ 	.word	0x00000000
        /*0030*/ 	.short	0x0000
        /*0032*/ 	.short	0x0000
        /*0034*/ 	.byte	0x00, 0xf5, 0x21, 0x00


	//----- nvinfo : EIATTR_SPARSE_MMA_MASK
	.align		4
.L_2926:
        /*0038*/ 	.byte	0x03, 0x50
        /*003a*/ 	.short	0x0000


	//----- nvinfo : EIATTR_MAXREG_COUNT
	.align		4
        /*003c*/ 	.byte	0x03, 0x1b
        /*003e*/ 	.short	0x00ff


	//----- nvinfo : EIATTR_MERCURY_ISA_VERSION
	.align		4
        /*0040*/ 	.byte	0x03, 0x5f
        /*0042*/ 	.short	0x0101


	//----- nvinfo : EIATTR_VRC_CTA_INIT_COUNT
	.align		4
        /*0044*/ 	.byte	0x02, 0x4a
	.zero		1
	.zero		1


	//----- nvinfo : EIATTR_EXIT_INSTR_OFFSETS
	.align		4
        /*0048*/ 	.byte	0x04, 0x1c
        /*004a*/ 	.short	(.L_2928 - .L_2927)


	//   ....[0]....
.L_2927:
        /*004c*/ 	.word	0x00000070


	//   ....[1]....
        /*0050*/ 	.word	0x00000bc0


	//----- nvinfo : EIATTR_CRS_STACK_SIZE
	.align		4
.L_2928:
        /*0054*/ 	.byte	0x04, 0x1e
        /*0056*/ 	.short	(.L_2930 - .L_2929)
.L_2929:
        /*0058*/ 	.word	0x00000000


	//----- nvinfo : EIATTR_CBANK_PARAM_SIZE
	.align		4
.L_2930:
        /*005c*/ 	.byte	0x03, 0x19
        /*005e*/ 	.short	0x0014


	//----- nvinfo : EIATTR_PARAM_CBANK
	.align		4
        /*0060*/ 	.byte	0x04, 0x0a
        /*0062*/ 	.short	(.L_2932 - .L_2931)
	.align		4
.L_2931:
        /*0064*/ 	.word	index@(.nv.constant0._Z19gpuKernelArrayAcoshIdEvPT_S1_i)
        /*0068*/ 	.short	0x0380
        /*006a*/ 	.short	0x0014


	//----- nvinfo : EIATTR_SW_WAR
	.align		4
.L_2932:
        /*006c*/ 	.byte	0x04, 0x36
        /*006e*/ 	.short	(.L_2934 - .L_2933)
.L_2933:
        /*0070*/ 	.word	0x00000008
.L_2934:


//--------------------- .nv.info._Z19gpuKernelArrayAsinhIdEvPT_S1_i --------------------------
	.section	.nv.info._Z19gpuKernelArrayAsinhIdEvPT_S1_i,"",@"SHT_CUDA_INFO"
	.sectionflags	@""
	.align	4


	//----- nvinfo : EIATTR_CUDA_API_VERSION
	.align		4
        /*0000*/ 	.byte	0x04, 0x37
        /*0002*/ 	.short	(.L_2936 - .L_2935)
.L_2935:
        /*0004*/ 	.word	0x00000082


	//----- nvinfo : EIATTR_KPARAM_INFO
	.align		4
.L_2936:
        /*0008*/ 	.byte	0x04, 0x17
        /*000a*/ 	.short	(.L_2938 - .L_2937)
.L_2937:
        /*000c*/ 	.word	0x00000000
        /*0010*/ 	.short	0x0002
        /*0012*/ 	.short	0x0010
        /*0014*/ 	.byte	0x00, 0xf0, 0x11, 0x00


	//----- nvinfo : EIATTR_KPARAM_INFO
	.align		4
.L_2938:
        /*0018*/ 	.byte	0x04, 0x17
        /*001a*/ 	.short	(.L_2940 - .L_2939)
.L_2939:
        /*001c*/ 	.word	0x00000000
        /*0020*/ 	.short	0x0001
        /*0022*/ 	.short	0x0008
        /*0024*/ 	.byte	0x00, 0xf5, 0x21, 0x00


	//----- nvinfo : EIATTR_KPARAM_INFO
	.align		4
.L_2940:
        /*0028*/ 	.byte	0x04, 0x17
        /*002a*/ 	.short	(.L_2942 - .L_2941)
.L_2941:
        /*002c*/ 	.word	0x00000000
        /*0030*/ 	.short	0x0000
        /*0032*/ 	.short	0x0000
        /*0034*/ 	.byte	0x00, 0xf5, 0x21, 0x00


	//----- nvinfo : EIATTR_SPARSE_MMA_MASK
	.align		4
.L_2942:
        /*0038*/ 	.byte	0x03, 0x50
        /*003a*/ 	.short	0x0000


	//----- nvinfo : EIATTR_MAXREG_COUNT
	.align		4
        /*003c*/ 	.byte	0x03, 0x1b
        /*003e*/ 	.short	0x00ff


	//----- nvinfo : EIATTR_MERCURY_ISA_VERSION
	.align		4
        /*0040*/ 	.byte	0x03, 0x5f
        /*0042*/ 	.short	0x0101


	//----- nvinfo : EIATTR_VRC_CTA_INIT_COUNT
	.align		4
        /*0044*/ 	.byte	0x02, 0x4a
	.zero		1
	.zero		1


	//----- nvinfo : EIATTR_EXIT_INSTR_OFFSETS
	.align		4
        /*0048*/ 	.byte	0x04, 0x1c
        /*004a*/ 	.short	(.L_2944 - .L_2943)


	//   ....[0]....
.L_2943:
        /*004c*/ 	.word	0x00000070


	//   ....[1]....
        /*0050*/ 	.word	0x00000bd0


	//----- nvinfo : EIATTR_CRS_STACK_SIZE
	.align		4
.L_2944:
        /*0054*/ 	.byte	0x04, 0x1e
        /*0056*/ 	.short	(.L_2946 - .L_2945)
.L_2945:
        /*0058*/ 	.word	0x00000000


	//----- nvinfo : EIATTR_CBANK_PARAM_SIZE
	.align		4
.L_2946:
        /*005c*/ 	.byte	0x03, 0x19
        /*005e*/ 	.short	0x0014


	//----- nvinfo : EIATTR_PARAM_CBANK
	.align		4
        /*0060*/ 	.byte	0x04, 0x0a
        /*0062*/ 	.short	(.L_2948 - .L_2947)
	.align		4
.L_2947:
        /*0064*/ 	.word	index@(.nv.constant0._Z19gpuKernelArrayAsinhIdEvPT_S1_i)
        /*0068*/ 	.short	0x0380
        /*006a*/ 	.short	0x0014


	//----- nvinfo : EIATTR_SW_WAR
	.align		4
.L_2948:
        /*006c*/ 	.byte	0x04, 0x36
        /*006e*/ 	.short	(.L_2950 - .L_2949)
.L_2949:
        /*0070*/ 	.word	0x00000008
.L_2950:


//--------------------- .nv.info._Z18gpuKernelArrayTanhIdEvPT_S1_i --------------------------
	.section	.nv.info._Z18gpuKernelArrayTanhIdEvPT_S1_i,"",@"SHT_CUDA_INFO"
	.sectionflags	@""
	.align	4


	//----- nvinfo : EIATTR_CUDA_API_VERSION
	.align		4
        /*0000*/ 	.byte	0x04, 0x37
        /*0002*/ 	.short	(.L_2952 - .L_2951)
.L_2951:
        /*0004*/ 	.word	0x00000082


	//----- nvinfo : EIATTR_KPARAM_INFO
	.align		4
.L_2952:
        /*0008*/ 	.byte	0x04, 0x17
        /*000a*/ 	.short	(.L_2954 - .L_2953)
.L_2953:
        /*000c*/ 	.word	0x00000000
        /*0010*/ 	.short	0x0002
        /*0012*/ 	.short	0x0010
        /*0014*/ 	.byte	0x00, 0xf0, 0x11, 0x00


	//----- nvinfo : EIATTR_KPARAM_INFO
	.align		4
.L_2954:
        /*0018*/ 	.byte	0x04, 0x17
        /*001a*/ 	.short	(.L_2956 - .L_2955)
.L_2955:
        /*001c*/ 	.word	0x00000000
        /*0020*/ 	.short	0x0001
        /*0022*/ 	.short	0x0008
        /*0024*/ 	.byte	0x00, 0xf5, 0x21, 0x00


	//----- nvinfo : EIATTR_KPARAM_INFO
	.align		4
.L_2956:
        /*0028*/ 	.byte	0x04, 0x17
        /*002a*/ 	.short	(.L_2958 - .L_2957)
.L_2957:
        /*002c*/ 	.word	0x00000000
        /*0030*/ 	.short	0x0000
        /*0032*/ 	.short	0x0000
        /*0034*/ 	.byte	0x00, 0xf5, 0x21, 0x00


	//----- nvinfo : EIATTR_SPARSE_MMA_MASK
	.align		4
.L_2958:
        /*0038*/ 	.byte	0x03, 0x50
        /*003a*/ 	.short	0x0000


	//----- nvinfo : EIATTR_MAXREG_COUNT
	.align		4
        /*003c*/ 	.byte	0x03, 0x1b
        /*003e*/ 	.short	0x00ff


	//----- nvinfo : EIATTR_MERCURY_ISA_VERSION
	.align		4
        /*0040*/ 	.byte	0x03, 0x5f
        /*0042*/ 	.short	0x0101


	//----- nvinfo : EIATTR_VRC_CTA_INIT_COUNT
	.align		4
        /*0044*/ 	.byte	0x02, 0x4a
	.zero		1
	.zero		1


	//----- nvinfo : EIATTR_EXIT_INSTR_OFFSETS
	.align		4
        /*0048*/ 	.byte	0x04, 0x1c
        /*004a*/ 	.short	(.L_2960 - .L_2959)


	//   ....[0]....
.L_2959:
        /*004c*/ 	.word	0x00000070


	//   ....[1]....
        /*0050*/ 	.word	0x000007a0


	//----- nvinfo : EIATTR_CRS_STACK_SIZE
	.align		4
.L_2960:
        /*0054*/ 	.byte	0x04, 0x1e
        /*0056*/ 	.short	(.L_2962 - .L_2961)
.L_2961:
        /*0058*/ 	.word	0x00000000


	//----- nvinfo : EIATTR_CBANK_PARAM_SIZE
	.align		4
.L_2962:
        /*005c*/ 	.byte	0x03, 0x19
        /*005e*/ 	.short	0x0014


	//----- nvinfo : EIATTR_PARAM_CBANK
	.align		4
        /*0060*/ 	.byte	0x04, 0x0a
        /*0062*/ 	.short	(.L_2964 - .L_2963)
	.align		4
.L_2963:
        /*0064*/ 	.word	index@(.nv.constant0._Z18gpuKernelArrayTanhIdEvPT_S1_i)
        /*0068*/ 	.short	0x0380
        /*006a*/ 	.short	0x0014


	//----- nvinfo : EIATTR_SW_WAR
	.align		4
.L_2964:
        /*006c*/ 	.byte	0x04, 0x36
        /*006e*/ 	.short	(.L_2966 - .L_2965)
.L_2965:
        /*0070*/ 	.word	0x00000008
.L_2966:


//--------------------- .nv.info._Z18gpuKernelArrayCoshIdEvPT_S1_i --------------------------
	.section	.nv.info._Z18gpuKernelArrayCoshIdEvPT_S1_i,"",@"SHT_CUDA_INFO"
	.sectionflags	@""
	.align	4


	//----- nvinfo : EIATTR_CUDA_API_VERSION
	.align		4
        /*0000*/ 	.byte	0x04, 0x37
        /*0002*/ 	.short	(.L_2968 - .L_2967)
.L_2967:
        /*0004*/ 	.word	0x00000082


	//----- nvinfo : EIATTR_KPARAM_INFO
	.align		4
.L_2968:
        /*0008*/ 	.byte	0x04, 0x17
        /*000a*/ 	.short	(.L_2970 - .L_2969)
.L_2969:
        /*000c*/ 	.word	0x00000000
        /*0010*/ 	.short	0x0002
        /*0012*/ 	.short	0x0010
        /*0014*/ 	.byte	0x00, 0xf0, 0x11, 0x00


	//----- nvinfo : EIATTR_KPARAM_INFO
	.align		4
.L_2970:
        /*0018*/ 	.byte	0x04, 0x17
        /*001a*/ 	.short	(.L_2972 - .L_2971)
.L_2971:
        /*001c*/ 	.word	0x00000000
        /*0020*/ 	.short	0x0001
        /*0022*/ 	.short	0x0008
        /*0024*/ 	.byte	0x00, 0xf5, 0x21, 0x00


	//----- nvinfo : EIATTR_KPARAM_INFO
	.align		4
.L_2972:
        /*0028*/ 	.byte	0x04, 0x17
        /*002a*/ 	.short	(.L_2974 - .L_2973)
.L_2973:
        /*002c*/ 	.word	0x00000000
        /*0030*/ 	.short	0x0000
        /*0032*/ 	.short	0x0000
        /*0034*/ 	.byte	0x00, 0xf5, 0x21, 0x00


	//----- nvinfo : EIATTR_SPARSE_MMA_MASK
	.align		4
.L_2974:
        /*0038*/ 	.byte	0x03, 0x50
        /*003a*/ 	.short	0x0000


	//----- nvinfo : EIATTR_MAXREG_COUNT
	.align		4
        /*003c*/ 	.byte	0x03, 0x1b
        /*003e*/ 	.short	0x00ff


	//----- nvinfo : EIATTR_MERCURY_ISA_VERSION
	.align		4
        /*0040*/ 	.byte	0x03, 0x5f
        /*0042*/ 	.short	0x0101


	//----- nvinfo : EIATTR_VRC_CTA_INIT_COUNT
	.align		4
        /*0044*/ 	.byte	0x02, 0x4a
	.zero		1
	.zero		1


	//----- nvinfo : EIATTR_EXIT_INSTR_OFFSETS
	.align		4
        /*0048*/ 	.byte	0x04, 0x1c
        /*004a*/ 	.short	(.L_2976 - .L_2975)


	//   ....[0]....
.L_2975:
        /*004c*/ 	.word	0x00000070


	//   ....[1]....
        /*0050*/ 	.word	0x00000520


	//----- nvinfo : EIATTR_CRS_STACK_SIZE
	.align		4
.L_2976:
        /*0054*/ 	.byte	0x04, 0x1e
        /*0056*/ 	.short	(.L_2978 - .L_2977)
.L_2977:
        /*0058*/ 	.word	0x00000000


	//----- nvinfo : EIATTR_CBANK_PARAM_SIZE
	.align		4
.L_2978:
        /*005c*/ 	.byte	0x03, 0x19
        /*005e*/ 	.short	0x0014


	//----- nvinfo : EIATTR_PARAM_CBANK
	.align		4
        /*0060*/ 	.byte	0x04, 0x0a
        /*0062*/ 	.short	(.L_2980 - .L_2979)
	.align		4
.L_2979:
        /*0064*/ 	.word	index@(.nv.constant0._Z18gpuKernelArrayCoshIdEvPT_S1_i)
        /*0068*/ 	.short	0x0380
        /*006a*/ 	.short	0x0014


	//----- nvinfo : EIATTR_SW_WAR
	.align		4
.L_2980:
        /*006c*/ 	.byte	0x04, 0x36
        /*006e*/ 	.short	(.L_2982 - .L_2981)
.L_2981:
        /*0070*/ 	.word	0x00000008
.L_2982:


//--------------------- .nv.info._Z18gpuKernelArraySinhIdEvPT_S1_i --------------------------
	.section	.nv.info._Z18gpuKernelArraySinhIdEvPT_S1_i,"",@"SHT_CUDA_INFO"
	.sectionflags	@""
	.align	4


	//----- nvinfo : EIATTR_CUDA_API_VERSION
	.align		4
        /*0000*/ 	.byte	0x04, 0x37
        /*0002*/ 	.short	(.L_2984 - .L_2983)
.L_2983:
        /*0004*/ 	.word	0x00000082


	//----- nvinfo : EIATTR_KPARAM_INFO
	.align		4
.L_2984:
        /*0008*/ 	.byte	0x04, 0x17
        /*000a*/ 	.short	(.L_2986 - .L_2985)
.L_2985:
        /*000c*/ 	.word	0x00000000
        /*0010*/ 	.short	0x0002
        /*0012*/ 	.short	0x0010
        /*0014*/ 	.byte	0x00, 0xf0, 0x11, 0x00


	//----- nvinfo : EIATTR_KPARAM_INFO
	.align		4
.L_2986:
        /*0018*/ 	.byte	0x04, 0x17
        /*001a*/ 	.short	(.L_2988 - .L_2987)
.L_2987:
        /*001c*/ 	.word	0x00000000
        /*0020*/ 	.short	0x0001
        /*0022*/ 	.short	0x0008
        /*0024*/ 	.byte	0x00, 0xf5, 0x21, 0x00


	//----- nvinfo : EIATTR_KPARAM_INFO
	.align		4
.L_2988:
        /*0028*/ 	.byte	0x04, 0x17
        /*002a*/ 	.short	(.L_2990 - .L_2989)
.L_2989:
        /*002c*/ 	.word	0x00000000
        /*0030*/ 	.short	0x0000
        /*0032*/ 	.short	0x0000
        /*0034*/ 	.byte	0x00, 0xf5, 0x21, 0x00


	//----- nvinfo : EIATTR_SPARSE_MMA_MASK
	.align		4
.L_2990:
        /*0038*/ 	.byte	0x03, 0x50
        /*003a*/ 	.short	0x0000


	//----- nvinfo : EIATTR_MAXREG_COUNT
	.align		4
        /*003c*/ 	.byte	0x03, 0x1b
        /*003e*/ 	.short	0x00ff


	//----- nvinfo : EIATTR_MERCURY_ISA_VERSION
	.align		4
        /*0040*/ 	.byte	0x03, 0x5f
        /*0042*/ 	.short	0x0101


	//----- nvinfo : EIATTR_VRC_CTA_INIT_COUNT
	.align		4
        /*0044*/ 	.byte	0x02, 0x4a
	.zero		1
	.zero		1


	//----- nvinfo : EIATTR_EXIT_INSTR_OFFSETS
	.align		4
        /*0048*/ 	.byte	0x04, 0x1c
        /*004a*/ 	.short	(.L_2992 - .L_2991)


	//   ....[0]....
.L_2991:
        /*004c*/ 	.word	0x00000070


	//   ....[1]....
        /*0050*/ 	.word	0x000008e0


	//----- nvinfo : EIATTR_CRS_STACK_SIZE
	.align		4
.L_2992:
        /*0054*/ 	.byte	0x04, 0x1e
        /*0056*/ 	.short	(.L_2994 - .L_2993)
.L_2993:
        /*0058*/ 	.word	0x00000000


	//----- nvinfo : EIATTR_CBANK_PARAM_SIZE
	.align		4
.L_2994:
        /*005c*/ 	.byte	0x03, 0x19
        /*005e*/ 	.short	0x0014


	//----- nvinfo : EIATTR_PARAM_CBANK
	.align		4
        /*0060*/ 	.byte	0x04, 0x0a
        /*0062*/ 	.short	(.L_2996 - .L_2995)
	.align		4
.L_2995:
        /*0064*/ 	.word	index@(.nv.constant0._Z18gpuKernelArraySinhIdEvPT_S1_i)
        /*0068*/ 	.short	0x0380
        /*006a*/ 	.short	0x0014


	//----- nvinfo : EIATTR_SW_WAR
	.align		4
.L_2996:
        /*006c*/ 	.byte	0x04, 0x36
        /*006e*/ 	.short	(.L_2998 - .L_2997)
.L_2997:
        /*0070*/ 	.word	0x00000008
.L_2998:


//--------------------- .nv.info._Z18gpuKernelArrayAtanIdEvPT_S1_i --------------------------
	.section	.nv.info._Z18gpuKernelArrayAtanIdEvPT_S1_i,"",@"SHT_CUDA_INFO"
	.sectionflags	@""
	.align	4


	//----- nvinfo : EIATTR_CUDA_API_VERSION
	.align		4
        /*0000*/ 	.byte	0x04, 0x37
        /*0002*/ 	.short	(.L_3000 - .L_2999)
.L_2999:
        /*0004*/ 	.word	0x00000082


	//----- nvinfo : EIATTR_KPARAM_INFO
	.align		4
.L_3000:
        /*0008*/ 	.byte	0x04, 0x17
        /*000a*/ 	.short	(.L_3002 - .L_3001)
.L_3001:
        /*000c*/ 	.word	0x00000000
        /*0010*/ 	.short	0x0002
        /*0012*/ 	.short	0x0010
        /*0014*/ 	.byte	0x00, 0xf0, 0x11, 0x00


	//----- nvinfo : EIATTR_KPARAM_INFO
	.align		4
.L_3002:
        /*0018*/ 	.byte	0x04, 0x17
        /*001a*/ 	.short	(.L_3004 - .L_3003)
.L_3003:
        /*001c*/ 	.word	0x00000000
        /*0020*/ 	.short	0x0001
        /*0022*/ 	.short	0x0008
        /*0024*/ 	.byte	0x00, 0xf5, 0x21, 0x00


	//----- nvinfo : EIATTR_KPARAM_INFO
	.align		4
.L_3004:
        /*0028*/ 	.byte	0x04, 0x17
        /*002a*/ 	.short	(.L_3006 - .L_3005)
.L_3005:
        /*002c*/ 	.word	0x00000000
        /*0030*/ 	.short	0x0000
        /*0032*/ 	.short	0x0000
        /*0034*/ 	.byte	0x00, 0xf5, 0x21, 0x00


	//----- nvinfo : EIATTR_SPARSE_MMA_MASK
	.align		4
.L_3006:
        /*0038*/ 	.byte	0x03, 0x50
        /*003a*/ 	.short	0x0000


	//----- nvinfo : EIATTR_MAXREG_COUNT
	.align		4
        /*003c*/ 	.byte	0x03, 0x1b
        /*003e*/ 	.short	0x00ff


	//----- nvinfo : EIATTR_MERCURY_ISA_VERSION
	.align		4
        /*0040*/ 	.byte	0x03, 0x5f
        /*0042*/ 	.short	0x0101


	//----- nvinfo : EIATTR_VRC_CTA_INIT_COUNT
	.align		4
        /*0044*/ 	.byte	0x02, 0x4a
	.zero		1
	.zero		1


	//----- nvinfo : EIATTR_EXIT_INSTR_OFFSETS
	.align		4
        /*0048*/ 	.byte	0x04, 0x1c
        /*004a*/ 	.short	(.L_3008 - .L_3007)


	//   ....[0]....
.L_3007:
        /*004c*/ 	.word	0x00000070


	//   ....[1]....
        /*0050*/ 	.word	0x00000650


	//----- nvinfo : EIATTR_CRS_STACK_SIZE
	.align		4
.L_3008:
        /*0054*/ 	.byte	0x04, 0x1e
        /*0056*/ 	.short	(.L_3010 - .L_3009)
.L_3009:
        /*0058*/ 	.word	0x00000000


	//----- nvinfo : EIATTR_CBANK_PARAM_SIZE
	.align		4
.L_3010:
        /*005c*/ 	.byte	0x03, 0x19
        /*005e*/ 	.short	0x0014


	//----- nvinfo : EIATTR_PARAM_CBANK
	.align		4
        /*0060*/ 	.byte	0x04, 0x0a
        /*0062*/ 	.short	(.L_3012 - .L_3011)
	.align		4
.L_3011:
        /*0064*/ 	.word	index@(.nv.constant0._Z18gpuKernelArrayAtanIdEvPT_S1_i)
        /*0068*/ 	.short	0x0380
        /*006a*/ 	.short	0x0014


	//----- nvinfo : EIATTR_SW_WAR
	.align		4
.L_3012:
        /*006c*/ 	.byte	0x04, 0x36
        /*006e*/ 	.short	(.L_3014 - .L_3013)
.L_3013:
        /*0070*/ 	.word	0x00000008
.L_3014:


//--------------------- .nv.info._Z18gpuKernelArrayAcosIdEvPT_S1_i --------------------------
	.section	.nv.info._Z18gpuKernelArrayAcosIdEvPT_S1_i,"",@"SHT_CUDA_INFO"
	.sectionflags	@""
	.align	4


	//----- nvinfo : EIATTR_CUDA_API_VERSION
	.align		4
        /*0000*/ 	.byte	0x04, 0x37
        /*0002*/ 	.short	(.L_3016 - .L_3015)
.L_3015:
        /*0004*/ 	.word	0x00000082


	//----- nvinfo : EIATTR_KPARAM_INFO
	.align		4
.L_3016:
        /*0008*/ 	.byte	0x04, 0x17
        /*000a*/ 	.short	(.L_3018 - .L_3017)
.L_3017:
        /*000c*/ 	.word	0x00000000
        /*0010*/ 	.short	0x0002
        /*0012*/ 	.short	0x0010
        /*0014*/ 	.byte	0x00, 0xf0, 0x11, 0x00


	//----- nvinfo : EIATTR_KPARAM_INFO
	.align		4
.L_3018:
        /*0018*/ 	.byte	0x04, 0x17
        /*001a*/ 	.short	(.L_3020 - .L_3019)
.L_3019:
        /*001c*/ 	.word	0x00000000
        /*0020*/ 	.short	0x0001
        /*0022*/ 	.short	0x0008
        /*0024*/ 	.byte	0x00, 0xf5, 0x21, 0x00


	//----- nvinfo : EIATTR_KPARAM_INFO
	.align		4
.L_3020:
        /*0028*/ 	.byte	0x04, 0x17
        /*002a*/ 	.short	(.L_3022 - .L_3021)
.L_3021:
        /*002c*/ 	.word	0x00000000
        /*0030*/ 	.short	0x0000
        /*0032*/ 	.short	0x0000
        /*0034*/ 	.byte	0x00, 0xf5, 0x21, 0x00


	//----- nvinfo : EIATTR_SPARSE_MMA_MASK
	.align		4
.L_3022:
        /*0038*/ 	.byte	0x03, 0x50
        /*003a*/ 	.short	0x0000


	//----- nvinfo : EIATTR_MAXREG_COUNT
	.align		4
        /*003c*/ 	.byte	0x03, 0x1b
        /*003e*/ 	.short	0x00ff


	//----- nvinfo : EIATTR_MERCURY_ISA_VERSION
	.align		4
        /*0040*/ 	.byte	0x03, 0x5f
        /*0042*/ 	.short	0x0101


	//----- nvinfo : EIATTR_VRC_CTA_INIT_COUNT
	.align		4
        /*0044*/ 	.byte	0x02, 0x4a
	.zero		1
	.zero		1


	//----- nvinfo : EIATTR_EXIT_INSTR_OFFSETS
	.align		4
        /*0048*/ 	.byte	0x04, 0x1c
        /*004a*/ 	.short	(.L_3024 - .L_3023)


	//   ....[0]....
.L_3023:
        /*004c*/ 	.word	0x00000070


	//   ....[1]....
        /*0050*/ 	.word	0x00000980


	//----- nvinfo : EIATTR_CRS_STACK_SIZE
	.align		4
.L_3024:
        /*0054*/ 	.byte	0x04, 0x1e
        /*0056*/ 	.short	(.L_3026 - .L_3025)
.L_3025:
        /*0058*/ 	.word	0x00000000


	//----- nvinfo : EIATTR_CBANK_PARAM_SIZE
	.align		4
.L_3026:
        /*005c*/ 	.byte	0x03, 0x19
        /*005e*/ 	.short	0x0014


	//----- nvinfo : EIATTR_PARAM_CBANK
	.align		4
        /*0060*/ 	.byte	0x04, 0x0a
        /*0062*/ 	.short	(.L_3028 - .L_3027)
	.align		4
.L_3027:
        /*0064*/ 	.word	index@(.nv.constant0._Z18gpuKernelArrayAcosIdEvPT_S1_i)
        /*0068*/ 	.short	0x0380
        /*006a*/ 	.short	0x0014


	//----- nvinfo : EIATTR_SW_WAR
	.align		4
.L_3028:
        /*006c*/ 	.byte	0x04, 0x36
        /*006e*/ 	.short	(.L_3030 - .L_3029)
.L_3029:
        /*0070*/ 	.word	0x00000008
.L_3030:


//--------------------- .nv.info._Z18gpuKernelArrayAsinIdEvPT_S1_i --------------------------
	.section	.nv.info._Z18gpuKernelArrayAsinIdEvPT_S1_i,"",@"SHT_CUDA_INFO"
	.sectionflags	@""
	.align	4


	//----- nvinfo : EIATTR_CUDA_API_VERSION
	.align		4
        /*0000*/ 	.byte	0x04, 0x37
        /*0002*/ 	.short	(.L_3032 - .L_3031)
.L_3031:
        /*0004*/ 	.word	0x00000082


	//----- nvinfo : EIATTR_KPARAM_INFO
	.align		4
.L_3032:
        /*0008*/ 	.byte	0x04, 0x17
        /*000a*/ 	.short	(.L_3034 - .L_3033)
.L_3033:
        /*000c*/ 	.word	0x00000000
        /*0010*/ 	.short	0x0002
        /*0012*/ 	.short	0x0010
        /*0014*/ 	.byte	0x00, 0xf0, 0x11, 0x00


	//----- nvinfo : EIATTR_KPARAM_INFO
	.align		4
.L_3034:
        /*0018*/ 	.byte	0x04, 0x17
        /*001a*/ 	.short	(.L_3036 - .L_3035)
.L_3035:
        /*001c*/ 	.word	0x00000000
        /*0020*/ 	.short	0x0001
        /*0022*/ 	.short	0x0008
        /*0024*/ 	.byte	0x00, 0xf5, 0x21, 0x00


	//----- nvinfo : EIATTR_KPARAM_INFO
	.align		4
.L_3036:
        /*0028*/ 	.byte	0x04, 0x17
        /*002a*/ 	.short	(.L_3038 - .L_3037)
.L_3037:
        /*002c*/ 	.word	0x00000000
        /*0030*/ 	.short	0x0000
        /*0032*/ 	.short	0x0000
        /*0034*/ 	.byte	0x00, 0xf5, 0x21, 0x00


	//----- nvinfo : EIATTR_SPARSE_MMA_MASK
	.align		4
.L_3038:
        /*0038*/ 	.byte	0x03, 0x50
        /*003a*/ 	.short	0x0000


	//----- nvinfo : EIATTR_MAXREG_COUNT
	.align		4
        /*003c*/ 	.byte	0x03, 0x1b
        /*003e*/ 	.short	0x00ff


	//----- nvinfo : EIATTR_MERCURY_ISA_VERSION
	.align		4
        /*0040*/ 	.byte	0x03, 0x5f
        /*0042*/ 	.short	0x0101


	//----- nvinfo : EIATTR_VRC_CTA_INIT_COUNT
	.align		4
        /*0044*/ 	.byte	0x02, 0x4a
	.zero		1
	.zero		1


	//----- nvinfo : EIATTR_EXIT_INSTR_OFFSETS
	.align		4
        /*0048*/ 	.byte	0x04, 0x1c
        /*004a*/ 	.short	(.L_3040 - .L_3039)


	//   ....[0]....
.L_3039:
        /*004c*/ 	.word	0x00000070


	//   ....[1]....
        /*0050*/ 	.word	0x000008a0


	//----- nvinfo : EIATTR_CRS_STACK_SIZE
	.align		4
.L_3040:
        /*0054*/ 	.byte	0x04, 0x1e
        /*0056*/ 	.short	(.L_3042 - .L_3041)
.L_3041:
        /*0058*/ 	.word	0x00000000


	//----- nvinfo : EIATTR_CBANK_PARAM_SIZE
	.align		4
.L_3042:
        /*005c*/ 	.byte	0x03, 0x19
        /*005e*/ 	.short	0x0014


	//----- nvinfo : EIATTR_PARAM_CBANK
	.align		4
        /*0060*/ 	.byte	0x04, 0x0a
        /*0062*/ 	.short	(.L_3044 - .L_3043)
	.align		4
.L_3043:
        /*0064*/ 	.word	index@(.nv.constant0._Z18gpuKernelArrayAsinIdEvPT_S1_i)
        /*0068*/ 	.short	0x0380
        /*006a*/ 	.short	0x0014


	//----- nvinfo : EIATTR_SW_WAR
	.align		4
.L_3044:
        /*006c*/ 	.byte	0x04, 0x36
        /*006e*/ 	.short	(.L_3046 - .L_3045)
.L_3045:
        /*0070*/ 	.word	0x00000008
.L_3046:


//--------------------- .nv.info._Z17gpuKernelArrayTanIdEvPT_S1_i --------------------------
	.section	.nv.info._Z17gpuKernelArrayTanIdEvPT_S1_i,"",@"SHT_CUDA_INFO"
	.sectionflags	@""
	.align	4


	//----- nvinfo : EIATTR_CUDA_API_VERSION
	.align		4
        /*0000*/ 	.byte	0x04, 0x37
        /*0002*/ 	.short	(.L_3048 - .L_3047)
.L_3047:
        /*0004*/ 	.word	0x00000082


	//----- nvinfo : EIATTR_KPARAM_INFO
	.align		4
.L_3048:
        /*0008*/ 	.byte	0x04, 0x17
        /*000a*/ 	.short	(.L_3050 - .L_3049)
.L_3049:
        /*000c*/ 	.word	0x00000000
        /*0010*/ 	.short	0x0002
        /*0012*/ 	.short	0x0010
        /*0014*/ 	.byte	0x00, 0xf0, 0x11, 0x00


	//----- nvinfo : EIATTR_KPARAM_INFO
	.align		4
.L_3050:
        /*0018*/ 	.byte	0x04, 0x17
        /*001a*/ 	.short	(.L_3052 - .L_3051)
.L_3051:
        /*001c*/ 	.word	0x00000000
        /*0020*/ 	.short	0x0001
        /*0022*/ 	.short	0x0008
        /*0024*/ 	.byte	0x00, 0xf5, 0x21, 0x00


	//----- nvinfo : EIATTR_KPARAM_INFO
	.align		4
.L_3052:
        /*0028*/ 	.byte	0x04, 0x17
        /*002a*/ 	.short	(.L_3054 - .L_3053)
.L_3053:
        /*002c*/ 	.word	0x00000000
        /*0030*/ 	.short	0x0000
        /*0032*/ 	.short	0x0000
        /*0034*/ 	.byte	0x00, 0xf5, 0x21, 0x00


	//----- nvinfo : EIATTR_SPARSE_MMA_MASK
	.align		4
.L_3054:
        /*0038*/ 	.byte	0x03, 0x50
        /*003a*/ 	.short	0x0000


	//----- nvinfo : EIATTR_MAXREG_COUNT
	.align		4
        /*003c*/ 	.byte	0x03, 0x1b
        /*003e*/ 	.short	0x00ff


	//----- nvinfo : EIATTR_MERCURY_ISA_VERSION
	.align		4
        /*0040*/ 	.byte	0x03, 0x5f
        /*0042*/ 	.short	0x0101


	//----- nvinfo : EIATTR_VRC_CTA_INIT_COUNT
	.align		4
        /*0044*/ 	.byte	0x02, 0x4a
	.zero		1
	.zero		1


	//----- nvinfo : EIATTR_EXIT_INSTR_OFFSETS
	.align		4
        /*0048*/ 	.byte	0x04, 0x1c
        /*004a*/ 	.short	(.L_3056 - .L_3055)


	//   ....[0]....
.L_3055:
        /*004c*/ 	.word	0x00000080


	//   ....[1]....
        /*0050*/ 	.word	0x00000700


	//----- nvinfo : EIATTR_CRS_STACK_SIZE
	.align		4
.L_3056:
        /*0054*/ 	.byte	0x04, 0x1e
        /*0056*/ 	.short	(.L_3058 - .L_3057)
.L_3057:
        /*0058*/ 	.word	0x00000000


	//----- nvinfo : EIATTR_CBANK_PARAM_SIZE
	.align		4
.L_3058:
        /*005c*/ 	.byte	0x03, 0x19
        /*005e*/ 	.short	0x0014


	//----- nvinfo : EIATTR_PARAM_CBANK
	.align		4
        /*0060*/ 	.byte	0x04, 0x0a
        /*0062*/ 	.short	(.L_3060 - .L_3059)
	.align		4
.L_3059:
        /*0064*/ 	.word	index@(.nv.constant0._Z17gpuKernelArrayTanIdEvPT_S1_i)
        /*0068*/ 	.short	0x0380
        /*006a*/ 	.short	0x0014


	//----- nvinfo : EIATTR_SW_WAR
	.align		4
.L_3060:
        /*006c*/ 	.byte	0x04, 0x36
        /*006e*/ 	.short	(.L_3062 - .L_3061)
.L_3061:
        /*0070*/ 	.word	0x00000008
.L_3062:


//--------------------- .nv.info._Z17gpuKernelArrayCosIdEvPT_S1_i --------------------------
	.section	.nv.info._Z17gpuKernelArrayCosIdEvPT_S1_i,"",@"SHT_CUDA_INFO"
	.sectionflags	@""
	.align	4


	//----- nvinfo : EIATTR_CUDA_API_VERSION
	.align		4
        /*0000*/ 	.byte	0x04, 0x37
        /*0002*/ 	.short	(.L_3064 - .L_3063)
.L_3063:
        /*0004*/ 	.word	0x00000082


	//----- nvinfo : EIATTR_KPARAM_INFO
	.align		4
.L_3064:
        /*0008*/ 	.byte	0x04, 0x17
        /*000a*/ 	.short	(.L_3066 - .L_3065)
.L_3065:
        /*000c*/ 	.word	0x00000000
        /*0010*/ 	.short	0x0002
        /*0012*/ 	.short	0x0010
        /*0014*/ 	.byte	0x00, 0xf0, 0x11, 0x00


	//----- nvinfo : EIATTR_KPARAM_INFO
	.align		4
.L_3066:
        /*0018*/ 	.byte	0x04, 0x17
        /*001a*/ 	.short	(.L_3068 - .L_3067)
.L_3067:
        /*001c*/ 	.word	0x00000000
        /*0020*/ 	.short	0x0001
        /*0022*/ 	.short	0x0008
        /*0024*/ 	.byte	0x00, 0xf5, 0x21, 0x00


	//----- nvinfo : EIATTR_KPARAM_INFO
	.align		4
.L_3068:
        /*0028*/ 	.byte	0x04, 0x17
        /*002a*/ 	.short	(.L_3070 - .L_3069)
.L_3069:
        /*002c*/ 	.word	0x00000000
        /*0030*/ 	.short	0x0000
        /*0032*/ 	.short	0x0000
        /*0034*/ 	.byte	0x00, 0xf5, 0x21, 0x00


	//----- nvinfo : EIATTR_SPARSE_MMA_MASK
	.align		4
.L_3070:
        /*0038*/ 	.byte	0x03, 0x50
        /*003a*/ 	.short	0x0000


	//----- nvinfo : EIATTR_MAXREG_COUNT
	.align		4
        /*003c*/ 	.byte	0x03, 0x1b
        /*003e*/ 	.short	0x00ff


	//----- nvinfo : EIATTR_MERCURY_ISA_VERSION
	.align		4
        /*0040*/ 	.byte	0x03, 0x5f
        /*0042*/ 	.short	0x0101


	//----- nvinfo : EIATTR_VRC_CTA_INIT_COUNT
	.align		4
        /*0044*/ 	.byte	0x02, 0x4a
	.zero		1
	.zero		1


	//----- nvinfo : EIATTR_EXIT_INSTR_OFFSETS
	.align		4
        /*0048*/ 	.byte	0x04, 0x1c
        /*004a*/ 	.short	(.L_3072 - .L_3071)


	//   ....[0]....
.L_3071:
        /*004c*/ 	.word	0x00000080


	//   ....[1]....
        /*0050*/ 	.word	0x00000510


	//----- nvinfo : EIATTR_CRS_STACK_SIZE
	.align		4
.L_3072:
        /*0054*/ 	.byte	0x04, 0x1e
        /*0056*/ 	.short	(.L_3074 - .L_3073)
.L_3073:
        /*0058*/ 	.word	0x00000000


	//----- nvinfo : EIATTR_CBANK_PARAM_SIZE
	.align		4
.L_3074:
        /*005c*/ 	.byte	0x03, 0x19
        /*005e*/ 	.short	0x0014


	//----- nvinfo : EIATTR_PARAM_CBANK
	.align		4
        /*0060*/ 	.byte	0x04, 0x0a
        /*0062*/ 	.short	(.L_3076 - .L_3075)
	.align		4
.L_3075:
        /*0064*/ 	.word	index@(.nv.constant0._Z17gpuKernelArrayCosIdEvPT_S1_i)
        /*0068*/ 	.short	0x0380
        /*006a*/ 	.short	0x0014


	//----- nvinfo : EIATTR_SW_WAR
	.align		4
.L_3076:
        /*006c*/ 	.byte	0x04, 0x36
        /*006e*/ 	.short	(.L_3078 - .L_3077)
.L_3077:
        /*0070*/ 	.word	0x00000008
.L_3078:


//--------------------- .nv.info._Z17gpuKernelArraySinIdEvPT_S1_i --------------------------
	.section	.nv.info._Z17gpuKernelArraySinIdEvPT_S1_i,"",@"SHT_CUDA_INFO"
	.sectionflags	@""
	.align	4


	//----- nvinfo : EIATTR_CUDA_API_VERSION
	.align		4
        /*0000*/ 	.byte	0x04, 0x37
        /*0002*/ 	.short	(.L_3080 - .L_3079)
.L_3079:
        /*0004*/ 	.word	0x00000082


	//----- nvinfo : EIATTR_KPARAM_INFO
	.align		4
.L_3080:
        /*0008*/ 	.byte	0x04, 0x17
        /*000a*/ 	.short	(.L_3082 - .L_3081)
.L_3081:
        /*000c*/ 	.word	0x00000000
        /*0010*/ 	.short	0x0002
        /*0012*/ 	.short	0x0010
        /*0014*/ 	.byte	0x00, 0xf0, 0x11, 0x00


	//----- nvinfo : EIATTR_KPARAM_INFO
	.align		4
.L_3082:
        /*0018*/ 	.byte	0x04, 0x17
        /*001a*/ 	.short	(.L_3084 - .L_3083)
.L_3083:
        /*001c*/ 	.word	0x00000000
        /*0020*/ 	.short	0x0001
        /*0022*/ 	.short	0x0008
        /*0024*/ 	.byte	0x00, 0xf5, 0x21, 0x00


	//----- nvinfo : EIATTR_KPARAM_INFO
	.align		4
.L_3084:
        /*0028*/ 	.byte	0x04, 0x17
        /*002a*/ 	.short	(.L_3086 - .L_3085)
.L_3085:
        /*002c*/ 	.word	0x00000000
        /*0030*/ 	.short	0x0000
        /*0032*/ 	.short	0x0000
        /*0034*/ 	.byte	0x00, 0xf5, 0x21, 0x00


	//----- nvinfo : EIATTR_SPARSE_MMA_MASK
	.align		4
.L_3086:
        /*0038*/ 	.byte	0x03, 0x50
        /*003a*/ 	.short	0x0000


	//----- nvinfo : EIATTR_MAXREG_COUNT
	.align		4
        /*003c*/ 	.byte	0x03, 0x1b
        /*003e*/ 	.short	0x00ff


	//----- nvinfo : EIATTR_MERCURY_ISA_VERSION
	.align		4
        /*0040*/ 	.byte	0x03, 0x5f
        /*0042*/ 	.short	0x0101


	//----- nvinfo : EIATTR_VRC_CTA_INIT_COUNT
	.align		4
        /*0044*/ 	.byte	0x02, 0x4a
	.zero		1
	.zero		1


	//----- nvinfo : EIATTR_EXIT_INSTR_OFFSETS
	.align		4
        /*0048*/ 	.byte	0x04, 0x1c
        /*004a*/ 	.short	(.L_3088 - .L_3087)


	//   ....[0]....
.L_3087:
        /*004c*/ 	.word	0x00000080


	//   ....[1]....
        /*0050*/ 	.word	0x000004e0


	//----- nvinfo : EIATTR_CRS_STACK_SIZE
	.align		4
.L_3088:
        /*0054*/ 	.byte	0x04, 0x1e
        /*0056*/ 	.short	(.L_3090 - .L_3089)
.L_3089:
        /*0058*/ 	.word	0x00000000


	//----- nvinfo : EIATTR_CBANK_PARAM_SIZE
	.align		4
.L_3090:
        /*005c*/ 	.byte	0x03, 0x19
        /*005e*/ 	.short	0x0014


	//----- nvinfo : EIATTR_PARAM_CBANK
	.align		4
        /*0060*/ 	.byte	0x04, 0x0a
        /*0062*/ 	.short	(.L_3092 - .L_3091)
	.align		4
.L_3091:
        /*0064*/ 	.word	index@(.nv.constant0._Z17gpuKernelArraySinIdEvPT_S1_i)
        /*0068*/ 	.short	0x0380
        /*006a*/ 	.short	0x0014


	//----- nvinfo : EIATTR_SW_WAR
	.align		4
.L_3092:
        /*006c*/ 	.byte	0x04, 0x36
        /*006e*/ 	.short	(.L_3094 - .L_3093)
.L_3093:
        /*0070*/ 	.word	0x00000008
.L_3094:


//--------------------- .nv.info._Z18gpuKernelArraySqrtIdEvPT_S1_i --------------------------
	.section	.nv.info._Z18gpuKernelArraySqrtIdEvPT_S1_i,"",@"SHT_CUDA_INFO"
	.sectionflags	@""
	.align	4


	//----- nvinfo : EIATTR_CUDA_API_VERSION
	.align		4
        /*0000*/ 	.byte	0x04, 0x37
        /*0002*/ 	.short	(.L_3096 - .L_3095)
.L_3095:
        /*0004*/ 	.word	0x00000082


	//----- nvinfo : EIATTR_KPARAM_INFO
	.align		4
.L_3096:
        /*0008*/ 	.byte	0x04, 0x17
        /*000a*/ 	.short	(.L_3098 - .L_3097)
.L_3097:
        /*000c*/ 	.word	0x00000000
        /*0010*/ 	.short	0x0002
        /*0012*/ 	.short	0x0010
        /*0014*/ 	.byte	0x00, 0xf0, 0x11, 0x00


	//----- nvinfo : EIATTR_KPARAM_INFO
	.align		4
.L_3098:
        /*0018*/ 	.byte	0x04, 0x17
        /*001a*/ 	.short	(.L_3100 - .L_3099)
.L_3099:
        /*001c*/ 	.word	0x00000000
        /*0020*/ 	.short	0x0001
        /*0022*/ 	.short	0x0008
        /*0024*/ 	.byte	0x00, 0xf5, 0x21, 0x00


	//----- nvinfo : EIATTR_KPARAM_INFO
	.align		4
.L_3100:
        /*0028*/ 	.byte	0x04, 0x17
        /*002a*/ 	.short	(.L_3102 - .L_3101)
.L_3101:
        /*002c*/ 	.word	0x00000000
        /*0030*/ 	.short	0x0000
        /*0032*/ 	.short	0x0000
        /*0034*/ 	.byte	0x00, 0xf5, 0x21, 0x00


	//----- nvinfo : EIATTR_SPARSE_MMA_MASK
	.align		4
.L_3102:
        /*0038*/ 	.byte	0x03, 0x50
        /*003a*/ 	.short	0x0000


	//----- nvinfo : EIATTR_MAXREG_COUNT
	.align		4
        /*003c*/ 	.byte	0x03, 0x1b
        /*003e*/ 	.short	0x00ff


	//----- nvinfo : EIATTR_MERCURY_ISA_VERSION
	.align		4
        /*0040*/ 	.byte	0x03, 0x5f
        /*0042*/ 	.short	0x0101


	//----- nvinfo : EIATTR_VRC_CTA_INIT_COUNT
	.align		4
        /*0044*/ 	.byte	0x02, 0x4a
	.zero		1
	.zero		1


	//----- nvinfo : EIATTR_EXIT_INSTR_OFFSETS
	.align		4
        /*0048*/ 	.byte	0x04, 0x1c
        /*004a*/ 	.short	(.L_3104 - .L_3103)


	//   ....[0]....
.L_3103:
        /*004c*/ 	.word	0x00000070


	//   ....[1]....
        /*0050*/ 	.word	0x000002a0


	//----- nvinfo : EIATTR_CRS_STACK_SIZE
	.align		4
.L_3104:
        /*0054*/ 	.byte	0x04, 0x1e
        /*0056*/ 	.short	(.L_3106 - .L_3105)
.L_3105:
        /*0058*/ 	.word	0x00000000


	//----- nvinfo : EIATTR_CBANK_PARAM_SIZE
	.align		4
.L_3106:
        /*005c*/ 	.byte	0x03, 0x19
        /*005e*/ 	.short	0x0014


	//----- nvinfo : EIATTR_PARAM_CBANK
	.align		4
        /*0060*/ 	.byte	0x04, 0x0a
        /*0062*/ 	.short	(.L_3108 - .L_3107)
	.align		4
.L_3107:
        /*0064*/ 	.word	index@(.nv.constant0._Z18gpuKernelArraySqrtIdEvPT_S1_i)
        /*0068*/ 	.short	0x0380
        /*006a*/ 	.short	0x0014


	//----- nvinfo : EIATTR_SW_WAR
	.align		4
.L_3108:
        /*006c*/ 	.byte	0x04, 0x36
        /*006e*/ 	.short	(.L_3110 - .L_3109)
.L_3109:
        /*0070*/ 	.word	0x00000008
.L_3110:


//--------------------- .nv.info._Z17gpuKernelArrayAbsIdEvPT_S1_i --------------------------
	.section	.nv.info._Z17gpuKernelArrayAbsIdEvPT_S1_i,"",@"SHT_CUDA_INFO"
	.sectionflags	@""
	.align	4


	//----- nvinfo : EIATTR_CUDA_API_VERSION
	.align		4
        /*0000*/ 	.byte	0x04, 0x37
        /*0002*/ 	.short	(.L_3112 - .L_3111)
.L_3111:
        /*0004*/ 	.word	0x00000082


	//----- nvinfo : EIATTR_KPARAM_INFO
	.align		4
.L_3112:
        /*0008*/ 	.byte	0x04, 0x17
        /*000a*/ 	.short	(.L_3114 - .L_3113)
.L_3113:
        /*000c*/ 	.word	0x00000000
        /*0010*/ 	.short	0x0002
        /*0012*/ 	.short	0x0010
        /*0014*/ 	.byte	0x00, 0xf0, 0x11, 0x00


	//----- nvinfo : EIATTR_KPARAM_INFO
	.align		4
.L_3114:
        /*0018*/ 	.byte	0x04, 0x17
        /*001a*/ 	.short	(.L_3116 - .L_3115)
.L_3115:
        /*001c*/ 	.word	0x00000000
        /*0020*/ 	.short	0x0001
        /*0022*/ 	.short	0x0008
        /*0024*/ 	.byte	0x00, 0xf5, 0x21, 0x00


	//----- nvinfo : EIATTR_KPARAM_INFO
	.align		4
.L_3116:
        /*0028*/ 	.byte	0x04, 0x17
        /*002a*/ 	.short	(.L_3118 - .L_3117)
.L_3117:
        /*002c*/ 	.word	0x00000000
        /*0030*/ 	.short	0x0000
        /*0032*/ 	.short	0x0000
        /*0034*/ 	.byte	0x00, 0xf5, 0x21, 0x00


	//----- nvinfo : EIATTR_SPARSE_MMA_MASK
	.align		4
.L_3118:
        /*0038*/ 	.byte	0x03, 0x50
        /*003a*/ 	.short	0x0000


	//----- nvinfo : EIATTR_MAXREG_COUNT
	.align		4
        /*003c*/ 	.byte	0x03, 0x1b
        /*003e*/ 	.short	0x00ff


	//----- nvinfo : EIATTR_MERCURY_ISA_VERSION
	.align		4
        /*0040*/ 	.byte	0x03, 0x5f
        /*0042*/ 	.short	0x0101


	//----- nvinfo : EIATTR_VRC_CTA_INIT_COUNT
	.align		4
        /*0044*/ 	.byte	0x02, 0x4a
	.zero		1
	.zero		1


	//----- nvinfo : EIATTR_EXIT_INSTR_OFFSETS
	.align		4
        /*0048*/ 	.byte	0x04, 0x1c
        /*004a*/ 	.short	(.L_3120 - .L_3119)


	//   ....[0]....
.L_3119:
        /*004c*/ 	.word	0x00000070


	//   ....[1]....
        /*0050*/ 	.word	0x00000150


	//----- nvinfo : EIATTR_CRS_STACK_SIZE
	.align		4
.L_3120:
        /*0054*/ 	.byte	0x04, 0x1e
        /*0056*/ 	.short	(.L_3122 - .L_3121)
.L_3121:
        /*0058*/ 	.word	0x00000000


	//----- nvinfo : EIATTR_CBANK_PARAM_SIZE
	.align		4
.L_3122:
        /*005c*/ 	.byte	0x03, 0x19
        /*005e*/ 	.short	0x0014


	//----- nvinfo : EIATTR_PARAM_CBANK
	.align		4
        /*0060*/ 	.byte	0x04, 0x0a
        /*0062*/ 	.short	(.L_3124 - .L_3123)
	.align		4
.L_3123:
        /*0064*/ 	.word	index@(.nv.constant0._Z17gpuKernelArrayAbsIdEvPT_S1_i)
        /*0068*/ 	.short	0x0380
        /*006a*/ 	.short	0x0014


	//----- nvinfo : EIATTR_SW_WAR
	.align		4
.L_3124:
        /*006c*/ 	.byte	0x04, 0x36
        /*006e*/ 	.short	(.L_3126 - .L_3125)
.L_3125:
        /*0070*/ 	.word	0x00000008
.L_3126:


//--------------------- .nv.info._Z19gpuKernelArrayMinusIdEvPT_S1_i --------------------------
	.section	.nv.info._Z19gpuKernelArrayMinusIdEvPT_S1_i,"",@"SHT_CUDA_INFO"
	.sectionflags	@""
	.align	4


	//----- nvinfo : EIATTR_CUDA_API_VERSION
	.align		4
        /*0000*/ 	.byte	0x04, 0x37
        /*0002*/ 	.short	(.L_3128 - .L_3127)
.L_3127:
        /*0004*/ 	.word	0x00000082


	//----- nvinfo : EIATTR_KPARAM_INFO
	.align		4
.L_3128:
        /*0008*/ 	.byte	0x04, 0x17
        /*000a*/ 	.short	(.L_3130 - .L_3129)
.L_3129:
        /*000c*/ 	.word	0x00000000
        /*0010*/ 	.short	0x0002
        /*0012*/ 	.short	0x0010
        /*0014*/ 	.byte	0x00, 0xf0, 0x11, 0x00


	//----- nvinfo : EIATTR_KPARAM_INFO
	.align		4
.L_3130:
        /*0018*/ 	.byte	0x04, 0x17
        /*001a*/ 	.short	(.L_3132 - .L_3131)
.L_3131:
        /*001c*/ 	.word	0x00000000
        /*0020*/ 	.short	0x0001
        /*0022*/ 	.short	0x0008
        /*0024*/ 	.byte	0x00, 0xf5, 0x21, 0x00


	//----- nvinfo : EIATTR_KPARAM_INFO
	.align		4
.L_3132:
        /*0028*/ 	.byte	0x04, 0x17
        /*002a*/ 	.short	(.L_3134 - .L_3133)
.L_3133:
        /*002c*/ 	.word	0x00000000
        /*0030*/ 	.short	0x0000
        /*0032*/ 	.short	0x0000
        /*0034*/ 	.byte	0x00, 0xf5, 0x21, 0x00


	//----- nvinfo : EIATTR_SPARSE_MMA_MASK
	.align		4
.L_3134:
        /*0038*/ 	.byte	0x03, 0x50
        /*003a*/ 	.short	0x0000


	//----- nvinfo : EIATTR_MAXREG_COUNT
	.align		4
        /*003c*/ 	.byte	0x03, 0x1b
        /*003e*/ 	.short	0x00ff


	//----- nvinfo : EIATTR_MERCURY_ISA_VERSION
	.align		4
        /*0040*/ 	.byte	0x03, 0x5f
        /*0042*/ 	.short	0x0101


	//----- nvinfo : EIATTR_VRC_CTA_INIT_COUNT
	.align		4
        /*0044*/ 	.byte	0x02, 0x4a
	.zero		1
	.zero		1


	//----- nvinfo : EIATTR_EXIT_INSTR_OFFSETS
	.align		4
        /*0048*/ 	.byte	0x04, 0x1c
        /*004a*/ 	.short	(.L_3136 - .L_3135)


	//   ....[0]....
.L_3135:
        /*004c*/ 	.word	0x00000070


	//   ....[1]....
        /*0050*/ 	.word	0x00000150


	//----- nvinfo : EIATTR_CRS_STACK_SIZE
	.align		4
.L_3136:
        /*0054*/ 	.byte	0x04, 0x1e
        /*0056*/ 	.short	(.L_3138 - .L_3137)
.L_3137:
        /*0058*/ 	.word	0x00000000


	//----- nvinfo : EIATTR_CBANK_PARAM_SIZE
	.align		4
.L_3138:
        /*005c*/ 	.byte	0x03, 0x19
        /*005e*/ 	.short	0x0014


	//----- nvinfo : EIATTR_PARAM_CBANK
	.align		4
        /*0060*/ 	.byte	0x04, 0x0a
        /*0062*/ 	.short	(.L_3140 - .L_3139)
	.align		4
.L_3139:
        /*0064*/ 	.word	index@(.nv.constant0._Z19gpuKernelArrayMinusIdEvPT_S1_i)
        /*0068*/ 	.short	0x0380
        /*006a*/ 	.short	0x0014


	//----- nvinfo : EIATTR_SW_WAR
	.align		4
.L_3140:
        /*006c*/ 	.byte	0x04, 0x36
        /*006e*/ 	.short	(.L_3142 - .L_3141)
.L_3141:
        /*0070*/ 	.word	0x00000008
.L_3142:


//--------------------- .nv.info._Z18gpuKernelArrayCopyIdEvPT_S1_i --------------------------
	.section	.nv.info._Z18gpuKernelArrayCopyIdEvPT_S1_i,"",@"SHT_CUDA_INFO"
	.sectionflags	@""
	.align	4


	//----- nvinfo : EIATTR_CUDA_API_VERSION
	.align		4
        /*0000*/ 	.byte	0x04, 0x37
        /*0002*/ 	.short	(.L_3144 - .L_3143)
.L_3143:
        /*0004*/ 	.word	0x00000082


	//----- nvinfo : EIATTR_KPARAM_INFO
	.align		4
.L_3144:
        /*0008*/ 	.byte	0x04, 0x17
        /*000a*/ 	.short	(.L_3146 - .L_3145)
.L_3145:
        /*000c*/ 	.word	0x00000000
        /*0010*/ 	.short	0x0002
        /*0012*/ 	.short	0x0010
        /*0014*/ 	.byte	0x00, 0xf0, 0x11, 0x00


	//----- nvinfo : EIATTR_KPARAM_INFO
	.align		4
.L_3146:
        /*0018*/ 	.byte	0x04, 0x17
        /*001a*/ 	.short	(.L_3148 - .L_3147)
.L_3147:
        /*001c*/ 	.word	0x00000000
        /*0020*/ 	.short	0x0001
        /*0022*/ 	.short	0x0008
        /*0024*/ 	.byte	0x00, 0xf5, 0x21, 0x00


	//----- nvinfo : EIATTR_KPARAM_INFO
	.align		4
.L_3148:
        /*0028*/ 	.byte	0x04, 0x17
        /*002a*/ 	.short	(.L_3150 - .L_3149)
.L_3149:
        /*002c*/ 	.word	0x00000000
        /*0030*/ 	.short	0x0000
        /*0032*/ 	.short	0x0000
        /*0034*/ 	.byte	0x00, 0xf5, 0x21, 0x00


	//----- nvinfo : EIATTR_SPARSE_MMA_MASK
	.align		4
.L_3150:
        /*0038*/ 	.byte	0x03, 0x50
        /*003a*/ 	.short	0x0000


	//----- nvinfo : EIATTR_MAXREG_COUNT
	.align		4
        /*003c*/ 	.byte	0x03, 0x1b
        /*003e*/ 	.short	0x00ff


	//----- nvinfo : EIATTR_MERCURY_ISA_VERSION
	.align		4
        /*0040*/ 	.byte	0x03, 0x5f
        /*0042*/ 	.short	0x0101


	//----- nvinfo : EIATTR_VRC_CTA_INIT_COUNT
	.align		4
        /*0044*/ 	.byte	0x02, 0x4a
	.zero		1
	.zero		1


	//----- nvinfo : EIATTR_EXIT_INSTR_OFFSETS
	.align		4
        /*0048*/ 	.byte	0x04, 0x1c
        /*004a*/ 	.short	(.L_3152 - .L_3151)


	//   ....[0]....
.L_3151:
        /*004c*/ 	.word	0x00000070


	//   ....[1]....
        /*0050*/ 	.word	0x00000140


	//----- nvinfo : EIATTR_CRS_STACK_SIZE
	.align		4
.L_3152:
        /*0054*/ 	.byte	0x04, 0x1e
        /*0056*/ 	.short	(.L_3154 - .L_3153)
.L_3153:
        /*0058*/ 	.word	0x00000000


	//----- nvinfo : EIATTR_CBANK_PARAM_SIZE
	.align		4
.L_3154:
        /*005c*/ 	.byte	0x03, 0x19
        /*005e*/ 	.short	0x0014


	//----- nvinfo : EIATTR_PARAM_CBANK
	.align		4
        /*0060*/ 	.byte	0x04, 0x0a
        /*0062*/ 	.short	(.L_3156 - .L_3155)
	.align		4
.L_3155:
        /*0064*/ 	.word	index@(.nv.constant0._Z18gpuKernelArrayCopyIdEvPT_S1_i)
        /*0068*/ 	.short	0x0380
        /*006a*/ 	.short	0x0014


	//----- nvinfo : EIATTR_SW_WAR
	.align		4
.L_3156:
        /*006c*/ 	.byte	0x04, 0x36
        /*006e*/ 	.short	(.L_3158 - .L_3157)
.L_3157:
        /*0070*/ 	.word	0x00000008
.L_3158:


//--------------------- .nv.info._Z27gpuKernelArrayMinusXAtIndexIdEvPT_S1_Pii --------------------------
	.section	.nv.info._Z27gpuKernelArrayMinusXAtIndexIdEvPT_S1_Pii,"",@"SHT_CUDA_INFO"
	.sectionflags	@""
	.align	4


	//----- nvinfo : EIATTR_CUDA_API_VERSION
	.align		4
        /*0000*/ 	.byte	0x04, 0x37
        /*0002*/ 	.short	(.L_3160 - .L_3159)
.L_3159:
        /*0004*/ 	.word	0x00000082


	//----- nvinfo : EIATTR_KPARAM_INFO
	.align		4
.L_3160:
        /*0008*/ 	.byte	0x04, 0x17
        /*000a*/ 	.short	(.L_3162 - .L_3161)
.L_3161:
        /*000c*/ 	.word	0x00000000
        /*0010*/ 	.short	0x0003
        /*0012*/ 	.short	0x0018
        /*0014*/ 	.byte	0x00, 0xf0, 0x11, 0x00


	//----- nvinfo : EIATTR_KPARAM_INFO
	.align		4
.L_3162:
        /*0018*/ 	.byte	0x04, 0x17
        /*001a*/ 	.short	(.L_3164 - .L_3163)
.L_3163:
        /*001c*/ 	.word	0x00000000
        /*0020*/ 	.short	0x0002
        /*0022*/ 	.short	0x0010
        /*0024*/ 	.byte	0x00, 0xf5, 0x21, 0x00


	//----- nvinfo : EIATTR_KPARAM_INFO
	.align		4
.L_3164:
        /*0028*/ 	.byte	0x04, 0x17
        /*002a*/ 	.short	(.L_3166 - .L_3165)
.L_3165:
        /*002c*/ 	.word	0x00000000
        /*0030*/ 	.short	0x0001
        /*0032*/ 	.short	0x0008
        /*0034*/ 	.byte	0x00, 0xf5, 0x21, 0x00


	//----- nvinfo : EIATTR_KPARAM_INFO
	.align		4
.L_3166:
        /*0038*/ 	.byte	0x04, 0x17
        /*003a*/ 	.short	(.L_3168 - .L_3167)
.L_3167:
        /*003c*/ 	.word	0x00000000
        /*0040*/ 	.short	0x0000
        /*0042*/ 	.short	0x0000
        /*0044*/ 	.byte	0x00, 0xf5, 0x21, 0x00


	//----- nvinfo : EIATTR_SPARSE_MMA_MASK
	.align		4
.L_3168:
        /*0048*/ 	.byte	0x03, 0x50
        /*004a*/ 	.short	0x0000


	//----- nvinfo : EIATTR_MAXREG_COUNT
	.align		4
        /*004c*/ 	.byte	0x03, 0x1b
        /*004e*/ 	.short	0x00ff


	//----- nvinfo : EIATTR_MERCURY_ISA_VERSION
	.align		4
        /*0050*/ 	.byte	0x03, 0x5f
        /*0052*/ 	.short	0x0101


	//----- nvinfo : EIATTR_VRC_CTA_INIT_COUNT
	.align		4
        /*0054*/ 	.byte	0x02, 0x4a
	.zero		1
	.zero		1


	//----- nvinfo : EIATTR_EXIT_INSTR_OFFSETS
	.align		4
        /*0058*/ 	.byte	0x04, 0x1c
        /*005a*/ 	.short	(.L_3170 - .L_3169)


	//   ....[0]....
.L_3169:
        /*005c*/ 	.word	0x00000070


	//   ....[1]....
        /*0060*/ 	.word	0x00000190


	//----- nvinfo : EIATTR_CRS_STACK_SIZE
	.align		4
.L_3170:
        /*0064*/ 	.byte	0x04, 0x1e
        /*0066*/ 	.short	(.L_3172 - .L_3171)
.L_3171:
        /*0068*/ 	.word	0x00000000


	//----- nvinfo : EIATTR_CBANK_PARAM_SIZE
	.align		4
.L_3172:
        /*006c*/ 	.byte	0x03, 0x19
        /*006e*/ 	.short	0x001c


	//----- nvinfo : EIATTR_PARAM_CBANK
	.align		4
        /*0070*/ 	.byte	0x04, 0x0a
        /*0072*/ 	.short	(.L_3174 - .L_3173)
	.align		4
.L_3173:
        /*0074*/ 	.word	index@(.nv.constant0._Z27gpuKernelArrayMinusXAtIndexIdEvPT_S1_Pii)
        /*0078*/ 	.short	0x0380
        /*007a*/ 	.short	0x001c


	//----- nvinfo : EIATTR_SW_WAR
	.align		4
.L_3174:
        /*007c*/ 	.byte	0x04, 0x36
        /*007e*/ 	.short	(.L_3176 - .L_3175)
.L_3175:
        /*0080*/ 	.word	0x00000008
.L_3176:


//--------------------- .nv.info._Z26gpuKernelArrayPlusXAtIndexIdEvPT_S1_Pii --------------------------
	.section	.nv.info._Z26gpuKernelArrayPlusXAtIndexIdEvPT_S1_Pii,"",@"SHT_CUDA_INFO"
	.sectionflags	@""
	.align	4


	//----- nvinfo : EIATTR_CUDA_API_VERSION
	.align		4
        /*0000*/ 	.byte	0x04, 0x37
        /*0002*/ 	.short	(.L_3178 - .L_3177)
.L_3177:
        /*0004*/ 	.word	0x00000082


	//----- nvinfo : EIATTR_KPARAM_INFO
	.align		4
.L_3178:
        /*0008*/ 	.byte	0x04, 0x17
        /*000a*/ 	.short	(.L_3180 - .L_3179)
.L_3179:
        /*000c*/ 	.word	0x00000000
        /*0010*/ 	.short	0x0003
        /*0012*/ 	.short	0x0018
        /*0014*/ 	.byte	0x00, 0xf0, 0x11, 0x00


	//----- nvinfo : EIATTR_KPARAM_INFO
	.align		4
.L_3180:
        /*0018*/ 	.byte	0x04, 0x17
        /*001a*/ 	.short	(.L_3182 - .L_3181)
.L_3181:
        /*001c*/ 	.word	0x00000000
        /*0020*/ 	.short	0x0002
        /*0022*/ 	.short	0x0010
        /*0024*/ 	.byte	0x00, 0xf5, 0x21, 0x00


	//----- nvinfo : EIATTR_KPARAM_INFO
	.align		4
.L_3182:
        /*0028*/ 	.byte	0x04, 0x17
        /*002a*/ 	.short	(.L_3184 - .L_3183)
.L_3183:
        /*002c*/ 	.word	0x00000000
        /*0030*/ 	.short	0x0001
        /*0032*/ 	.short	0x0008
        /*0034*/ 	.byte	0x00, 0xf5, 0x21, 0x00


	//----- nvinfo : EIATTR_KPARAM_INFO
	.align		4
.L_3184:
        /*0038*/ 	.byte	0x04, 0x17
        /*003a*/ 	.short	(.L_3186 - .L_3185)
.L_3185:
        /*003c*/ 	.word	0x00000000
        /*0040*/ 	.short	0x0000
        /*0042*/ 	.short	0x0000
        /*0044*/ 	.byte	0x00, 0xf5, 0x21, 0x00


	//----- nvinfo : EIATTR_SPARSE_MMA_MASK
	.align		4
.L_3186:
        /*0048*/ 	.byte	0x03, 0x50
        /*004a*/ 	.short	0x0000


	//----- nvinfo : EIATTR_MAXREG_COUNT
	.align		4
        /*004c*/ 	.byte	0x03, 0x1b
        /*004e*/ 	.short	0x00ff


	//----- nvinfo : EIATTR_MERCURY_ISA_VERSION
	.align		4
        /*0050*/ 	.byte	0x03, 0x5f
        /*0052*/ 	.short	0x0101


	//----- nvinfo : EIATTR_VRC_CTA_INIT_COUNT
	.align		4
        /*0054*/ 	.byte	0x02, 0x4a
	.zero		1
	.zero		1


	//----- nvinfo : EIATTR_EXIT_INSTR_OFFSETS
	.align		4
        /*0058*/ 	.byte	0x04, 0x1c
        /*005a*/ 	.short	(.L_3188 - .L_3187)


	//   ....[0]....
.L_3187:
        /*005c*/ 	.word	0x00000070


	//   ....[1]....
        /*0060*/ 	.word	0x00000190


	//----- nvinfo : EIATTR_CRS_STACK_SIZE
	.align		4
.L_3188:
        /*0064*/ 	.byte	0x04, 0x1e
        /*0066*/ 	.short	(.L_3190 - .L_3189)
.L_3189:
        /*0068*/ 	.word	0x00000000


	//----- nvinfo : EIATTR_CBANK_PARAM_SIZE
	.align		4
.L_3190:
        /*006c*/ 	.byte	0x03, 0x19
        /*006e*/ 	.short	0x001c


	//----- nvinfo : EIATTR_PARAM_CBANK
	.align		4
        /*0070*/ 	.byte	0x04, 0x0a
        /*0072*/ 	.short	(.L_3192 - .L_3191)
	.align		4
.L_3191:
        /*0074*/ 	.word	index@(.nv.constant0._Z26gpuKernelArrayPlusXAtIndexIdEvPT_S1_Pii)
        /*0078*/ 	.short	0x0380
        /*007a*/ 	.short	0x001c


	//----- nvinfo : EIATTR_SW_WAR
	.align		4
.L_3192:
        /*007c*/ 	.byte	0x04, 0x36
        /*007e*/ 	.short	(.L_3194 - .L_3193)
.L_3193:
        /*0080*/ 	.word	0x00000008
.L_3194:


//--------------------- .nv.info._Z25gpuKernelArrayAXPYAtIndexIdEvPT_S1_S0_Pii --------------------------
	.section	.nv.info._Z25gpuKernelArrayAXPYAtIndexIdEvPT_S1_S0_Pii,"",@"SHT_CUDA_INFO"
	.sectionflags	@""
	.align	4


	//----- nvinfo : EIATTR_CUDA_API_VERSION
	.align		4
        /*0000*/ 	.byte	0x04, 0x37
        /*0002*/ 	.short	(.L_3196 - .L_3195)
.L_3195:
        /*0004*/ 	.word	0x00000082


	//----- nvinfo : EIATTR_KPARAM_INFO
	.align		4
.L_3196:
        /*0008*/ 	.byte	0x04, 0x17
        /*000a*/ 	.short	(.L_3198 - .L_3197)
.L_3197:
        /*000c*/ 	.word	0x00000000
        /*0010*/ 	.short	0x0004
        /*0012*/ 	.short	0x0020
        /*0014*/ 	.byte	0x00, 0xf0, 0x11, 0x00


	//----- nvinfo : EIATTR_KPARAM_INFO
	.align		4
.L_3198:
        /*0018*/ 	.byte	0x04, 0x17
        /*001a*/ 	.short	(.L_3200 - .L_3199)
.L_3199:
        /*001c*/ 	.word	0x00000000
        /*0020*/ 	.short	0x0003
        /*0022*/ 	.short	0x0018
        /*0024*/ 	.byte	0x00, 0xf5, 0x21, 0x00


	//----- nvinfo : EIATTR_KPARAM_INFO
	.align		4
.L_3200:
        /*0028*/ 	.byte	0x04, 0x17
        /*002a*/ 	.short	(.L_3202 - .L_3201)
.L_3201:
        /*002c*/ 	.word	0x00000000
        /*0030*/ 	.short	0x0002
        /*0032*/ 	.short	0x0010
        /*0034*/ 	.byte	0x00, 0xf0, 0x21, 0x00


	//----- nvinfo : EIATTR_KPARAM_INFO
	.align		4
.L_3202:
        /*0038*/ 	.byte	0x04, 0x17
        /*003a*/ 	.short	(.L_3204 - .L_3203)
.L_3203:
        /*003c*/ 	.word	0x00000000
        /*0040*/ 	.short	0x0001
        /*0042*/ 	.short	0x0008
        /*0044*/ 	.byte	0x00, 0xf5, 0x21, 0x00


	//----- nvinfo : EIATTR_KPARAM_INFO
	.align		4
.L_3204:
        /*0048*/ 	.byte	0x04, 0x17
        /*004a*/ 	.short	(.L_3206 - .L_3205)
.L_3205:
        /*004c*/ 	.word	0x00000000
        /*0050*/ 	.short	0x0000
        /*0052*/ 	.short	0x0000
        /*0054*/ 	.byte	0x00, 0xf5, 0x21, 0x00


	//----- nvinfo : EIATTR_SPARSE_MMA_MASK
	.align		4
.L_3206:
        /*0058*/ 	.byte	0x03, 0x50
        /*005a*/ 	.short	0x0000


	//----- nvinfo : EIATTR_MAXREG_COUNT
	.align		4
        /*005c*/ 	.byte	0x03, 0x1b
        /*005e*/ 	.short	0x00ff


	//----- nvinfo : EIATTR_MERCURY_ISA_VERSION
	.align		4
        /*0060*/ 	.byte	0x03, 0x5f
        /*0062*/ 	.short	0x0101


	//----- nvinfo : EIATTR_VRC_CTA_INIT_COUNT
	.align		4
        /*0064*/ 	.byte	0x02, 0x4a
	.zero		1
	.zero		1


	//----- nvinfo : EIATTR_EXIT_INSTR_OFFSETS
	.align		4
        /*0068*/ 	.byte	0x04, 0x1c
        /*006a*/ 	.short	(.L_3208 - .L_3207)


	//   ....[0]....
.L_3207:
        /*006c*/ 	.word	0x00000070


	//   ....[1]....
        /*0070*/ 	.word	0x000001a0


	//----- nvinfo : EIATTR_CRS_STACK_SIZE
	.align		4
.L_3208:
        /*0074*/ 	.byte	0x04, 0x1e
        /*0076*/ 	.short	(.L_3210 - .L_3209)
.L_3209:
        /*0078*/ 	.word	0x00000000


	//----- nvinfo : EIATTR_CBANK_PARAM_SIZE
	.align		4
.L_3210:
        /*007c*/ 	.byte	0x03, 0x19
        /*007e*/ 	.short	0x0024


	//----- nvinfo : EIATTR_PARAM_CBANK
	.align		4
        /*0080*/ 	.byte	0x04, 0x0a
        /*0082*/ 	.short	(.L_3212 - .L_3211)
	.align		4
.L_3211:
        /*0084*/ 	.word	index@(.nv.constant0._Z25gpuKernelArrayAXPYAtIndexIdEvPT_S1_S0_Pii)
        /*0088*/ 	.short	0x0380
        /*008a*/ 	.short	0x0024


	//----- nvinfo : EIATTR_SW_WAR
	.align		4
.L_3212:
        /*008c*/ 	.byte	0x04, 0x36
        /*008e*/ 	.short	(.L_3214 - .L_3213)
.L_3213:
        /*0090*/ 	.word	0x00000008
.L_3214:


//--------------------- .nv.info._Z24gpuKernelPutArrayAtIndexIdEvPT_S1_Pii --------------------------
	.section	.nv.info._Z24gpuKernelPutArrayAtIndexIdEvPT_S1_Pii,"",@"SHT_CUDA_INFO"
	.sectionflags	@""
	.align	4


	//----- nvinfo : EIATTR_CUDA_API_VERSION
	.align		4
        /*0000*/ 	.byte	0x04, 0x37
        /*0002*/ 	.short	(.L_3216 - .L_3215)
.L_3215:
        /*0004*/ 	.word	0x00000082


	//----- nvinfo : EIATTR_KPARAM_INFO
	.align		4
.L_3216:
        /*0008*/ 	.byte	0x04, 0x17
        /*000a*/ 	.short	(.L_3218 - .L_3217)
.L_3217:
        /*000c*/ 	.word	0x00000000
        /*0010*/ 	.short	0x0003
        /*0012*/ 	.short	0x0018
        /*0014*/ 	.byte	0x00, 0xf0, 0x11, 0x00


	//----- nvinfo : EIATTR_KPARAM_INFO
	.align		4
.L_3218:
        /*0018*/ 	.byte	0x04, 0x17
        /*001a*/ 	.short	(.L_3220 - .L_3219)
.L_3219:
        /*001c*/ 	.word	0x00000000
        /*0020*/ 	.short	0x0002
        /*0022*/ 	.short	0x0010
        /*0024*/ 	.byte	0x00, 0xf5, 0x21, 0x00


	//----- nvinfo : EIATTR_KPARAM_INFO
	.align		4
.L_3220:
        /*0028*/ 	.byte	0x04, 0x17
        /*002a*/ 	.short	(.L_3222 - .L_3221)
.L_3221:
        /*002c*/ 	.word	0x00000000
        /*0030*/ 	.short	0x0001
        /*0032*/ 	.short	0x0008
        /*0034*/ 	.byte	0x00, 0xf5, 0x21, 0x00


	//----- nvinfo : EIATTR_KPARAM_INFO
	.align		4
.L_3222:
        /*0038*/ 	.byte	0x04, 0x17
        /*003a*/ 	.short	(.L_3224 - .L_3223)
.L_3223:
        /*003c*/ 	.word	0x00000000
        /*0040*/ 	.short	0x0000
        /*0042*/ 	.short	0x0000
        /*0044*/ 	.byte	0x00, 0xf5, 0x21, 0x00


	//----- nvinfo : EIATTR_SPARSE_MMA_MASK
	.align		4
.L_3224:
        /*0048*/ 	.byte	0x03, 0x50
        /*004a*/ 	.short	0x0000


	//----- nvinfo : EIATTR_MAXREG_COUNT
	.align		4
        /*004c*/ 	.byte	0x03, 0x1b
        /*004e*/ 	.short	0x00ff


	//----- nvinfo : EIATTR_MERCURY_ISA_VERSION
	.align		4
        /*0050*/ 	.byte	0x03, 0x5f
        /*0052*/ 	.short	0x0101


	//----- nvinfo : EIATTR_VRC_CTA_INIT_COUNT
	.align		4
        /*0054*/ 	.byte	0x02, 0x4a
	.zero		1
	.zero		1


	//----- nvinfo : EIATTR_EXIT_INSTR_OFFSETS
	.align		4
        /*0058*/ 	.byte	0x04, 0x1c
        /*005a*/ 	.short	(.L_3226 - .L_3225)


	//   ....[0]....
.L_3225:
        /*005c*/ 	.word	0x00000070


	//   ....[1]....
        /*0060*/ 	.word	0x00000170


	//----- nvinfo : EIATTR_CRS_STACK_SIZE
	.align		4
.L_3226:
        /*0064*/ 	.byte	0x04, 0x1e
        /*0066*/ 	.short	(.L_3228 - .L_3227)
.L_3227:
        /*0068*/ 	.word	0x00000000


	//----- nvinfo : EIATTR_CBANK_PARAM_SIZE
	.align		4
.L_3228:
        /*006c*/ 	.byte	0x03, 0x19
        /*006e*/ 	.short	0x001c


	//----- nvinfo : EIATTR_PARAM_CBANK
	.align		4
        /*0070*/ 	.byte	0x04, 0x0a
        /*0072*/ 	.short	(.L_3230 - .L_3229)
	.align		4
.L_3229:
        /*0074*/ 	.word	index@(.nv.constant0._Z24gpuKernelPutArrayAtIndexIdEvPT_S1_Pii)
        /*0078*/ 	.short	0x0380
        /*007a*/ 	.short	0x001c


	//----- nvinfo : EIATTR_SW_WAR
	.align		4
.L_3230:
        /*007c*/ 	.byte	0x04, 0x36
        /*007e*/ 	.short	(.L_3232 - .L_3231)
.L_3231:
        /*0080*/ 	.word	0x00000008
.L_3232:


//--------------------- .nv.info._Z24gpuKernelGetArrayAtIndexIdEvPT_S1_Pii --------------------------
	.section	.nv.info._Z24gpuKernelGetArrayAtIndexIdEvPT_S1_Pii,"",@"SHT_CUDA_INFO"
	.sectionflags	@""
	.align	4


	//----- nvinfo : EIATTR_CUDA_API_VERSION
	.align		4
        /*0000*/ 	.byte	0x04, 0x37
        /*0002*/ 	.short	(.L_3234 - .L_3233)
.L_3233:
        /*0004*/ 	.word	0x00000082


	//----- nvinfo : EIATTR_KPARAM_INFO
	.align		4
.L_3234:
        /*0008*/ 	.byte	0x04, 0x17
        /*000a*/ 	.short	(.L_3236 - .L_3235)
.L_3235:
        /*000c*/ 	.word	0x00000000
        /*0010*/ 	.short	0x0003
        /*0012*/ 	.short	0x0018
        /*0014*/ 	.byte	0x00, 0xf0, 0x11, 0x00


	//----- nvinfo : EIATTR_KPARAM_INFO
	.align		4
.L_3236:
        /*0018*/ 	.byte	0x04, 0x17
        /*001a*/ 	.short	(.L_3238 - .L_3237)
.L_3237:
        /*001c*/ 	.word	0x00000000
        /*0020*/ 	.short	0x0002
        /*0022*/ 	.short	0x0010
        /*0024*/ 	.byte	0x00, 0xf5, 0x21, 0x00


	//----- nvinfo : EIATTR_KPARAM_INFO
	.align		4
.L_3238:
        /*0028*/ 	.byte	0x04, 0x17
        /*002a*/ 	.short	(.L_3240 - .L_3239)
.L_3239:
        /*002c*/ 	.word	0x00000000
        /*0030*/ 	.short	0x0001
        /*0032*/ 	.short	0x0008
        /*0034*/ 	.byte	0x00, 0xf5, 0x21, 0x00


	//----- nvinfo : EIATTR_KPARAM_INFO
	.align		4
.L_3240:
        /*0038*/ 	.byte	0x04, 0x17
        /*003a*/ 	.short	(.L_3242 - .L_3241)
.L_3241:
        /*003c*/ 	.word	0x00000000
        /*0040*/ 	.short	0x0000
        /*0042*/ 	.short	0x0000
        /*0044*/ 	.byte	0x00, 0xf5, 0x21, 0x00


	//----- nvinfo : EIATTR_SPARSE_MMA_MASK
	.align		4
.L_3242:
        /*0048*/ 	.byte	0x03, 0x50
        /*004a*/ 	.short	0x0000


	//----- nvinfo : EIATTR_MAXREG_COUNT
	.align		4
        /*004c*/ 	.byte	0x03, 0x1b
        /*004e*/ 	.short	0x00ff


	//----- nvinfo : EIATTR_MERCURY_ISA_VERSION
	.align		4
        /*0050*/ 	.byte	0x03, 0x5f
        /*0052*/ 	.short	0x0101


	//----- nvinfo : EIATTR_VRC_CTA_INIT_COUNT
	.align		4
        /*0054*/ 	.byte	0x02, 0x4a
	.zero		1
	.zero		1


	//----- nvinfo : EIATTR_EXIT_INSTR_OFFSETS
	.align		4
        /*0058*/ 	.byte	0x04, 0x1c
        /*005a*/ 	.short	(.L_3244 - .L_3243)


	//   ....[0]....
.L_3243:
        /*005c*/ 	.word	0x00000070


	//   ....[1]....
        /*0060*/ 	.word	0x00000170


	//----- nvinfo : EIATTR_CRS_STACK_SIZE
	.align		4
.L_3244:
        /*0064*/ 	.byte	0x04, 0x1e
        /*0066*/ 	.short	(.L_3246 - .L_3245)
.L_3245:
        /*0068*/ 	.word	0x00000000


	//----- nvinfo : EIATTR_CBANK_PARAM_SIZE
	.align		4
.L_3246:
        /*006c*/ 	.byte	0x03, 0x19
        /*006e*/ 	.short	0x001c


	//----- nvinfo : EIATTR_PARAM_CBANK
	.align		4
        /*0070*/ 	.byte	0x04, 0x0a
        /*0072*/ 	.short	(.L_3248 - .L_3247)
	.align		4
.L_3247:
        /*0074*/ 	.word	index@(.nv.constant0._Z24gpuKernelGetArrayAtIndexIdEvPT_S1_Pii)
        /*0078*/ 	.short	0x0380
        /*007a*/ 	.short	0x001c


	//----- nvinfo : EIATTR_SW_WAR
	.align		4
.L_3248:
        /*007c*/ 	.byte	0x04, 0x36
        /*007e*/ 	.short	(.L_3250 - .L_3249)
.L_3249:
        /*0080*/ 	.word	0x00000008
.L_3250:


//--------------------- .nv.info._Z24gpuKernelGetArraySpacingIdEvPT_S1_ii --------------------------
	.section	.nv.info._Z24gpuKernelGetArraySpacingIdEvPT_S1_ii,"",@"SHT_CUDA_INFO"
	.sectionflags	@""
	.align	4


	//----- nvinfo : EIATTR_CUDA_API_VERSION
	.align		4
        /*0000*/ 	.byte	0x04, 0x37
        /*0002*/ 	.short	(.L_3252 - .L_3251)
.L_3251:
        /*0004*/ 	.word	0x00000082


	//----- nvinfo : EIATTR_KPARAM_INFO
	.align		4
.L_3252:
        /*0008*/ 	.byte	0x04, 0x17
        /*000a*/ 	.short	(.L_3254 - .L_3253)
.L_3253:
        /*000c*/ 	.word	0x00000000
        /*0010*/ 	.short	0x0003
        /*0012*/ 	.short	0x0014
        /*0014*/ 	.byte	0x00, 0xf0, 0x11, 0x00


	//----- nvinfo : EIATTR_KPARAM_INFO
	.align		4
.L_3254:
        /*0018*/ 	.byte	0x04, 0x17
        /*001a*/ 	.short	(.L_3256 - .L_3255)
.L_3255:
        /*001c*/ 	.word	0x00000000
        /*0020*/ 	.short	0x0002
        /*0022*/ 	.short	0x0010
        /*0024*/ 	.byte	0x00, 0xf0, 0x11, 0x00


	//----- nvinfo : EIATTR_KPARAM_INFO
	.align		4
.L_3256:
        /*0028*/ 	.byte	0x04, 0x17
        /*002a*/ 	.short	(.L_3258 - .L_3257)
.L_3257:
        /*002c*/ 	.word	0x00000000
        /*0030*/ 	.short	0x0001
        /*0032*/ 	.short	0x0008
        /*0034*/ 	.byte	0x00, 0xf5, 0x21, 0x00


	//----- nvinfo : EIATTR_KPARAM_INFO
	.align		4
.L_3258:
        /*0038*/ 	.byte	0x04, 0x17
        /*003a*/ 	.short	(.L_3260 - .L_3259)
.L_3259:
        /*003c*/ 	.word	0x00000000
        /*0040*/ 	.short	0x0000
        /*0042*/ 	.short	0x0000
        /*0044*/ 	.byte	0x00, 0xf5, 0x21, 0x00


	//----- nvinfo : EIATTR_SPARSE_MMA_MASK
	.align		4
.L_3260:
        /*0048*/ 	.byte	0x03, 0x50
        /*004a*/ 	.short	0x0000


	//----- nvinfo : EIATTR_MAXREG_COUNT
	.align		4
        /*004c*/ 	.byte	0x03, 0x1b
        /*004e*/ 	.short	0x00ff


	//----- nvinfo : EIATTR_MERCURY_ISA_VERSION
	.align		4
        /*0050*/ 	.byte	0x03, 0x5f
        /*0052*/ 	.short	0x0101


	//----- nvinfo : EIATTR_VRC_CTA_INIT_COUNT
	.align		4
        /*0054*/ 	.byte	0x02, 0x4a
	.zero		1
	.zero		1


	//----- nvinfo : EIATTR_EXIT_INSTR_OFFSETS
	.align		4
        /*0058*/ 	.byte	0x04, 0x1c
        /*005a*/ 	.short	(.L_3262 - .L_3261)


	//   ....[0]....
.L_3261:
        /*005c*/ 	.word	0x00000070


	//   ....[1]....
        /*0060*/ 	.word	0x00000160


	//----- nvinfo : EIATTR_CRS_STACK_SIZE
	.align		4
.L_3262:
        /*0064*/ 	.byte	0x04, 0x1e
        /*0066*/ 	.short	(.L_3264 - .L_3263)
.L_3263:
        /*0068*/ 	.word	0x00000000


	//----- nvinfo : EIATTR_CBANK_PARAM_SIZE
	.align		4
.L_3264:
        /*006c*/ 	.byte	0x03, 0x19
        /*006e*/ 	.short	0x0018


	//----- nvinfo : EIATTR_PARAM_CBANK
	.align		4
        /*0070*/ 	.byte	0x04, 0x0a
        /*0072*/ 	.short	(.L_3266 - .L_3265)
	.align		4
.L_3265:
        /*0074*/ 	.word	index@(.nv.constant0._Z24gpuKernelGetArraySpacingIdEvPT_S1_ii)
        /*0078*/ 	.short	0x0380
        /*007a*/ 	.short	0x0018


	//----- nvinfo : EIATTR_SW_WAR
	.align		4
.L_3266:
        /*007c*/ 	.byte	0x04, 0x36
        /*007e*/ 	.short	(.L_3268 - .L_3267)
.L_3267:
        /*0080*/ 	.word	0x00000008
.L_3268:


//--------------------- .nv.info._Z28gpuKernelArrayMultiplyScalarIdEvPT_S0_i --------------------------
	.section	.nv.info._Z28gpuKernelArrayMultiplyScalarIdEvPT_S0_i,"",@"SHT_CUDA_INFO"
	.sectionflags	@""
	.align	4


	//----- nvinfo : EIATTR_CUDA_API_VERSION
	.align		4
        /*0000*/ 	.byte	0x04, 0x37
        /*0002*/ 	.short	(.L_3270 - .L_3269)
.L_3269:
        /*0004*/ 	.word	0x00000082


	//----- nvinfo : EIATTR_KPARAM_INFO
	.align		4
.L_3270:
        /*0008*/ 	.byte	0x04, 0x17
        /*000a*/ 	.short	(.L_3272 - .L_3271)
.L_3271:
        /*000c*/ 	.word	0x00000000
        /*0010*/ 	.short	0x0002
        /*0012*/ 	.short	0x0010
        /*0014*/ 	.byte	0x00, 0xf0, 0x11, 0x00


	//----- nvinfo : EIATTR_KPARAM_INFO
	.align		4
.L_3272:
        /*0018*/ 	.byte	0x04, 0x17
        /*001a*/ 	.short	(.L_3274 - .L_3273)
.L_3273:
        /*001c*/ 	.word	0x00000000
        /*0020*/ 	.short	0x0001
        /*0022*/ 	.short	0x0008
        /*0024*/ 	.byte	0x00, 0xf0, 0x21, 0x00


	//----- nvinfo : EIATTR_KPARAM_INFO
	.align		4
.L_3274:
        /*0028*/ 	.byte	0x04, 0x17
        /*002a*/ 	.short	(.L_3276 - .L_3275)
.L_3275:
        /*002c*/ 	.word	0x00000000
        /*0030*/ 	.short	0x0000
        /*0032*/ 	.short	0x0000
        /*0034*/ 	.byte	0x00, 0xf5, 0x21, 0x00


	//----- nvinfo : EIATTR_SPARSE_MMA_MASK
	.align		4
.L_3276:
        /*0038*/ 	.byte	0x03, 0x50
        /*003a*/ 	.short	0x0000


	//----- nvinfo : EIATTR_MAXREG_COUNT
	.align		4
        /*003c*/ 	.byte	0x03, 0x1b
        /*003e*/ 	.short	0x00ff


	//----- nvinfo : EIATTR_MERCURY_ISA_VERSION
	.align		4
        /*0040*/ 	.byte	0x03, 0x5f
        /*0042*/ 	.short	0x0101


	//----- nvinfo : EIATTR_VRC_CTA_INIT_COUNT
	.align		4
        /*0044*/ 	.byte	0x02, 0x4a
	.zero		1
	.zero		1


	//----- nvinfo : EIATTR_EXIT_INSTR_OFFSETS
	.align		4
        /*0048*/ 	.byte	0x04, 0x1c
        /*004a*/ 	.short	(.L_3278 - .L_3277)


	//   ....[0]....
.L_3277:
        /*004c*/ 	.word	0x00000070


	//   ....[1]....
        /*0050*/ 	.word	0x00000140


	//----- nvinfo : EIATTR_CRS_STACK_SIZE
	.align		4
.L_3278:
        /*0054*/ 	.byte	0x04, 0x1e
        /*0056*/ 	.short	(.L_3280 - .L_3279)
.L_3279:
        /*0058*/ 	.word	0x00000000


	//----- nvinfo : EIATTR_CBANK_PARAM_SIZE
	.align		4
.L_3280:
        /*005c*/ 	.byte	0x03, 0x19
        /*005e*/ 	.short	0x0014


	//----- nvinfo : EIATTR_PARAM_CBANK
	.align		4
        /*0060*/ 	.byte	0x04, 0x0a
        /*0062*/ 	.short	(.L_3282 - .L_3281)
	.align		4
.L_3281:
        /*0064*/ 	.word	index@(.nv.constant0._Z28gpuKernelArrayMultiplyScalarIdEvPT_S0_i)
        /*0068*/ 	.short	0x0380
        /*006a*/ 	.short	0x0014


	//----- nvinfo : EIATTR_SW_WAR
	.align		4
.L_3282:
        /*006c*/ 	.byte	0x04, 0x36
        /*006e*/ 	.short	(.L_3284 - .L_3283)
.L_3283:
        /*0070*/ 	.word	0x00000008
.L_3284:


//--------------------- .nv.info._Z23gpuKernelArrayAddScalarIdEvPT_S0_i --------------------------
	.section	.nv.info._Z23gpuKernelArrayAddScalarIdEvPT_S0_i,"",@"SHT_CUDA_INFO"
	.sectionflags	@""
	.align	4


	//----- nvinfo : EIATTR_CUDA_API_VERSION
	.align		4
        /*0000*/ 	.byte	0x04, 0x37
        /*0002*/ 	.short	(.L_3286 - .L_3285)
.L_3285:
        /*0004*/ 	.word	0x00000082


	//----- nvinfo : EIATTR_KPARAM_INFO
	.align		4
.L_3286:
        /*0008*/ 	.byte	0x04, 0x17
        /*000a*/ 	.short	(.L_3288 - .L_3287)
.L_3287:
        /*000c*/ 	.word	0x00000000
        /*0010*/ 	.short	0x0002
        /*0012*/ 	.short	0x0010
        /*0014*/ 	.byte	0x00, 0xf0, 0x11, 0x00


	//----- nvinfo : EIATTR_KPARAM_INFO
	.align		4
.L_3288:
        /*0018*/ 	.byte	0x04, 0x17
        /*001a*/ 	.short	(.L_3290 - .L_3289)
.L_3289:
        /*001c*/ 	.word	0x00000000
        /*0020*/ 	.short	0x0001
        /*0022*/ 	.short	0x0008
        /*0024*/ 	.byte	0x00, 0xf0, 0x21, 0x00


	//----- nvinfo : EIATTR_KPARAM_INFO
	.align		4
.L_3290:
        /*0028*/ 	.byte	0x04, 0x17
        /*002a*/ 	.short	(.L_3292 - .L_3291)
.L_3291:
        /*002c*/ 	.word	0x00000000
        /*0030*/ 	.short	0x0000
        /*0032*/ 	.short	0x0000
        /*0034*/ 	.byte	0x00, 0xf5, 0x21, 0x00


	//----- nvinfo : EIATTR_SPARSE_MMA_MASK
	.align		4
.L_3292:
        /*0038*/ 	.byte	0x03, 0x50
        /*003a*/ 	.short	0x0000


	//----- nvinfo : EIATTR_MAXREG_COUNT
	.align		4
        /*003c*/ 	.byte	0x03, 0x1b
        /*003e*/ 	.short	0x00ff


	//----- nvinfo : EIATTR_MERCURY_ISA_VERSION
	.align		4
        /*0040*/ 	.byte	0x03, 0x5f
        /*0042*/ 	.short	0x0101


	//----- nvinfo : EIATTR_VRC_CTA_INIT_COUNT
	.align		4
        /*0044*/ 	.byte	0x02, 0x4a
	.zero		1
	.zero		1


	//----- nvinfo : EIATTR_EXIT_INSTR_OFFSETS
	.align		4
        /*0048*/ 	.byte	0x04, 0x1c
        /*004a*/ 	.short	(.L_3294 - .L_3293)


	//   ....[0]....
.L_3293:
        /*004c*/ 	.word	0x00000070


	//   ....[1]....
        /*0050*/ 	.word	0x00000140


	//----- nvinfo : EIATTR_CRS_STACK_SIZE
	.align		4
.L_3294:
        /*0054*/ 	.byte	0x04, 0x1e
        /*0056*/ 	.short	(.L_3296 - .L_3295)
.L_3295:
        /*0058*/ 	.word	0x00000000


	//----- nvinfo : EIATTR_CBANK_PARAM_SIZE
	.align		4
.L_3296:
        /*005c*/ 	.byte	0x03, 0x19
        /*005e*/ 	.short	0x0014


	//----- nvinfo : EIATTR_PARAM_CBANK
	.align		4
        /*0060*/ 	.byte	0x04, 0x0a
        /*0062*/ 	.short	(.L_3298 - .L_3297)
	.align		4
.L_3297:
        /*0064*/ 	.word	index@(.nv.constant0._Z23gpuKernelArrayAddScalarIdEvPT_S0_i)
        /*0068*/ 	.short	0x0380
        /*006a*/ 	.short	0x0014


	//----- nvinfo : EIATTR_SW_WAR
	.align		4
.L_3298:
        /*006c*/ 	.byte	0x04, 0x36
        /*006e*/ 	.short	(.L_3300 - .L_3299)
.L_3299:
        /*0070*/ 	.word	0x00000008
.L_3300:


//--------------------- .nv.info._Z29gpuKernelArraySetValueAtIndexIdEvPT_S0_i --------------------------
	.section	.nv.info._Z29gpuKernelArraySetValueAtIndexIdEvPT_S0_i,"",@"SHT_CUDA_INFO"
	.sectionflags	@""
	.align	4


	//----- nvinfo : EIATTR_CUDA_API_VERSION
	.align		4
        /*0000*/ 	.byte	0x04, 0x37
        /*0002*/ 	.short	(.L_3302 - .L_3301)
.L_3301:
        /*0004*/ 	.word	0x00000082


	//----- nvinfo : EIATTR_KPARAM_INFO
	.align		4
.L_3302:
        /*0008*/ 	.byte	0x04, 0x17
        /*000a*/ 	.short	(.L_3304 - .L_3303)
.L_3303:
        /*000c*/ 	.word	0x00000000
        /*0010*/ 	.short	0x0002
        /*0012*/ 	.short	0x0010
        /*0014*/ 	.byte	0x00, 0xf0, 0x11, 0x00


	//----- nvinfo : EIATTR_KPARAM_INFO
	.align		4
.L_3304:
        /*0018*/ 	.byte	0x04, 0x17
        /*001a*/ 	.short	(.L_3306 - .L_3305)
.L_3305:
        /*001c*/ 	.word	0x00000000
        /*0020*/ 	.short	0x0001
        /*0022*/ 	.short	0x0008
        /*0024*/ 	.byte	0x00, 0xf0, 0x21, 0x00


	//----- nvinfo : EIATTR_KPARAM_INFO
	.align		4
.L_3306:
        /*0028*/ 	.byte	0x04, 0x17
        /*002a*/ 	.short	(.L_3308 - .L_3307)
.L_3307:
        /*002c*/ 	.word	0x00000000
        /*0030*/ 	.short	0x0000
        /*0032*/ 	.short	0x0000
        /*0034*/ 	.byte	0x00, 0xf5, 0x21, 0x00


	//----- nvinfo : EIATTR_SPARSE_MMA_MASK
	.align		4
.L_3308:
        /*0038*/ 	.byte	0x03, 0x50
        /*003a*/ 	.short	0x0000


	//----- nvinfo : EIATTR_MAXREG_COUNT
	.align		4
        /*003c*/ 	.byte	0x03, 0x1b
        /*003e*/ 	.short	0x00ff


	//----- nvinfo : EIATTR_MERCURY_ISA_VERSION
	.align		4
        /*0040*/ 	.byte	0x03, 0x5f
        /*0042*/ 	.short	0x0101


	//----- nvinfo : EIATTR_VRC_CTA_INIT_COUNT
	.align		4
        /*0044*/ 	.byte	0x02, 0x4a
	.zero		1
	.zero		1


	//----- nvinfo : EIATTR_EXIT_INSTR_OFFSETS
	.align		4
        /*0048*/ 	.byte	0x04, 0x1c
        /*004a*/ 	.short	(.L_3310 - .L_3309)


	//   ....[0]....
.L_3309:
        /*004c*/ 	.word	0x00000070


	//----- nvinfo : EIATTR_CBANK_PARAM_SIZE
	.align		4
.L_3310:
        /*0050*/ 	.byte	0x03, 0x19
        /*0052*/ 	.short	0x0014


	//----- nvinfo : EIATTR_PARAM_CBANK
	.align		4
        /*0054*/ 	.byte	0x04, 0x0a
        /*0056*/ 	.short	(.L_3312 - .L_3311)
	.align		4
.L_3311:
        /*0058*/ 	.word	index@(.nv.constant0._Z29gpuKernelArraySetValueAtIndexIdEvPT_S0_i)
        /*005c*/ 	.short	0x0380
        /*005e*/ 	.short	0x0014


	//----- nvinfo : EIATTR_SW_WAR
	.align		4
.L_3312:
        /*0060*/ 	.byte	0x04, 0x36
        /*0062*/ 	.short	(.L_3314 - .L_3313)
.L_3313:
        /*0064*/ 	.word	0x00000008
.L_3314:


//--------------------- .nv.info._Z22gpuKernelArraySetValueIdEvPT_S0_i --------------------------
	.section	.nv.info._Z22gpuKernelArraySetValueIdEvPT_S0_i,"",@"SHT_CUDA_INFO"
	.sectionflags	@""
	.align	4


	//----- nvinfo : EIATTR_CUDA_API_VERSION
	.align		4
        /*0000*/ 	.byte	0x04, 0x37
        /*0002*/ 	.short	(.L_3316 - .L_3315)
.L_3315:
        /*0004*/ 	.word	0x00000082


	//----- nvinfo : EIATTR_KPARAM_INFO
	.align		4
.L_3316:
        /*0008*/ 	.byte	0x04, 0x17
        /*000a*/ 	.short	(.L_3318 - .L_3317)
.L_3317:
        /*000c*/ 	.word	0x00000000
        /*0010*/ 	.short	0x0002
        /*0012*/ 	.short	0x0010
        /*0014*/ 	.byte	0x00, 0xf0, 0x11, 0x00


	//----- nvinfo : EIATTR_KPARAM_INFO
	.align		4
.L_3318:
        /*0018*/ 	.byte	0x04, 0x17
        /*001a*/ 	.short	(.L_3320 - .L_3319)
.L_3319:
        /*001c*/ 	.word	0x00000000
        /*0020*/ 	.short	0x0001
        /*0022*/ 	.short	0x0008
        /*0024*/ 	.byte	0x00, 0xf0, 0x21, 0x00


	//----- nvinfo : EIATTR_KPARAM_INFO
	.align		4
.L_3320:
        /*0028*/ 	.byte	0x04, 0x17
        /*002a*/ 	.short	(.L_3322 - .L_3321)
.L_3321:
        /*002c*/ 	.word	0x00000000
        /*0030*/ 	.short	0x0000
        /*0032*/ 	.short	0x0000
        /*0034*/ 	.byte	0x00, 0xf5, 0x21, 0x00


	//----- nvinfo : EIATTR_SPARSE_MMA_MASK
	.align		4
.L_3322:
        /*0038*/ 	.byte	0x03, 0x50
        /*003a*/ 	.short	0x0000


	//----- nvinfo : EIATTR_MAXREG_COUNT
	.align		4
        /*003c*/ 	.byte	0x03, 0x1b
        /*003e*/ 	.short	0x00ff


	//----- nvinfo : EIATTR_MERCURY_ISA_VERSION
	.align		4
        /*0040*/ 	.byte	0x03, 0x5f
        /*0042*/ 	.short	0x0101


	//----- nvinfo : EIATTR_VRC_CTA_INIT_COUNT
	.align		4
        /*0044*/ 	.byte	0x02, 0x4a
	.zero		1
	.zero		1


	//----- nvinfo : EIATTR_EXIT_INSTR_OFFSETS
	.align		4
        /*0048*/ 	.byte	0x04, 0x1c
        /*004a*/ 	.short	(.L_3324 - .L_3323)


	//   ....[0]....
.L_3323:
        /*004c*/ 	.word	0x00000070


	//   ....[1]....
        /*0050*/ 	.word	0x00000120


	//----- nvinfo : EIATTR_CRS_STACK_SIZE
	.align		4
.L_3324:
        /*0054*/ 	.byte	0x04, 0x1e
        /*0056*/ 	.short	(.L_3326 - .L_3325)
.L_3325:
        /*0058*/ 	.word	0x00000000


	//----- nvinfo : EIATTR_CBANK_PARAM_SIZE
	.align		4
.L_3326:
        /*005c*/ 	.byte	0x03, 0x19
        /*005e*/ 	.short	0x0014


	//----- nvinfo : EIATTR_PARAM_CBANK
	.align		4
        /*0060*/ 	.byte	0x04, 0x0a
        /*0062*/ 	.short	(.L_3328 - .L_3327)
	.align		4
.L_3327:
        /*0064*/ 	.word	index@(.nv.constant0._Z22gpuKernelArraySetValueIdEvPT_S0_i)
        /*0068*/ 	.short	0x0380
        /*006a*/ 	.short	0x0014


	//----- nvinfo : EIATTR_SW_WAR
	.align		4
.L_3328:
        /*006c*/ 	.byte	0x04, 0x36
        /*006e*/ 	.short	(.L_3330 - .L_3329)
.L_3329:
        /*0070*/ 	.word	0x00000008
.L_3330:


//--------------------- .nv.info._Z20gpuKernelArrayABPXYZIfEvPT_S1_S1_S1_S1_ii --------------------------
	.section	.nv.info._Z20gpuKernelArrayABPXYZIfEvPT_S1_S1_S1_S1_ii,"",@"SHT_CUDA_INFO"
	.sectionflags	@""
	.align	4


	//----- nvinfo : EIATTR_CUDA_API_VERSION
	.align		4
        /*0000*/ 	.byte	0x04, 0x37
        /*0002*/ 	.short	(.L_3332 - .L_3331)
.L_3331:
        /*0004*/ 	.word	0x00000082


	//----- nvinfo : EIATTR_KPARAM_INFO
	.align		4
.L_3332:
        /*0008*/ 	.byte	0x04, 0x17
        /*000a*/ 	.short	(.L_3334 - .L_3333)
.L_3333:
        /*000c*/ 	.word	0x00000000
        /*0010*/ 	.short	0x0006
        /*0012*/ 	.short	0x002c
        /*0014*/ 	.byte	0x00, 0xf0, 0x11, 0x00


	//----- nvinfo : EIATTR_KPARAM_INFO
	.align		4
.L_3334:
        /*0018*/ 	.byte	0x04, 0x17
        /*001a*/ 	.short	(.L_3336 - .L_3335)
.L_3335:
        /*001c*/ 	.word	0x00000000
        /*0020*/ 	.short	0x0005
        /*0022*/ 	.short	0x0028
        /*0024*/ 	.byte	0x00, 0xf0, 0x11, 0x00


	//----- nvinfo : EIATTR_KPARAM_INFO
	.align		4
.L_3336:
        /*0028*/ 	.byte	0x04, 0x17
        /*002a*/ 	.short	(.L_3338 - .L_3337)
.L_3337:
        /*002c*/ 	.word	0x00000000
        /*0030*/ 	.short	0x0004
        /*0032*/ 	.short	0x0020
        /*0034*/ 	.byte	0x00, 0xf5, 0x21, 0x00


	//----- nvinfo : EIATTR_KPARAM_INFO
	.align		4
.L_3338:
        /*0038*/ 	.byte	0x04, 0x17
        /*003a*/ 	.short	(.L_3340 - .L_3339)
.L_3339:
        /*003c*/ 	.word	0x00000000
        /*0040*/ 	.short	0x0003
        /*0042*/ 	.short	0x0018
        /*0044*/ 	.byte	0x00, 0xf5, 0x21, 0x00


	//----- nvinfo : EIATTR_KPARAM_INFO
	.align		4
.L_3340:
        /*0048*/ 	.byte	0x04, 0x17
        /*004a*/ 	.short	(.L_3342 - .L_3341)
.L_3341:
        /*004c*/ 	.word	0x00000000
        /*0050*/ 	.short	0x0002
        /*0052*/ 	.short	0x0010
        /*0054*/ 	.byte	0x00, 0xf5, 0x21, 0x00


	//----- nvinfo : EIATTR_KPARAM_INFO
	.align		4
.L_3342:
        /*0058*/ 	.byte	0x04, 0x17
        /*005a*/ 	.short	(.L_3344 - .L_3343)
.L_3343:
        /*005c*/ 	.word	0x00000000
        /*0060*/ 	.short	0x0001
        /*0062*/ 	.short	0x0008
        /*0064*/ 	.byte	0x00, 0xf5, 0x21, 0x00


	//----- nvinfo : EIATTR_KPARAM_INFO
	.align		4
.L_3344:
        /*0068*/ 	.byte	0x04, 0x17
        /*006a*/ 	.short	(.L_3346 - .L_3345)
.L_3345:
        /*006c*/ 	.word	0x00000000
        /*0070*/ 	.short	0x0000
        /*0072*/ 	.short	0x0000
        /*0074*/ 	.byte	0x00, 0xf5, 0x21, 0x00


	//----- nvinfo : EIATTR_SPARSE_MMA_MASK
	.align		4
.L_3346:
        /*0078*/ 	.byte	0x03, 0x50
        /*007a*/ 	.short	0x0000


	//----- nvinfo : EIATTR_MAXREG_COUNT
	.align		4
        /*007c*/ 	.byte	0x03, 0x1b
        /*007e*/ 	.short	0x00ff


	//----- nvinfo : EIATTR_MERCURY_ISA_VERSION
	.align		4
        /*0080*/ 	.byte	0x03, 0x5f
        /*0082*/ 	.short	0x0101


	//----- nvinfo : EIATTR_VRC_CTA_INIT_COUNT
	.align		4
        /*0084*/ 	.byte	0x02, 0x4a
	.zero		1
	.zero		1


	//----- nvinfo : EIATTR_EXIT_INSTR_OFFSETS
	.align		4
        /*0088*/ 	.byte	0x04, 0x1c
        /*008a*/ 	.short	(.L_3348 - .L_3347)


	//   ....[0]....
.L_3347:
        /*008c*/ 	.word	0x00000070


	//   ....[1]....
        /*0090*/ 	.word	0x000000a0


	//   ....[2]....
        /*0094*/ 	.word	0x00000cf0


	//----- nvinfo : EIATTR_CRS_STACK_SIZE
	.align		4
.L_3348:
        /*0098*/ 	.byte	0x04, 0x1e
        /*009a*/ 	.short	(.L_3350 - .L_3349)
.L_3349:
        /*009c*/ 	.word	0x00000000


	//----- nvinfo : EIATTR_CBANK_PARAM_SIZE
	.align		4
.L_3350:
        /*00a0*/ 	.byte	0x03, 0x19
        /*00a2*/ 	.short	0x0030


	//----- nvinfo : EIATTR_PARAM_CBANK
	.align		4
        /*00a4*/ 	.byte	0x04, 0x0a
        /*00a6*/ 	.short	(.L_3352 - .L_3351)
	.align		4
.L_3351:
        /*00a8*/ 	.word	index@(.nv.constant0._Z20gpuKernelArrayABPXYZIfEvPT_S1_S1_S1_S1_ii)
        /*00ac*/ 	.short	0x0380
        /*00ae*/ 	.short	0x0030


	//----- nvinfo : EIATTR_SW_WAR
	.align		4
.L_3352:
        /*00b0*/ 	.byte	0x04, 0x36
        /*00b2*/ 	.short	(.L_3354 - .L_3353)
.L_3353:
        /*00b4*/ 	.word	0x00000008
.L_3354:


//--------------------- .nv.info._Z20gpuKernelArrayABPXYZIdEvPT_S1_S1_S1_S1_ii --------------------------
	.section	.nv.info._Z20gpuKernelArrayABPXYZIdEvPT_S1_S1_S1_S1_ii,"",@"SHT_CUDA_INFO"
	.sectionflags	@""
	.align	4


	//----- nvinfo : EIATTR_CUDA_API_VERSION
	.align		4
        /*0000*/ 	.byte	0x04, 0x37
        /*0002*/ 	.short	(.L_3356 - .L_3355)
.L_3355:
        /*0004*/ 	.word	0x00000082


	//----- nvinfo : EIATTR_KPARAM_INFO
	.align		4
.L_3356:
        /*0008*/ 	.byte	0x04, 0x17
        /*000a*/ 	.short	(.L_3358 - .L_3357)
.L_3357:
        /*000c*/ 	.word	0x00000000
        /*0010*/ 	.short	0x0006
        /*0012*/ 	.short	0x002c
        /*0014*/ 	.byte	0x00, 0xf0, 0x11, 0x00


	//----- nvinfo : EIATTR_KPARAM_INFO
	.align		4
.L_3358:
        /*0018*/ 	.byte	0x04, 0x17
        /*001a*/ 	.short	(.L_3360 - .L_3359)
.L_3359:
        /*001c*/ 	.word	0x00000000
        /*0020*/ 	.short	0x0005
        /*0022*/ 	.short	0x0028
        /*0024*/ 	.byte	0x00, 0xf0, 0x11, 0x00


	//----- nvinfo : EIATTR_KPARAM_INFO
	.align		4
.L_3360:
        /*0028*/ 	.byte	0x04, 0x17
        /*002a*/ 	.short	(.L_3362 - .L_3361)
.L_3361:
        /*002c*/ 	.word	0x00000000
        /*0030*/ 	.short	0x0004
        /*0032*/ 	.short	0x0020
        /*0034*/ 	.byte	0x00, 0xf5, 0x21, 0x00


	//----- nvinfo : EIATTR_KPARAM_INFO
	.align		4
.L_3362:
        /*0038*/ 	.byte	0x04, 0x17
        /*003a*/ 	.short	(.L_3364 - .L_3363)
.L_3363:
        /*003c*/ 	.word	0x00000000
        /*0040*/ 	.short	0x0003
        /*0042*/ 	.short	0x0018
        /*0044*/ 	.byte	0x00, 0xf5, 0x21, 0x00


	//----- nvinfo : EIATTR_KPARAM_INFO
	.align		4
.L_3364:
        /*0048*/ 	.byte	0x04, 0x17
        /*004a*/ 	.short	(.L_3366 - .L_3365)
.L_3365:
        /*004c*/ 	.word	0x00000000
        /*0050*/ 	.short	0x0002
        /*0052*/ 	.short	0x0010
        /*0054*/ 	.byte	0x00, 0xf5, 0x21, 0x00


	//----- nvinfo : EIATTR_KPARAM_INFO
	.align		4
.L_3366:
        /*0058*/ 	.byte	0x04, 0x17
        /*005a*/ 	.short	(.L_3368 - .L_3367)
.L_3367:
        /*005c*/ 	.word	0x00000000
        /*0060*/ 	.short	0x0001
        /*0062*/ 	.short	0x0008
        /*0064*/ 	.byte	0x00, 0xf5, 0x21, 0x00


	//----- nvinfo : EIATTR_KPARAM_INFO
	.align		4
.L_3368:
        /*0068*/ 	.byte	0x04, 0x17
        /*006a*/ 	.short	(.L_3370 - .L_3369)
.L_3369:
        /*006c*/ 	.word	0x00000000
        /*0070*/ 	.short	0x0000
        /*0072*/ 	.short	0x0000
        /*0074*/ 	.byte	0x00, 0xf5, 0x21, 0x00


	//----- nvinfo : EIATTR_SPARSE_MMA_MASK
	.align		4
.L_3370:
        /*0078*/ 	.byte	0x03, 0x50
        /*007a*/ 	.short	0x0000


	//----- nvinfo : EIATTR_MAXREG_COUNT
	.align		4
        /*007c*/ 	.byte	0x03, 0x1b
        /*007e*/ 	.short	0x00ff


	//----- nvinfo : EIATTR_MERCURY_ISA_VERSION
	.align		4
        /*0080*/ 	.byte	0x03, 0x5f
        /*0082*/ 	.short	0x0101


	//----- nvinfo : EIATTR_VRC_CTA_INIT_COUNT
	.align		4
        /*0084*/ 	.byte	0x02, 0x4a
	.zero		1
	.zero		1


	//----- nvinfo : EIATTR_EXIT_INSTR_OFFSETS
	.align		4
        /*0088*/ 	.byte	0x04, 0x1c
        /*008a*/ 	.short	(.L_3372 - .L_3371)


	//   ....[0]....
.L_3371:
        /*008c*/ 	.word	0x00000070


	//   ....[1]....
        /*0090*/ 	.word	0x000000a0


	//   ....[2]....
        /*0094*/ 	.word	0x00000cf0


	//----- nvinfo : EIATTR_CRS_STACK_SIZE
	.align		4
.L_3372:
        /*0098*/ 	.byte	0x04, 0x1e
        /*009a*/ 	.short	(.L_3374 - .L_3373)
.L_3373:
        /*009c*/ 	.word	0x00000000


	//----- nvinfo : EIATTR_CBANK_PARAM_SIZE
	.align		4
.L_3374:
        /*00a0*/ 	.byte	0x03, 0x19
        /*00a2*/ 	.short	0x0030


	//----- nvinfo : EIATTR_PARAM_CBANK
	.align		4
        /*00a4*/ 	.byte	0x04, 0x0a
        /*00a6*/ 	.short	(.L_3376 - .L_3375)
	.align		4
.L_3375:
        /*00a8*/ 	.word	index@(.nv.constant0._Z20gpuKernelArrayABPXYZIdEvPT_S1_S1_S1_S1_ii)
        /*00ac*/ 	.short	0x0380
        /*00ae*/ 	.short	0x0030


	//----- nvinfo : EIATTR_SW_WAR
	.align		4
.L_3376:
        /*00b0*/ 	.byte	0x04, 0x36
        /*00b2*/ 	.short	(.L_3378 - .L_3377)
.L_3377:
        /*00b4*/ 	.word	0x00000008
.L_3378:


//--------------------- .nv.info._Z18gpuKernelArrayFillPiii --------------------------
	.section	.nv.info._Z18gpuKernelArrayFillPiii,"",@"SHT_CUDA_INFO"
	.sectionflags	@""
	.align	4


	//----- nvinfo : EIATTR_CUDA_API_VERSION
	.align		4
        /*0000*/ 	.byte	0x04, 0x37
        /*0002*/ 	.short	(.L_3380 - .L_3379)
.L_3379:
        /*0004*/ 	.word	0x00000082


	//----- nvinfo : EIATTR_KPARAM_INFO
	.align		4
.L_3380:
        /*0008*/ 	.byte	0x04, 0x17
        /*000a*/ 	.short	(.L_3382 - .L_3381)
.L_3381:
        /*000c*/ 	.word	0x00000000
        /*0010*/ 	.short	0x0002
        /*0012*/ 	.short	0x000c
        /*0014*/ 	.byte	0x00, 0xf0, 0x11, 0x00


	//----- nvinfo : EIATTR_KPARAM_INFO
	.align		4
.L_3382:
        /*0018*/ 	.byte	0x04, 0x17
        /*001a*/ 	.short	(.L_3384 - .L_3383)
.L_3383:
        /*001c*/ 	.word	0x00000000
        /*0020*/ 	.short	0x0001
        /*0022*/ 	.short	0x0008
        /*0024*/ 	.byte	0x00, 0xf0, 0x11, 0x00


	//----- nvinfo : EIATTR_KPARAM_INFO
	.align		4
.L_3384:
        /*0028*/ 	.byte	0x04, 0x17
        /*002a*/ 	.short	(.L_3386 - .L_3385)
.L_3385:
        /*002c*/ 	.word	0x00000000
        /*0030*/ 	.short	0x0000
        /*0032*/ 	.short	0x0000
        /*0034*/ 	.byte	0x00, 0xf5, 0x21, 0x00


	//----- nvinfo : EIATTR_SPARSE_MMA_MASK
	.align		4
.L_3386:
        /*0038*/ 	.byte	0x03, 0x50
        /*003a*/ 	.short	0x0000


	//----- nvinfo : EIATTR_MAXREG_COUNT
	.align		4
        /*003c*/ 	.byte	0x03, 0x1b
        /*003e*/ 	.short	0x00ff


	//----- nvinfo : EIATTR_MERCURY_ISA_VERSION
	.align		4
        /*0040*/ 	.byte	0x03, 0x5f
        /*0042*/ 	.short	0x0101


	//----- nvinfo : EIATTR_VRC_CTA_INIT_COUNT
	.align		4
        /*0044*/ 	.byte	0x02, 0x4a
	.zero		1
	.zero		1


	//----- nvinfo : EIATTR_EXIT_INSTR_OFFSETS
	.align		4
        /*0048*/ 	.byte	0x04, 0x1c
        /*004a*/ 	.short	(.L_3388 - .L_3387)


	//   ....[0]....
.L_3387:
        /*004c*/ 	.word	0x00000070


	//   ....[1]....
        /*0050*/ 	.word	0x00000130


	//----- nvinfo : EIATTR_CRS_STACK_SIZE
	.align		4
.L_3388:
        /*0054*/ 	.byte	0x04, 0x1e
        /*0056*/ 	.short	(.L_3390 - .L_3389)
.L_3389:
        /*0058*/ 	.word	0x00000000


	//----- nvinfo : EIATTR_CBANK_PARAM_SIZE
	.align		4
.L_3390:
        /*005c*/ 	.byte	0x03, 0x19
        /*005e*/ 	.short	0x0010


	//----- nvinfo : EIATTR_PARAM_CBANK
	.align		4
        /*0060*/ 	.byte	0x04, 0x0a
        /*0062*/ 	.short	(.L_3392 - .L_3391)
	.align		4
.L_3391:
        /*0064*/ 	.word	index@(.nv.constant0._Z18gpuKernelArrayFillPiii)
        /*0068*/ 	.short	0x0380
        /*006a*/ 	.short	0x0010


	//----- nvinfo : EIATTR_SW_WAR
	.align		4
.L_3392:
        /*006c*/ 	.byte	0x04, 0x36
        /*006e*/ 	.short	(.L_3394 - .L_3393)
.L_3393:
        /*0070*/ 	.word	0x00000008
.L_3394:


//--------------------- .nv.info._Z18gpuKernelIndexInitPii --------------------------
	.section	.nv.info._Z18gpuKernelIndexInitPii,"",@"SHT_CUDA_INFO"
	.sectionflags	@""
	.align	4


	//----- nvinfo : EIATTR_CUDA_API_VERSION
	.align		4
        /*0000*/ 	.byte	0x04, 0x37
        /*0002*/ 	.short	(.L_3396 - .L_3395)
.L_3395:
        /*0004*/ 	.word	0x00000082


	//----- nvinfo : EIATTR_KPARAM_INFO
	.align		4
.L_3396:
        /*0008*/ 	.byte	0x04, 0x17
        /*000a*/ 	.short	(.L_3398 - .L_3397)
.L_3397:
        /*000c*/ 	.word	0x00000000
        /*0010*/ 	.short	0x0001
        /*0012*/ 	.short	0x0008
        /*0014*/ 	.byte	0x00, 0xf0, 0x11, 0x00


	//----- nvinfo : EIATTR_KPARAM_INFO
	.align		4
.L_3398:
        /*0018*/ 	.byte	0x04, 0x17
        /*001a*/ 	.short	(.L_3400 - .L_3399)
.L_3399:
        /*001c*/ 	.word	0x00000000
        /*0020*/ 	.short	0x0000
        /*0022*/ 	.short	0x0000
        /*0024*/ 	.byte	0x00, 0xf5, 0x21, 0x00


	//----- nvinfo : EIATTR_SPARSE_MMA_MASK
	.align		4
.L_3400:
        /*0028*/ 	.byte	0x03, 0x50
        /*002a*/ 	.short	0x0000


	//----- nvinfo : EIATTR_MAXREG_COUNT
	.align		4
        /*002c*/ 	.byte	0x03, 0x1b
        /*002e*/ 	.short	0x00ff


	//----- nvinfo : EIATTR_MERCURY_ISA_VERSION
	.align		4
        /*0030*/ 	.byte	0x03, 0x5f
        /*0032*/ 	.short	0x0101


	//----- nvinfo : EIATTR_VRC_CTA_INIT_COUNT
	.align		4
        /*0034*/ 	.byte	0x02, 0x4a
	.zero		1
	.zero		1


	//----- nvinfo : EIATTR_EXIT_INSTR_OFFSETS
	.align		4
        /*0038*/ 	.byte	0x04, 0x1c
        /*003a*/ 	.short	(.L_3402 - .L_3401)


	//   ....[0]....
.L_3401:
        /*003c*/ 	.word	0x00000070


	//   ....[1]....
        /*0040*/ 	.word	0x00000110


	//----- nvinfo : EIATTR_CRS_STACK_SIZE
	.align		4
.L_3402:
        /*0044*/ 	.byte	0x04, 0x1e
        /*0046*/ 	.short	(.L_3404 - .L_3403)
.L_3403:
        /*0048*/ 	.word	0x00000000


	//----- nvinfo : EIATTR_CBANK_PARAM_SIZE
	.align		4
.L_3404:
        /*004c*/ 	.byte	0x03, 0x19
        /*004e*/ 	.short	0x000c


	//----- nvinfo : EIATTR_PARAM_CBANK
	.align		4
        /*0050*/ 	.byte	0x04, 0x0a
        /*0052*/ 	.short	(.L_3406 - .L_3405)
	.align		4
.L_3405:
        /*0054*/ 	.word	index@(.nv.constant0._Z18gpuKernelIndexInitPii)
        /*0058*/ 	.short	0x0380
        /*005a*/ 	.short	0x000c


	//----- nvinfo : EIATTR_SW_WAR
	.align		4
.L_3406:
        /*005c*/ 	.byte	0x04, 0x36
        /*005e*/ 	.short	(.L_3408 - .L_3407)
.L_3407:
        /*0060*/ 	.word	0x00000008
.L_3408:


//--------------------- .nv.info._Z22gpuKernelQuadrupletnumPiS_i --------------------------
	.section	.nv.info._Z22gpuKernelQuadrupletnumPiS_i,"",@"SHT_CUDA_INFO"
	.sectionflags	@""
	.align	4


	//----- nvinfo : EIATTR_CUDA_API_VERSION
	.align		4
        /*0000*/ 	.byte	0x04, 0x37
        /*0002*/ 	.short	(.L_3410 - .L_3409)
.L_3409:
        /*0004*/ 	.word	0x00000082


	//----- nvinfo : EIATTR_KPARAM_INFO
	.align		4
.L_3410:
        /*0008*/ 	.byte	0x04, 0x17
        /*000a*/ 	.short	(.L_3412 - .L_3411)
.L_3411:
        /*000c*/ 	.word	0x00000000
        /*0010*/ 	.short	0x0002
        /*0012*/ 	.short	0x0010
        /*0014*/ 	.byte	0x00, 0xf0, 0x11, 0x00


	//----- nvinfo : EIATTR_KPARAM_INFO
	.align		4
.L_3412:
        /*0018*/ 	.byte	0x04, 0x17
        /*001a*/ 	.short	(.L_3414 - .L_3413)
.L_3413:
        /*001c*/ 	.word	0x00000000
        /*0020*/ 	.short	0x0001
        /*0022*/ 	.short	0x0008
        /*0024*/ 	.byte	0x00, 0xf5, 0x21, 0x00


	//----- nvinfo : EIATTR_KPARAM_INFO
	.align		4
.L_3414:
        /*0028*/ 	.byte	0x04, 0x17
        /*002a*/ 	.short	(.L_3416 - .L_3415)
.L_3415:
        /*002c*/ 	.word	0x00000000
        /*0030*/ 	.short	0x0000
        /*0032*/ 	.short	0x0000
        /*0034*/ 	.byte	0x00, 0xf5, 0x21, 0x00


	//----- nvinfo : EIATTR_SPARSE_MMA_MASK
	.align		4
.L_3416:
        /*0038*/ 	.byte	0x03, 0x50
        /*003a*/ 	.short	0x0000


	//----- nvinfo : EIATTR_MAXREG_COUNT
	.align		4
        /*003c*/ 	.byte	0x03, 0x1b
        /*003e*/ 	.short	0x00ff


	//----- nvinfo : EIATTR_MERCURY_ISA_VERSION
	.align		4
        /*0040*/ 	.byte	0x03, 0x5f
        /*0042*/ 	.short	0x0101


	//----- nvinfo : EIATTR_VRC_CTA_INIT_COUNT
	.align		4
        /*0044*/ 	.byte	0x02, 0x4a
	.zero		1
	.zero		1


	//----- nvinfo : EIATTR_EXIT_INSTR_OFFSETS
	.align		4
        /*0048*/ 	.byte	0x04, 0x1c
        /*004a*/ 	.short	(.L_3418 - .L_3417)


	//   ....[0]....
.L_3417:
        /*004c*/ 	.word	0x00000070


	//   ....[1]....
        /*0050*/ 	.word	0x000001a0


	//----- nvinfo : EIATTR_CRS_STACK_SIZE
	.align		4
.L_3418:
        /*0054*/ 	.byte	0x04, 0x1e
        /*0056*/ 	.short	(.L_3420 - .L_3419)
.L_3419:
        /*0058*/ 	.word	0x00000000


	//----- nvinfo : EIATTR_CBANK_PARAM_SIZE
	.align		4
.L_3420:
        /*005c*/ 	.byte	0x03, 0x19
        /*005e*/ 	.short	0x0014


	//----- nvinfo : EIATTR_PARAM_CBANK
	.align		4
        /*0060*/ 	.byte	0x04, 0x0a
        /*0062*/ 	.short	(.L_3422 - .L_3421)
	.align		4
.L_3421:
        /*0064*/ 	.word	index@(.nv.constant0._Z22gpuKernelQuadrupletnumPiS_i)
        /*0068*/ 	.short	0x0380
        /*006a*/ 	.short	0x0014


	//----- nvinfo : EIATTR_SW_WAR
	.align		4
.L_3422:
        /*006c*/ 	.byte	0x04, 0x36
        /*006e*/ 	.short	(.L_3424 - .L_3423)
.L_3423:
        /*0070*/ 	.word	0x00000008
.L_3424:


//--------------------- .nv.info._Z19gpuKernelTripletnumPiS_i --------------------------
	.section	.nv.info._Z19gpuKernelTripletnumPiS_i,"",@"SHT_CUDA_INFO"
	.sectionflags	@""
	.align	4


	//----- nvinfo : EIATTR_CUDA_API_VERSION
	.align		4
        /*0000*/ 	.byte	0x04, 0x37
        /*0002*/ 	.short	(.L_3426 - .L_3425)
.L_3425:
        /*0004*/ 	.word	0x00000082


	//----- nvinfo : EIATTR_KPARAM_INFO
	.align		4
.L_3426:
        /*0008*/ 	.byte	0x04, 0x17
        /*000a*/ 	.short	(.L_3428 - .L_3427)
.L_3427:
        /*000c*/ 	.word	0x00000000
        /*0010*/ 	.short	0x0002
        /*0012*/ 	.short	0x0010
        /*0014*/ 	.byte	0x00, 0xf0, 0x11, 0x00


	//----- nvinfo : EIATTR_KPARAM_INFO
	.align		4
.L_3428:
        /*0018*/ 	.byte	0x04, 0x17
        /*001a*/ 	.short	(.L_3430 - .L_3429)
.L_3429:
        /*001c*/ 	.word	0x00000000
        /*0020*/ 	.short	0x0001
        /*0022*/ 	.short	0x0008
        /*0024*/ 	.byte	0x00, 0xf5, 0x21, 0x00


	//----- nvinfo : EIATTR_KPARAM_INFO
	.align		4
.L_3430:
        /*0028*/ 	.byte	0x04, 0x17
        /*002a*/ 	.short	(.L_3432 - .L_3431)
.L_3431:
        /*002c*/ 	.word	0x00000000
        /*0030*/ 	.short	0x0000
        /*0032*/ 	.short	0x0000
        /*0034*/ 	.byte	0x00, 0xf5, 0x21, 0x00


	//----- nvinfo : EIATTR_SPARSE_MMA_MASK
	.align		4
.L_3432:
        /*0038*/ 	.byte	0x03, 0x50
        /*003a*/ 	.short	0x0000


	//----- nvinfo : EIATTR_MAXREG_COUNT
	.align		4
        /*003c*/ 	.byte	0x03, 0x1b
        /*003e*/ 	.short	0x00ff


	//----- nvinfo : EIATTR_MERCURY_ISA_VERSION
	.align		4
        /*0040*/ 	.byte	0x03, 0x5f
        /*0042*/ 	.short	0x0101


	//----- nvinfo : EIATTR_VRC_CTA_INIT_COUNT
	.align		4
        /*0044*/ 	.byte	0x02, 0x4a
	.zero		1
	.zero		1


	//----- nvinfo : EIATTR_EXIT_INSTR_OFFSETS
	.align		4
        /*0048*/ 	.byte	0x04, 0x1c
        /*004a*/ 	.short	(.L_3434 - .L_3433)


	//   ....[0]....
.L_3433:
        /*004c*/ 	.word	0x00000070


	//   ....[1]....
        /*0050*/ 	.word	0x00000180


	//----- nvinfo : EIATTR_CRS_STACK_SIZE
	.align		4
.L_3434:
        /*0054*/ 	.byte	0x04, 0x1e
        /*0056*/ 	.short	(.L_3436 - .L_3435)
.L_3435:
        /*0058*/ 	.word	0x00000000


	//----- nvinfo : EIATTR_CBANK_PARAM_SIZE
	.align		4
.L_3436:
        /*005c*/ 	.byte	0x03, 0x19
        /*005e*/ 	.short	0x0014


	//----- nvinfo : EIATTR_PARAM_CBANK
	.align		4
        /*0060*/ 	.byte	0x04, 0x0a
        /*0062*/ 	.short	(.L_3438 - .L_3437)
	.align		4
.L_3437:
        /*0064*/ 	.word	index@(.nv.constant0._Z19gpuKernelTripletnumPiS_i)
        /*0068*/ 	.short	0x0380
        /*006a*/ 	.short	0x0014


	//----- nvinfo : EIATTR_SW_WAR
	.align		4
.L_3438:
        /*006c*/ 	.byte	0x04, 0x36
        /*006e*/ 	.short	(.L_3440 - .L_3439)
.L_3439:
        /*0070*/ 	.word	0x00000008
.L_3440:


//--------------------- .nv.callgraph             --------------------------
	.section	.nv.callgraph,"",@"SHT_CUDA_CALLGRAPH"
	.align	4
	.sectionentsize	8
	.align		4
        /*0000*/ 	.word	0x00000000
	.align		4
        /*0004*/ 	.word	0xffffffff
	.align		4
        /*0008*/ 	.word	0x00000000
	.align		4
        /*000c*/ 	.word	0xfffffffe
	.align		4
        /*0010*/ 	.word	0x00000000
	.align		4
        /*0014*/ 	.word	0xfffffffd
	.align		4
        /*0018*/ 	.word	0x00000000
	.align		4
        /*001c*/ 	.word	0xfffffffc


//--------------------- .nv.constant4             --------------------------
	.section	.nv.constant4,"a",@progbits
	.align	8
	.align		8
.nv.constant4:
        /*0000*/ 	.dword	__cudart_i2opi_f
	.align		8
        /*0008*/ 	.dword	__cudart_i2opi_d
	.align		8
        /*0010*/ 	.dword	__cudart_sin_cos_coeffs


//--------------------- .text._Z33gpuKernelArrayTransposeAtRowIndexIiEvPT_S1_Piii --------------------------
	.section	.text._Z33gpuKernelArrayTransposeAtRowIndexIiEvPT_S1_Piii,"ax",@progbits
	.align	128
        .global         _Z33gpuKernelArrayTransposeAtRowIndexIiEvPT_S1_Piii
        .type           _Z33gpuKernelArrayTransposeAtRowIndexIiEvPT_S1_Piii,@function
        .size           _Z33gpuKernelArrayTransposeAtRowIndexIiEvPT_S1_Piii,(.L_x_709 - _Z33gpuKernelArrayTransposeAtRowIndexIiEvPT_S1_Piii)
        .other          _Z33gpuKernelArrayTransposeAtRowIndexIiEvPT_S1_Piii,@"STO_CUDA_ENTRY STV_DEFAULT"
_Z33gpuKernelArrayTransposeAtRowIndexIiEvPT_S1_Piii:
.text._Z33gpuKernelArrayTransposeAtRowIndexIiEvPT_S1_Piii:
[----:B------:R-:W-:Y:S01]  /*0000*/  LDC R1, c[0x0][0x37c] ;  /* 0x0000df00ff017b82 */ /* 0x000fe20000000800 */
[----:B------:R-:W0:Y:S07]  /*0010*/  S2R R9, SR_TID.X ;  /* 0x0000000000097919 */ /* 0x000e2e0000002100 */
[----:B------:R-:W0:Y:S01]  /*0020*/  S2UR UR4, SR_CTAID.X ;  /* 0x00000000000479c3 */ /* 0x000e220000002500 */
[----:B------:R-:W1:Y:S07]  /*0030*/  LDCU UR5, c[0x0][0x398] ;  /* 0x00007300ff0577ac */ /* 0x000e6e0008000800 */
[----:B------:R-:W0:Y:S02]  /*0040*/  LDC R4, c[0x0][0x360] ;  /* 0x0000d800ff047b82 */ /* 0x000e240000000800 */
[----:B0-----:R-:W-:-:S05]  /*0050*/  IMAD R9, R4, UR4, R9 ;  /* 0x0000000404097c24 */ /* 0x001fca000f8e0209 */
[----:B-1----:R-:W-:-:S13]  /*0060*/  ISETP.GE.AND P0, PT, R9, UR5, PT ;  /* 0x0000000509007c0c */ /* 0x002fda000bf06270 */
[----:B------:R-:W-:Y:S05]  /*0070*/  @P0 EXIT ;  /* 0x000000000000094d */ /* 0x000fea0003800000 */
[----:B------:R-:W0:Y:S02]  /*0080*/  LDC R5, c[0x0][0x39c] ;  /* 0x0000e700ff057b82 */ /* 0x000e240000000800 */
[----:B0-----:R-:W-:-:S13]  /*0090*/  ISETP.GE.AND P0, PT, R5, 0x1, PT ;  /* 0x000000010500780c */ /* 0x001fda0003f06270 */
[----:B------:R-:W-:Y:S05]  /*00a0*/  @!P0 EXIT ;  /* 0x000000000000894d */ /* 0x000fea0003800000 */
[----:B------:R-:W0:Y:S01]  /*00b0*/  LDCU.64 UR4, c[0x0][0x380] ;  /* 0x00007000ff0477ac */ /* 0x000e220008000a00 */
[C---:B------:R-:W-:Y:S02]  /*00c0*/  LOP3.LUT R7, R5.reuse, 0x7ffffff0, RZ, 0xc0, !PT ;  /* 0x7ffffff005077812 */ /* 0x040fe400078ec0ff */
[C---:B------:R-:W-:Y:S01]  /*00d0*/  LOP3.LUT R8, R5.reuse, 0xf, RZ, 0xc0, !PT ;  /* 0x0000000f05087812 */ /* 0x040fe200078ec0ff */
[----:B------:R-:W1:Y:S01]  /*00e0*/  LDCU UR6, c[0x0][0x370] ;  /* 0x00006e00ff0677ac */ /* 0x000e620008000800 */
[C---:B------:R-:W-:Y:S02]  /*00f0*/  LOP3.LUT R6, R5.reuse, 0x7, RZ, 0xc0, !PT ;  /* 0x0000000705067812 */ /* 0x040fe400078ec0ff */
[----:B------:R-:W-:Y:S01]  /*0100*/  LOP3.LUT R5, R5, 0x3, RZ, 0xc0, !PT ;  /* 0x0000000305057812 */ /* 0x000fe200078ec0ff */
[----:B------:R-:W2:Y:S01]  /*0110*/  LDCU.64 UR8, c[0x0][0x358] ;  /* 0x00006b00ff0877ac */ /* 0x000ea20008000a00 */
[----:B------:R-:W-:Y:S01]  /*0120*/  IADD3 R2, PT, PT, -R7, RZ, RZ ;  /* 0x000000ff07027210 */ /* 0x000fe20007ffe1ff */
[----:B0-----:R-:W-:Y:S01]  /*0130*/  UIADD3 UR4, UP0, UPT, UR4, 0x20, URZ ;  /* 0x0000002004047890 */ /* 0x001fe2000ff1e0ff */
[----:B-1----:R-:W-:-:S03]  /*0140*/  IMAD R4, R4, UR6, RZ ;  /* 0x0000000604047c24 */ /* 0x002fc6000f8e02ff */
[----:B------:R-:W-:-:S12]  /*0150*/  UIADD3.X UR5, UPT, UPT, URZ, UR5, URZ, UP0, !UPT ;  /* 0x00000005ff057290 */ /* 0x000fd800087fe4ff */
.L_x_5:
[----:B0-2---:R-:W0:Y:S08]  /*0160*/  LDC.64 R12, c[0x0][0x390] ;  /* 0x0000e400ff0c7b82 */ /* 0x005e300000000a00 */
[----:B-1----:R-:W1:Y:S01]  /*0170*/  LDC.64 R10, c[0x0][0x398] ;  /* 0x0000e600ff0a7b82 */ /* 0x002e620000000a00 */
[----:B0-----:R-:W-:-:S05]  /*0180*/  IMAD.WIDE R12, R9, 0x4, R12 ;  /* 0x00000004090c7825 */ /* 0x001fca00078e020c */
[----:B--2345:R0:W5:Y:S01]  /*0190*/  LDG.E R3, desc[UR8][R12.64] ;  /* 0x000000080c037981 */ /* 0x03c162000c1e1900 */
[----:B-1----:R-:W-:Y:S01]  /*01a0*/  ISETP.GE.U32.AND P1, PT, R11, 0x10, PT ;  /* 0x000000100b00780c */ /* 0x002fe20003f26070 */
[----:B------:R-:W-:Y:S01]  /*01b0*/  IMAD R0, R9, R11, RZ ;  /* 0x0000000b09007224 */ /* 0x000fe200078e02ff */
[----:B------:R-:W-:Y:S01]  /*01c0*/  IADD3 R9, PT, PT, R4, R9, RZ ;  /* 0x0000000904097210 */ /* 0x000fe20007ffe0ff */
[----:B------:R-:W-:-:S03]  /*01d0*/  HFMA2 R11, -RZ, RZ, 0, 0 ;  /* 0x00000000ff0b7431 */ /* 0x000fc600000001ff */
[----:B------:R-:W-:-:S07]  /*01e0*/  ISETP.GE.AND P0, PT, R9, R10, PT ;  /* 0x0000000a0900720c */ /* 0x000fce0003f06270 */
[----:B0-----:R-:W-:Y:S06]  /*01f0*/  @!P1 BRA `(.L_x_0) ;  /* 0x0000000000f49947 */ /* 0x001fec0003800000 */
[----:B------:R-:W-:Y:S02]  /*0200*/  MOV R12, R0 ;  /* 0x00000000000c7202 */ /* 0x000fe40000000f00 */
[----:B-----5:R-:W-:Y:S02]  /*0210*/  MOV R11, R3 ;  /* 0x00000003000b7202 */ /* 0x020fe40000000f00 */
[----:B------:R-:W-:-:S07]  /*0220*/  MOV R13, R2 ;  /* 0x00000002000d7202 */ /* 0x000fce0000000f00 */
.L_x_1:
[----:B-1----:R-:W0:Y:S02]  /*0230*/  LDC.64 R14, c[0x0][0x388] ;  /* 0x0000e200ff0e7b82 */ /* 0x002e240000000a00 */
[----:B0-----:R-:W-:-:S05]  /*0240*/  IMAD.WIDE R14, R11, 0x4, R14 ;  /* 0x000000040b0e7825 */ /* 0x001fca00078e020e */
[----:B------:R-:W2:Y:S01]  /*0250*/  LDG.E R25, desc[UR8][R14.64] ;  /* 0x000000080e197981 */ /* 0x000ea2000c1e1900 */
[----:B------:R-:W-:Y:S01]  /*0260*/  MOV R16, UR4 ;  /* 0x0000000400107c02 */ /* 0x000fe20008000f00 */
[----:B------:R-:W-:Y:S01]  /*0270*/  IMAD.WIDE R26, R10, 0x4, R14 ;  /* 0x000000040a1a7825 */ /* 0x000fe200078e020e */
[----:B------:R-:W-:-:S03]  /*0280*/  MOV R17, UR5 ;  /* 0x0000000500117c02 */ /* 0x000fc60008000f00 */
[----:B------:R-:W-:-:S05]  /*0290*/  IMAD.WIDE R16, R12, 0x4, R16 ;  /* 0x000000040c107825 */ /* 0x000fca00078e0210 */
[----:B--2---:R0:W-:Y:S04]  /*02a0*/  STG.E desc[UR8][R16.64+-0x20], R25 ;  /* 0xffffe01910007986 */ /* 0x0041e8000c101908 */
[----:B------:R-:W2:Y:S01]  /*02b0*/  LDG.E R29, desc[UR8][R26.64] ;  /* 0x000000081a1d7981 */ /* 0x000ea2000c1e1900 */
[----:B------:R-:W-:-:S03]  /*02c0*/  IMAD.WIDE R18, R10, 0x4, R26 ;  /* 0x000000040a127825 */ /* 0x000fc600078e021a */
[----:B--2---:R-:W-:Y:S04]  /*02d0*/  STG.E desc[UR8][R16.64+-0x1c], R29 ;  /* 0xffffe41d10007986 */ /* 0x004fe8000c101908 */
[----:B------:R-:W2:Y:S01]  /*02e0*/  LDG.E R28, desc[UR8][R18.64] ;  /* 0x00000008121c7981 */ /* 0x000ea2000c1e1900 */
[----:B------:R-:W-:-:S03]  /*02f0*/  IMAD.WIDE R20, R10, 0x4, R18 ;  /* 0x000000040a147825 */ /* 0x000fc600078e0212 */
[----:B--2---:R-:W-:Y:S04]  /*0300*/  STG.E desc[UR8][R16.64+-0x18], R28 ;  /* 0xffffe81c10007986 */ /* 0x004fe8000c101908 */
[----:B------:R-:W2:Y:S01]  /*0310*/  LDG.E R27, desc[UR8][R20.64] ;  /* 0x00000008141b7981 */ /* 0x000ea2000c1e1900 */
[----:B------:R-:W-:-:S03]  /*0320*/  IMAD.WIDE R22, R10, 0x4, R20 ;  /* 0x000000040a167825 */ /* 0x000fc600078e0214 */
[----:B--2---:R-:W-:Y:S04]  /*0330*/  STG.E desc[UR8][R16.64+-0x14], R27 ;  /* 0xffffec1b10007986 */ /* 0x004fe8000c101908 */
[----:B------:R-:W2:Y:S01]  /*0340*/  LDG.E R15, desc[UR8][R22.64] ;  /* 0x00000008160f7981 */ /* 0x000ea2000c1e1900 */
[----:B0-----:R-:W-:-:S03]  /*0350*/  IMAD.WIDE R24, R10, 0x4, R22 ;  /* 0x000000040a187825 */ /* 0x001fc600078e0216 */
[----:B--2---:R0:W-:Y:S04]  /*0360*/  STG.E desc[UR8][R16.64+-0x10], R15 ;  /* 0xfffff00f10007986 */ /* 0x0041e8000c101908 */
[----:B------:R-:W2:Y:S01]  /*0370*/  LDG.E R26, desc[UR8][R24.64] ;  /* 0x00000008181a7981 */ /* 0x000ea2000c1e1900 */
[----:B0-----:R-:W-:-:S03]  /*0380*/  IMAD.WIDE R14, R10, 0x4, R24 ;  /* 0x000000040a0e7825 */ /* 0x001fc600078e0218 */
        /* <DEDUP_REMOVED lines=9> */
[----:B--2---:R0:W-:Y:S04]  /*0420*/  STG.E desc[UR8][R16.64], R27 ;  /* 0x0000001b10007986 */ /* 0x0041e8000c101908 */
[----:B0-----:R-:W2:Y:S01]  /*0430*/  LDG.E R27, desc[UR8][R22.64] ;  /* 0x00000008161b7981 */ /* 0x001ea2000c1e1900 */
[----:B------:R-:W-:-:S03]  /*0440*/  IMAD.WIDE R24, R10, 0x4, R22 ;  /* 0x000000040a187825 */ /* 0x000fc600078e0216 */
[----:B--2---:R0:W-:Y:S04]  /*0450*/  STG.E desc[UR8][R16.64+0x4], R27 ;  /* 0x0000041b10007986 */ /* 0x0041e8000c101908 */
[----:B------:R-:W2:Y:S01]  /*0460*/  LDG.E R26, desc[UR8][R24.64] ;  /* 0x00000008181a7981 */ /* 0x000ea2000c1e1900 */
        /* <DEDUP_REMOVED lines=11> */
[----:B0-----:R-:W2:Y:S01]  /*0520*/  LDG.E R27, desc[UR8][R22.64] ;  /* 0x00000008161b7981 */ /* 0x001ea2000c1e1900 */
[----:B------:R-:W-:-:S03]  /*0530*/  IMAD.WIDE R24, R10, 0x4, R22 ;  /* 0x000000040a187825 */ /* 0x000fc600078e0216 */
[----:B--2---:R1:W-:Y:S04]  /*0540*/  STG.E desc[UR8][R16.64+0x18], R27 ;  /* 0x0000181b10007986 */ /* 0x0043e8000c101908 */
[----:B------:R-:W2:Y:S01]  /*0550*/  LDG.E R25, desc[UR8][R24.64] ;  /* 0x0000000818197981 */ /* 0x000ea2000c1e1900 */
[----:B------:R-:W-:Y:S02]  /*0560*/  IADD3 R13, PT, PT, R13, 0x10, RZ ;  /* 0x000000100d0d7810 */ /* 0x000fe40007ffe0ff */
[----:B------:R-:W-:Y:S02]  /*0570*/  LEA R11, R10, R11, 0x4 ;  /* 0x0000000b0a0b7211 */ /* 0x000fe400078e20ff */
[----:B------:R-:W-:Y:S02]  /*0580*/  ISETP.NE.AND P1, PT, R13, RZ, PT ;  /* 0x000000ff0d00720c */ /* 0x000fe40003f25270 */
[----:B------:R-:W-:Y:S01]  /*0590*/  IADD3 R12, PT, PT, R12, 0x10, RZ ;  /* 0x000000100c0c7810 */ /* 0x000fe20007ffe0ff */
[----:B--2---:R1:W-:Y:S10]  /*05a0*/  STG.E desc[UR8][R16.64+0x1c], R25 ;  /* 0x00001c1910007986 */ /* 0x0043f4000c101908 */
[----:B------:R-:W-:Y:S05]  /*05b0*/  @P1 BRA `(.L_x_1) ;  /* 0xfffffffc001c1947 */ /* 0x000fea000383ffff */
[----:B------:R-:W-:-:S07]  /*05c0*/  MOV R11, R7 ;  /* 0x00000007000b7202 */ /* 0x000fce0000000f00 */
.L_x_0:
[----:B------:R-:W-:-:S13]  /*05d0*/  ISETP.NE.AND P1, PT, R8, RZ, PT ;  /* 0x000000ff0800720c */ /* 0x000fda0003f25270 */
[----:B------:R-:W-:Y:S05]  /*05e0*/  @!P1 BRA `(.L_x_2) ;  /* 0x0000000400309947 */ /* 0x000fea0003800000 */
[----:B------:R-:W-:Y:S02]  /*05f0*/  IADD3 R12, PT, PT, R8, -0x1, RZ ;  /* 0xffffffff080c7810 */ /* 0x000fe40007ffe0ff */
[----:B------:R-:W-:Y:S02]  /*0600*/  ISETP.NE.AND P2, PT, R6, RZ, PT ;  /* 0x000000ff0600720c */ /* 0x000fe40003f45270 */
[----:B------:R-:W-:-:S13]  /*0610*/  ISETP.GE.U32.AND P1, PT, R12, 0x7, PT ;  /* 0x000000070c00780c */ /* 0x000fda0003f26070 */
[----:B------:R-:W-:Y:S05]  /*0620*/  @!P1 BRA `(.L_x_3) ;  /* 0x0000000000789947 */ /* 0x000fea0003800000 */
[----:B-1----:R-:W0:Y:S01]  /*0630*/  LDC.64 R14, c[0x0][0x388] ;  /* 0x0000e200ff0e7b82 */ /* 0x002e220000000a00 */
[----:B-----5:R-:W-:-:S04]  /*0640*/  IMAD R13, R11, R10, R3 ;  /* 0x0000000a0b0d7224 */ /* 0x020fc800078e0203 */
[----:B0-----:R-:W-:-:S03]  /*0650*/  IMAD.WIDE R14, R13, 0x4, R14 ;  /* 0x000000040d0e7825 */ /* 0x001fc600078e020e */
[----:B------:R-:W0:Y:S02]  /*0660*/  LDC.64 R12, c[0x0][0x380] ;  /* 0x0000e000ff0c7b82 */ /* 0x000e240000000a00 */
[----:B------:R-:W2:Y:S01]  /*0670*/  LDG.E R23, desc[UR8][R14.64] ;  /* 0x000000080e177981 */ /* 0x000ea2000c1e1900 */
[----:B------:R-:W-:-:S05]  /*0680*/  IADD3 R17, PT, PT, R0, R11, RZ ;  /* 0x0000000b00117210 */ /* 0x000fca0007ffe0ff */
[----:B0-----:R-:W-:-:S04]  /*0690*/  IMAD.WIDE R12, R17, 0x4, R12 ;  /* 0x00000004110c7825 */ /* 0x001fc800078e020c */
[C---:B------:R-:W-:Y:S01]  /*06a0*/  IMAD.WIDE R16, R10.reuse, 0x4, R14 ;  /* 0x000000040a107825 */ /* 0x040fe200078e020e */
[----:B--2---:R0:W-:Y:S04]  /*06b0*/  STG.E desc[UR8][R12.64], R23 ;  /* 0x000000170c007986 */ /* 0x0041e8000c101908 */
[----:B------:R-:W2:Y:S01]  /*06c0*/  LDG.E R25, desc[UR8][R16.64] ;  /* 0x0000000810197981 */ /* 0x000ea2000c1e1900 */
[----:B------:R-:W-:-:S03]  /*06d0*/  IMAD.WIDE R18, R10, 0x4, R16 ;  /* 0x000000040a127825 */ /* 0x000fc600078e0210 */
[----:B--2---:R1:W-:Y:S04]  /*06e0*/  STG.E desc[UR8][R12.64+0x4], R25 ;  /* 0x000004190c007986 */ /* 0x0043e8000c101908 */
[----:B------:R-:W2:Y:S01]  /*06f0*/  LDG.E R27, desc[UR8][R18.64] ;  /* 0x00000008121b7981 */ /* 0x000ea2000c1e1900 */
[----:B------:R-:W-:-:S03]  /*0700*/  IMAD.WIDE R20, R10, 0x4, R18 ;  /* 0x000000040a147825 */ /* 0x000fc600078e0212 */
[----:B--2---:R2:W-:Y:S04]  /*0710*/  STG.E desc[UR8][R12.64+0x8], R27 ;  /* 0x0000081b0c007986 */ /* 0x0045e8000c101908 */
[----:B------:R-:W3:Y:S01]  /*0720*/  LDG.E R29, desc[UR8][R20.64] ;  /* 0x00000008141d7981 */ /* 0x000ee2000c1e1900 */
[----:B------:R-:W-:-:S03]  /*0730*/  IMAD.WIDE R14, R10, 0x4, R20 ;  /* 0x000000040a0e7825 */ /* 0x000fc600078e0214 */
[----:B---3--:R2:W-:Y:S04]  /*0740*/  STG.E desc[UR8][R12.64+0xc], R29 ;  /* 0x00000c1d0c007986 */ /* 0x0085e8000c101908 */
[----:B------:R-:W3:Y:S01]  /*0750*/  LDG.E R24, desc[UR8][R14.64] ;  /* 0x000000080e187981 */ /* 0x000ee2000c1e1900 */
[----:B0-----:R-:W-:-:S03]  /*0760*/  IMAD.WIDE R22, R10, 0x4, R14 ;  /* 0x000000040a167825 */ /* 0x001fc600078e020e */
[----:B---3--:R2:W-:Y:S04]  /*0770*/  STG.E desc[UR8][R12.64+0x10], R24 ;  /* 0x000010180c007986 */ /* 0x0085e8000c101908 */
[----:B------:R-:W3:Y:S01]  /*0780*/  LDG.E R26, desc[UR8][R22.64] ;  /* 0x00000008161a7981 */ /* 0x000ee2000c1e1900 */
[----:B------:R-:W-:-:S03]  /*0790*/  IMAD.WIDE R16, R10, 0x4, R22 ;  /* 0x000000040a107825 */ /* 0x000fc600078e0216 */
[----:B---3--:R2:W-:Y:S04]  /*07a0*/  STG.E desc[UR8][R12.64+0x14], R26 ;  /* 0x0000141a0c007986 */ /* 0x0085e8000c101908 */
[----:B-1----:R-:W3:Y:S01]  /*07b0*/  LDG.E R25, desc[UR8][R16.64] ;  /* 0x0000000810197981 */ /* 0x002ee2000c1e1900 */
[----:B------:R-:W-:-:S03]  /*07c0*/  IMAD.WIDE R18, R10, 0x4, R16 ;  /* 0x000000040a127825 */ /* 0x000fc600078e0210 */
[----:B---3--:R2:W-:Y:S04]  /*07d0*/  STG.E desc[UR8][R12.64+0x18], R25 ;  /* 0x000018190c007986 */ /* 0x0085e8000c101908 */
[----:B------:R-:W3:Y:S01]  /*07e0*/  LDG.E R19, desc[UR8][R18.64] ;  /* 0x0000000812137981 */ /* 0x000ee2000c1e1900 */
[----:B------:R-:W-:-:S03]  /*07f0*/  IADD3 R11, PT, PT, R11, 0x8, RZ ;  /* 0x000000080b0b7810 */ /* 0x000fc60007ffe0ff */
[----:B---3--:R2:W-:Y:S04]  /*0800*/  STG.E desc[UR8][R12.64+0x1c], R19 ;  /* 0x00001c130c007986 */ /* 0x0085e8000c101908 */
.L_x_3:
[----:B------:R-:W-:Y:S05]  /*0810*/  @!P2 BRA `(.L_x_2) ;  /* 0x0000000000a4a947 */ /* 0x000fea0003800000 */
[----:B--2---:R-:W-:Y:S02]  /*0820*/  IADD3 R12, PT, PT, R6, -0x1, RZ ;  /* 0xffffffff060c7810 */ /* 0x004fe40007ffe0ff */
        /* <DEDUP_REMOVED lines=19> */
[----:B------:R-:W-:-:S03]  /*0960*/  IADD3 R11, PT, PT, R11, 0x4, RZ ;  /* 0x000000040b0b7810 */ /* 0x000fc60007ffe0ff */
[----:B--2---:R0:W-:Y:S04]  /*0970*/  STG.E desc[UR8][R12.64+0xc], R21 ;  /* 0x00000c150c007986 */ /* 0x0041e8000c101908 */
.L_x_4:
[----:B------:R-:W-:Y:S05]  /*0980*/  @!P2 BRA `(.L_x_2) ;  /* 0x000000000048a947 */ /* 0x000fea0003800000 */
[----:B0-----:R-:W0:Y:S01]  /*0990*/  LDC.64 R12, c[0x0][0x388] ;  /* 0x0000e200ff0c7b82 */ /* 0x001e220000000a00 */
[----:B-----5:R-:W-:-:S07]  /*09a0*/  IMAD R3, R11, R10, R3 ;  /* 0x0000000a0b037224 */ /* 0x020fce00078e0203 */
[----:B-1----:R-:W1:Y:S01]  /*09b0*/  LDC.64 R14, c[0x0][0x380] ;  /* 0x0000e000ff0e7b82 */ /* 0x002e620000000a00 */
[----:B0-----:R-:W-:-:S05]  /*09c0*/  IMAD.WIDE R12, R3, 0x4, R12 ;  /* 0x00000004030c7825 */ /* 0x001fca00078e020c */
[----:B------:R-:W2:Y:S01]  /*09d0*/  LDG.E R3, desc[UR8][R12.64] ;  /* 0x000000080c037981 */ /* 0x000ea2000c1e1900 */
[----:B------:R-:W-:Y:S02]  /*09e0*/  IADD3 R11, PT, PT, R0, R11, RZ ;  /* 0x0000000b000b7210 */ /* 0x000fe40007ffe0ff */
[----:B------:R-:W-:-:S03]  /*09f0*/  ISETP.NE.AND P1, PT, R5, 0x1, PT ;  /* 0x000000010500780c */ /* 0x000fc60003f25270 */
[----:B-1----:R-:W-:-:S05]  /*0a00*/  IMAD.WIDE R14, R11, 0x4, R14 ;  /* 0x000000040b0e7825 */ /* 0x002fca00078e020e */
[----:B--2---:R3:W-:Y:S05]  /*0a10*/  STG.E desc[UR8][R14.64], R3 ;  /* 0x000000030e007986 */ /* 0x0047ea000c101908 */
[----:B------:R-:W-:Y:S05]  /*0a20*/  @!P1 BRA `(.L_x_2) ;  /* 0x0000000000209947 */ /* 0x000fea0003800000 */
[----:B------:R-:W-:-:S05]  /*0a30*/  IMAD.WIDE R12, R10, 0x4, R12 ;  /* 0x000000040a0c7825 */ /* 0x000fca00078e020c */
[----:B---3--:R-:W2:Y:S01]  /*0a40*/  LDG.E R3, desc[UR8][R12.64] ;  /* 0x000000080c037981 */ /* 0x008ea2000c1e1900 */
[----:B------:R-:W-:-:S03]  /*0a50*/  ISETP.NE.AND P1, PT, R5, 0x2, PT ;  /* 0x000000020500780c */ /* 0x000fc60003f25270 */
[----:B--2---:R4:W-:Y:S10]  /*0a60*/  STG.E desc[UR8][R14.64+0x4], R3 ;  /* 0x000004030e007986 */ /* 0x0049f4000c101908 */
[----:B------:R-:W-:Y:S05]  /*0a70*/  @!P1 BRA `(.L_x_2) ;  /* 0x00000000000c9947 */ /* 0x000fea0003800000 */
[----:B------:R-:W-:-:S06]  /*0a80*/  IMAD.WIDE R10, R10, 0x4, R12 ;  /* 0x000000040a0a7825 */ /* 0x000fcc00078e020c */
[----:B------:R-:W2:Y:S04]  /*0a90*/  LDG.E R11, desc[UR8][R10.64] ;  /* 0x000000080a0b7981 */ /* 0x000ea8000c1e1900 */
[----:B--2---:R0:W-:Y:S02]  /*0aa0*/  STG.E desc[UR8][R14.64+0x8], R11 ;  /* 0x0000080b0e007986 */ /* 0x0041e4000c101908 */
.L_x_2:
[----:B------:R-:W-:Y:S05]  /*0ab0*/  @!P0 BRA `(.L_x_5) ;  /* 0xfffffff400a88947 */ /* 0x000fea000383ffff */
[----:B------:R-:W-:Y:S05]  /*0ac0*/  EXIT ;  /* 0x000000000000794d */ /* 0x000fea0003800000 */
.L_x_6:
[----:B------:R-:W-:-:S00]  /*0ad0*/  BRA `(.L_x_6) ;  /* 0xfffffffc00fc7947 */ /* 0x000fc0000383ffff */
[----:B------:R-:W-:-:S00]  /*0ae0*/  NOP ;  /* 0x0000000000007918 */ /* 0x000fc00000000000 */
        /* <DEDUP_REMOVED lines=9> */
.L_x_709:


//--------------------- .text._Z33gpuKernelArrayTransposeAtRowIndexIfEvPT_S1_Piii --------------------------
	.section	.text._Z33gpuKernelArrayTransposeAtRowIndexIfEvPT_S1_Piii,"ax",@progbits
	.align	128
        .global         _Z33gpuKernelArrayTransposeAtRowIndexIfEvPT_S1_Piii
        .type           _Z33gpuKernelArrayTransposeAtRowIndexIfEvPT_S1_Piii,@function
        .size           _Z33gpuKernelArrayTransposeAtRowIndexIfEvPT_S1_Piii,(.L_x_710 - _Z33gpuKernelArrayTransposeAtRowIndexIfEvPT_S1_Piii)
        .other          _Z33gpuKernelArrayTransposeAtRowIndexIfEvPT_S1_Piii,@"STO_CUDA_ENTRY STV_DEFAULT"
_Z33gpuKernelArrayTransposeAtRowIndexIfEvPT_S1_Piii:
.text._Z33gpuKernelArrayTransposeAtRowIndexIfEvPT_S1_Piii:
        /* <DEDUP_REMOVED lines=22> */
.L_x_12:
        /* <DEDUP_REMOVED lines=13> */
.L_x_8:
        /* <DEDUP_REMOVED lines=58> */
.L_x_7:
        /* <DEDUP_REMOVED lines=36> */
.L_x_10:
        /* <DEDUP_REMOVED lines=23> */
.L_x_11:
        /* <DEDUP_REMOVED lines=19> */
.L_x_9:
[----:B------:R-:W-:Y:S05]  /*0ab0*/  @!P0 BRA `(.L_x_12) ;  /* 0xfffffff400a88947 */ /* 0x000fea000383ffff */
[----:B------:R-:W-:Y:S05]  /*0ac0*/  EXIT ;  /* 0x000000000000794d */ /* 0x000fea0003800000 */
.L_x_13:
        /* <DEDUP_REMOVED lines=11> */
.L_x_710:


//--------------------- .text._Z33gpuKernelArrayTransposeAtRowIndexIdEvPT_S1_Piii --------------------------
	.section	.text._Z33gpuKernelArrayTransposeAtRowIndexIdEvPT_S1_Piii,"ax",@progbits
	.align	128
        .global         _Z33gpuKernelArrayTransposeAtRowIndexIdEvPT_S1_Piii
        .type           _Z33gpuKernelArrayTransposeAtRowIndexIdEvPT_S1_Piii,@function
        .size           _Z33gpuKernelArrayTransposeAtRowIndexIdEvPT_S1_Piii,(.L_x_711 - _Z33gpuKernelArrayTransposeAtRowIndexIdEvPT_S1_Piii)
        .other          _Z33gpuKernelArrayTransposeAtRowIndexIdEvPT_S1_Piii,@"STO_CUDA_ENTRY STV_DEFAULT"
_Z33gpuKernelArrayTransposeAtRowIndexIdEvPT_S1_Piii:
.text._Z33gpuKernelArrayTransposeAtRowIndexIdEvPT_S1_Piii:
        /* <DEDUP_REMOVED lines=11> */
[----:B------:R-:W0:Y:S01]  /*00b0*/  LDCU UR4, c[0x0][0x370] ;  /* 0x00006e00ff0477ac */ /* 0x000e220008000800 */
[C---:B------:R-:W-:Y:S02]  /*00c0*/  LOP3.LUT R7, R5.reuse, 0x7ffffff0, RZ, 0xc0, !PT ;  /* 0x7ffffff005077812 */ /* 0x040fe400078ec0ff */
[C---:B------:R-:W-:Y:S01]  /*00d0*/  LOP3.LUT R8, R5.reuse, 0xf, RZ, 0xc0, !PT ;  /* 0x0000000f05087812 */ /* 0x040fe200078ec0ff */
[----:B------:R-:W1:Y:S01]  /*00e0*/  LDCU.64 UR6, c[0x0][0x358] ;  /* 0x00006b00ff0677ac */ /* 0x000e620008000a00 */
[C---:B------:R-:W-:Y:S02]  /*00f0*/  LOP3.LUT R6, R5.reuse, 0x7, RZ, 0xc0, !PT ;  /* 0x0000000705067812 */ /* 0x040fe400078ec0ff */
[----:B------:R-:W-:Y:S02]  /*0100*/  LOP3.LUT R5, R5, 0x3, RZ, 0xc0, !PT ;  /* 0x0000000305057812 */ /* 0x000fe400078ec0ff */
[----:B------:R-:W-:Y:S01]  /*0110*/  IADD3 R2, PT, PT, -R7, RZ, RZ ;  /* 0x000000ff07027210 */ /* 0x000fe20007ffe1ff */
[----:B0-----:R-:W-:-:S07]  /*0120*/  IMAD R4, R4, UR4, RZ ;  /* 0x0000000404047c24 */ /* 0x001fce000f8e02ff */
.L_x_19:
[----:B01234-:R-:W0:Y:S08]  /*0130*/  LDC.64 R12, c[0x0][0x390] ;  /* 0x0000e400ff0c7b82 */ /* 0x01fe300000000a00 */
[----:B------:R-:W2:Y:S01]  /*0140*/  LDC.64 R10, c[0x0][0x398] ;  /* 0x0000e600ff0a7b82 */ /* 0x000ea20000000a00 */
[----:B0-----:R-:W-:-:S05]  /*0150*/  IMAD.WIDE R12, R9, 0x4, R12 ;  /* 0x00000004090c7825 */ /* 0x001fca00078e020c */
[----:B-1---5:R0:W5:Y:S01]  /*0160*/  LDG.E R3, desc[UR6][R12.64] ;  /* 0x000000060c037981 */ /* 0x022162000c1e1900 */
[----:B--2---:R-:W-:Y:S01]  /*0170*/  ISETP.GE.U32.AND P1, PT, R11, 0x10, PT ;  /* 0x000000100b00780c */ /* 0x004fe20003f26070 */
        /* <DEDUP_REMOVED lines=8> */
.L_x_15:
[----:B------:R-:W0:Y:S08]  /*0200*/  LDC.64 R20, c[0x0][0x388] ;  /* 0x0000e200ff147b82 */ /* 0x000e300000000a00 */
[----:B---3--:R-:W1:Y:S01]  /*0210*/  LDC.64 R12, c[0x0][0x380] ;  /* 0x0000e000ff0c7b82 */ /* 0x008e620000000a00 */
[----:B0-----:R-:W-:-:S05]  /*0220*/  IMAD.WIDE R20, R11, 0x8, R20 ;  /* 0x000000080b147825 */ /* 0x001fca00078e0214 */
[----:B------:R-:W2:Y:S01]  /*0230*/  LDG.E.64 R16, desc[UR6][R20.64] ;  /* 0x0000000614107981 */ /* 0x000ea2000c1e1b00 */
[----:B------:R-:W-:-:S04]  /*0240*/  IMAD.WIDE R14, R10, 0x8, R20 ;  /* 0x000000080a0e7825 */ /* 0x000fc800078e0214 */
[----:B-1----:R-:W-:-:S05]  /*0250*/  IMAD.WIDE R12, R27, 0x8, R12 ;  /* 0x000000081b0c7825 */ /* 0x002fca00078e020c */
[----:B--2---:R0:W-:Y:S04]  /*0260*/  STG.E.64 desc[UR6][R12.64], R16 ;  /* 0x000000100c007986 */ /* 0x0041e8000c101b06 */
[----:B------:R-:W2:Y:S01]  /*0270*/  LDG.E.64 R18, desc[UR6][R14.64] ;  /* 0x000000060e127981 */ /* 0x000ea2000c1e1b00 */
[----:B------:R-:W-:-:S03]  /*0280*/  IMAD.WIDE R22, R10, 0x8, R14 ;  /* 0x000000080a167825 */ /* 0x000fc600078e020e */
[----:B--2---:R1:W-:Y:S04]  /*0290*/  STG.E.64 desc[UR6][R12.64+0x8], R18 ;  /* 0x000008120c007986 */ /* 0x0043e8000c101b06 */
[----:B------:R-:W2:Y:S01]  /*02a0*/  LDG.E.64 R24, desc[UR6][R22.64] ;  /* 0x0000000616187981 */ /* 0x000ea2000c1e1b00 */
[----:B------:R-:W-:-:S03]  /*02b0*/  IMAD.WIDE R28, R10, 0x8, R22 ;  /* 0x000000080a1c7825 */ /* 0x000fc600078e0216 */
[----:B--2---:R2:W-:Y:S04]  /*02c0*/  STG.E.64 desc[UR6][R12.64+0x10], R24 ;  /* 0x000010180c007986 */ /* 0x0045e8000c101b06 */
[----:B------:R3:W4:Y:S02]  /*02d0*/  LDG.E.64 R20, desc[UR6][R28.64] ;  /* 0x000000061c147981 */ /* 0x000724000c1e1b00 */
[C---:B---3--:R-:W-:Y:S02]  /*02e0*/  IMAD.WIDE R28, R10.reuse, 0x8, R28 ;  /* 0x000000080a1c7825 */ /* 0x048fe400078e021c */
[----:B----4-:R3:W-:Y:S04]  /*02f0*/  STG.E.64 desc[UR6][R12.64+0x18], R20 ;  /* 0x000018140c007986 */ /* 0x0107e8000c101b06 */
[----:B------:R-:W4:Y:S01]  /*0300*/  LDG.E.64 R14, desc[UR6][R28.64] ;  /* 0x000000061c0e7981 */ /* 0x000f22000c1e1b00 */
[----:B0-----:R-:W-:-:S03]  /*0310*/  IMAD.WIDE R16, R10, 0x8, R28 ;  /* 0x000000080a107825 */ /* 0x001fc600078e021c */
[----:B----4-:R0:W-:Y:S04]  /*0320*/  STG.E.64 desc[UR6][R12.64+0x20], R14 ;  /* 0x0000200e0c007986 */ /* 0x0101e8000c101b06 */
[----:B------:R-:W4:Y:S01]  /*0330*/  LDG.E.64 R22, desc[UR6][R16.64] ;  /* 0x0000000610167981 */ /* 0x000f22000c1e1b00 */
[----:B-1----:R-:W-:-:S03]  /*0340*/  IMAD.WIDE R18, R10, 0x8, R16 ;  /* 0x000000080a127825 */ /* 0x002fc600078e0210 */
[----:B----4-:R1:W-:Y:S04]  /*0350*/  STG.E.64 desc[UR6][R12.64+0x28], R22 ;  /* 0x000028160c007986 */ /* 0x0103e8000c101b06 */
[----:B------:R-:W4:Y:S01]  /*0360*/  LDG.E.64 R16, desc[UR6][R18.64] ;  /* 0x0000000612107981 */ /* 0x000f22000c1e1b00 */
[----:B--2---:R-:W-:-:S03]  /*0370*/  IMAD.WIDE R24, R10, 0x8, R18 ;  /* 0x000000080a187825 */ /* 0x004fc600078e0212 */
[----:B----4-:R2:W-:Y:S04]  /*0380*/  STG.E.64 desc[UR6][R12.64+0x30], R16 ;  /* 0x000030100c007986 */ /* 0x0105e8000c101b06 */
[----:B------:R-:W4:Y:S01]  /*0390*/  LDG.E.64 R18, desc[UR6][R24.64] ;  /* 0x0000000618127981 */ /* 0x000f22000c1e1b00 */
[----:B---3--:R-:W-:-:S03]  /*03a0*/  IMAD.WIDE R20, R10, 0x8, R24 ;  /* 0x000000080a147825 */ /* 0x008fc600078e0218 */
        /* <DEDUP_REMOVED lines=22> */
[----:B------:R-:W2:Y:S01]  /*0510*/  LDG.E.64 R14, desc[UR6][R14.64] ;  /* 0x000000060e0e7981 */ /* 0x000ea2000c1e1b00 */
[----:B------:R-:W-:Y:S02]  /*0520*/  IADD3 R26, PT, PT, R26, 0x10, RZ ;  /* 0x000000101a1a7810 */ /* 0x000fe40007ffe0ff */
[----:B------:R-:W-:Y:S02]  /*0530*/  IADD3 R27, PT, PT, R27, 0x10, RZ ;  /* 0x000000101b1b7810 */ /* 0x000fe40007ffe0ff */
[----:B------:R-:W-:Y:S02]  /*0540*/  ISETP.NE.AND P1, PT, R26, RZ, PT ;  /* 0x000000ff1a00720c */ /* 0x000fe40003f25270 */
[----:B------:R-:W-:Y:S01]  /*0550*/  LEA R11, R10, R11, 0x4 ;  /* 0x0000000b0a0b7211 */ /* 0x000fe200078e20ff */
[----:B--2---:R3:W-:Y:S10]  /*0560*/  STG.E.64 desc[UR6][R12.64+0x78], R14 ;  /* 0x0000780e0c007986 */ /* 0x0047f4000c101b06 */
[----:B------:R-:W-:Y:S05]  /*0570*/  @P1 BRA `(.L_x_15) ;  /* 0xfffffffc00201947 */ /* 0x000fea000383ffff */
[----:B------:R-:W-:-:S07]  /*0580*/  MOV R11, R7 ;  /* 0x00000007000b7202 */ /* 0x000fce0000000f00 */
.L_x_14:
[----:B------:R-:W-:-:S13]  /*0590*/  ISETP.NE.AND P1, PT, R8, RZ, PT ;  /* 0x000000ff0800720c */ /* 0x000fda0003f25270 */
[----:B------:R-:W-:Y:S05]  /*05a0*/  @!P1 BRA `(.L_x_16) ;  /* 0x0000000400309947 */ /* 0x000fea0003800000 */
[----:B---3--:R-:W-:Y:S02]  /*05b0*/  IADD3 R12, PT, PT, R8, -0x1, RZ ;  /* 0xffffffff080c7810 */ /* 0x008fe40007ffe0ff */
[----:B------:R-:W-:Y:S02]  /*05c0*/  ISETP.NE.AND P2, PT, R6, RZ, PT ;  /* 0x000000ff0600720c */ /* 0x000fe40003f45270 */
[----:B------:R-:W-:-:S13]  /*05d0*/  ISETP.GE.U32.AND P1, PT, R12, 0x7, PT ;  /* 0x000000070c00780c */ /* 0x000fda0003f26070 */
[----:B------:R-:W-:Y:S05]  /*05e0*/  @!P1 BRA `(.L_x_17) ;  /* 0x0000000000789947 */ /* 0x000fea0003800000 */
[----:B------:R-:W0:Y:S01]  /*05f0*/  LDC.64 R18, c[0x0][0x388] ;  /* 0x0000e200ff127b82 */ /* 0x000e220000000a00 */
[----:B-----5:R-:W-:-:S04]  /*0600*/  IMAD R13, R11, R10, R3 ;  /* 0x0000000a0b0d7224 */ /* 0x020fc800078e0203 */
[----:B0-----:R-:W-:-:S03]  /*0610*/  IMAD.WIDE R18, R13, 0x8, R18 ;  /* 0x000000080d127825 */ /* 0x001fc600078e0212 */
[----:B------:R-:W0:Y:S02]  /*0620*/  LDC.64 R12, c[0x0][0x380] ;  /* 0x0000e000ff0c7b82 */ /* 0x000e240000000a00 */
[----:B------:R-:W2:Y:S01]  /*0630*/  LDG.E.64 R28, desc[UR6][R18.64] ;  /* 0x00000006121c7981 */ /* 0x000ea2000c1e1b00 */
[----:B------:R-:W-:Y:S01]  /*0640*/  IADD3 R15, PT, PT, R0, R11, RZ ;  /* 0x0000000b000f7210 */ /* 0x000fe20007ffe0ff */
[----:B------:R-:W-:-:S04]  /*0650*/  IMAD.WIDE R22, R10, 0x8, R18 ;  /* 0x000000080a167825 */ /* 0x000fc800078e0212 */
[----:B0-----:R-:W-:-:S05]  /*0660*/  IMAD.WIDE R12, R15, 0x8, R12 ;  /* 0x000000080f0c7825 */ /* 0x001fca00078e020c */
[----:B--2---:R0:W-:Y:S04]  /*0670*/  STG.E.64 desc[UR6][R12.64], R28 ;  /* 0x0000001c0c007986 */ /* 0x0041e8000c101b06 */
[----:B------:R1:W2:Y:S02]  /*0680*/  LDG.E.64 R26, desc[UR6][R22.64] ;  /* 0x00000006161a7981 */ /* 0x0002a4000c1e1b00 */
[C---:B-1----:R-:W-:Y:S02]  /*0690*/  IMAD.WIDE R22, R10.reuse, 0x8, R22 ;  /* 0x000000080a167825 */ /* 0x042fe400078e0216 */
[----:B--2---:R1:W-:Y:S04]  /*06a0*/  STG.E.64 desc[UR6][R12.64+0x8], R26 ;  /* 0x0000081a0c007986 */ /* 0x0043e8000c101b06 */
[----:B------:R-:W2:Y:S01]  /*06b0*/  LDG.E.64 R14, desc[UR6][R22.64] ;  /* 0x00000006160e7981 */ /* 0x000ea2000c1e1b00 */
[----:B------:R-:W-:-:S03]  /*06c0*/  IMAD.WIDE R16, R10, 0x8, R22 ;  /* 0x000000080a107825 */ /* 0x000fc600078e0216 */
[----:B--2---:R2:W-:Y:S04]  /*06d0*/  STG.E.64 desc[UR6][R12.64+0x10], R14 ;  /* 0x0000100e0c007986 */ /* 0x0045e8000c101b06 */
[----:B------:R-:W3:Y:S01]  /*06e0*/  LDG.E.64 R18, desc[UR6][R16.64] ;  /* 0x0000000610127981 */ /* 0x000ee2000c1e1b00 */
[----:B------:R-:W-:-:S03]  /*06f0*/  IMAD.WIDE R20, R10, 0x8, R16 ;  /* 0x000000080a147825 */ /* 0x000fc600078e0210 */
[----:B---3--:R3:W-:Y:S04]  /*0700*/  STG.E.64 desc[UR6][R12.64+0x18], R18 ;  /* 0x000018120c007986 */ /* 0x0087e8000c101b06 */
        /* <DEDUP_REMOVED lines=10> */
[----:B------:R-:W-:-:S03]  /*07b0*/  IADD3 R11, PT, PT, R11, 0x8, RZ ;  /* 0x000000080b0b7810 */ /* 0x000fc60007ffe0ff */
[----:B--2---:R3:W-:Y:S04]  /*07c0*/  STG.E.64 desc[UR6][R12.64+0x38], R14 ;  /* 0x0000380e0c007986 */ /* 0x0047e8000c101b06 */
.L_x_17:
        /* <DEDUP_REMOVED lines=10> */
[----:B------:R-:W-:-:S05]  /*0870*/  IADD3 R15, PT, PT, R0, R11, RZ ;  /* 0x0000000b000f7210 */ /* 0x000fca0007ffe0ff */
[----:B0-----:R-:W-:-:S04]  /*0880*/  IMAD.WIDE R12, R15, 0x8, R12 ;  /* 0x000000080f0c7825 */ /* 0x001fc800078e020c */
[C---:B------:R-:W-:Y:S01]  /*0890*/  IMAD.WIDE R14, R10.reuse, 0x8, R22 ;  /* 0x000000080a0e7825 */ /* 0x040fe200078e0216 */
[----:B--2---:R0:W-:Y:S04]  /*08a0*/  STG.E.64 desc[UR6][R12.64], R18 ;  /* 0x000000120c007986 */ /* 0x0041e8000c101b06 */
[----:B------:R-:W2:Y:S01]  /*08b0*/  LDG.E.64 R16, desc[UR6][R14.64] ;  /* 0x000000060e107981 */ /* 0x000ea2000c1e1b00 */
[----:B------:R-:W-:-:S03]  /*08c0*/  IMAD.WIDE R20, R10, 0x8, R14 ;  /* 0x000000080a147825 */ /* 0x000fc600078e020e */
[----:B--2---:R0:W-:Y:S04]  /*08d0*/  STG.E.64 desc[UR6][R12.64+0x8], R16 ;  /* 0x000008100c007986 */ /* 0x0041e8000c101b06 */
[----:B------:R-:W2:Y:S01]  /*08e0*/  LDG.E.64 R24, desc[UR6][R20.64] ;  /* 0x0000000614187981 */ /* 0x000ea2000c1e1b00 */
[----:B------:R-:W-:-:S03]  /*08f0*/  IMAD.WIDE R26, R10, 0x8, R20 ;  /* 0x000000080a1a7825 */ /* 0x000fc600078e0214 */
[----:B--2---:R0:W-:Y:S04]  /*0900*/  STG.E.64 desc[UR6][R12.64+0x10], R24 ;  /* 0x000010180c007986 */ /* 0x0041e8000c101b06 */
[----:B------:R-:W2:Y:S01]  /*0910*/  LDG.E.64 R22, desc[UR6][R26.64] ;  /* 0x000000061a167981 */ /* 0x000ea2000c1e1b00 */
[----:B------:R-:W-:-:S03]  /*0920*/  IADD3 R11, PT, PT, R11, 0x4, RZ ;  /* 0x000000040b0b7810 */ /* 0x000fc60007ffe0ff */
[----:B--2---:R0:W-:Y:S04]  /*0930*/  STG.E.64 desc[UR6][R12.64+0x18], R22 ;  /* 0x000018160c007986 */ /* 0x0041e8000c101b06 */
.L_x_18:
[----:B------:R-:W-:Y:S05]  /*0940*/  @!P2 BRA `(.L_x_16) ;  /* 0x000000000048a947 */ /* 0x000fea0003800000 */
[----:B------:R-:W1:Y:S01]  /*0950*/  LDC.64 R14, c[0x0][0x388] ;  /* 0x0000e200ff0e7b82 */ /* 0x000e620000000a00 */
[----:B-----5:R-:W-:-:S07]  /*0960*/  IMAD R3, R11, R10, R3 ;  /* 0x0000000a0b037224 */ /* 0x020fce00078e0203 */
[----:B0-----:R-:W0:Y:S01]  /*0970*/  LDC.64 R12, c[0x0][0x380] ;  /* 0x0000e000ff0c7b82 */ /* 0x001e220000000a00 */
[----:B-1----:R-:W-:-:S05]  /*0980*/  IMAD.WIDE R14, R3, 0x8, R14 ;  /* 0x00000008030e7825 */ /* 0x002fca00078e020e */
[----:B------:R-:W2:Y:S01]  /*0990*/  LDG.E.64 R16, desc[UR6][R14.64] ;  /* 0x000000060e107981 */ /* 0x000ea2000c1e1b00 */
[----:B------:R-:W-:Y:S02]  /*09a0*/  IADD3 R3, PT, PT, R0, R11, RZ ;  /* 0x0000000b00037210 */ /* 0x000fe40007ffe0ff */
[----:B------:R-:W-:-:S03]  /*09b0*/  ISETP.NE.AND P1, PT, R5, 0x1, PT ;  /* 0x000000010500780c */ /* 0x000fc60003f25270 */
[----:B0-----:R-:W-:-:S05]  /*09c0*/  IMAD.WIDE R12, R3, 0x8, R12 ;  /* 0x00000008030c7825 */ /* 0x001fca00078e020c */
[----:B--2---:R1:W-:Y:S05]  /*09d0*/  STG.E.64 desc[UR6][R12.64], R16 ;  /* 0x000000100c007986 */ /* 0x0043ea000c101b06 */
[----:B------:R-:W-:Y:S05]  /*09e0*/  @!P1 BRA `(.L_x_16) ;  /* 0x0000000000209947 */ /* 0x000fea0003800000 */
[----:B-1----:R-:W-:-:S05]  /*09f0*/  IMAD.WIDE R16, R10, 0x8, R14 ;  /* 0x000000080a107825 */ /* 0x002fca00078e020e */
[----:B------:R-:W2:Y:S01]  /*0a00*/  LDG.E.64 R14, desc[UR6][R16.64] ;  /* 0x00000006100e7981 */ /* 0x000ea2000c1e1b00 */
[----:B------:R-:W-:-:S03]  /*0a10*/  ISETP.NE.AND P1, PT, R5, 0x2, PT ;  /* 0x000000020500780c */ /* 0x000fc60003f25270 */
[----:B--2---:R2:W-:Y:S10]  /*0a20*/  STG.E.64 desc[UR6][R12.64+0x8], R14 ;  /* 0x0000080e0c007986 */ /* 0x0045f4000c101b06 */
[----:B------:R-:W-:Y:S05]  /*0a30*/  @!P1 BRA `(.L_x_16) ;  /* 0x00000000000c9947 */ /* 0x000fea0003800000 */
[----:B------:R-:W-:-:S06]  /*0a40*/  IMAD.WIDE R10, R10, 0x8, R16 ;  /* 0x000000080a0a7825 */ /* 0x000fcc00078e0210 */
[----:B------:R-:W3:Y:S04]  /*0a50*/  LDG.E.64 R10, desc[UR6][R10.64] ;  /* 0x000000060a0a7981 */ /* 0x000ee8000c1e1b00 */
[----:B---3--:R4:W-:Y:S02]  /*0a60*/  STG.E.64 desc[UR6][R12.64+0x10], R10 ;  /* 0x0000100a0c007986 */ /* 0x0089e4000c101b06 */
.L_x_16:
[----:B------:R-:W-:Y:S05]  /*0a70*/  @!P0 BRA `(.L_x_19) ;  /* 0xfffffff400ac8947 */ /* 0x000fea000383ffff */
[----:B------:R-:W-:Y:S05]  /*0a80*/  EXIT ;  /* 0x000000000000794d */ /* 0x000fea0003800000 */
.L_x_20:
        /* <DEDUP_REMOVED lines=15> */
.L_x_711:


//--------------------- .text._Z27gpuKernelGetArrayAtRowIndexIiEvPT_S1_Piii --------------------------
	.section	.text._Z27gpuKernelGetArrayAtRowIndexIiEvPT_S1_Piii,"ax",@progbits
	.align	128
        .global         _Z27gpuKernelGetArrayAtRowIndexIiEvPT_S1_Piii
        .type           _Z27gpuKernelGetArrayAtRowIndexIiEvPT_S1_Piii,@function
        .size           _Z27gpuKernelGetArrayAtRowIndexIiEvPT_S1_Piii,(.L_x_712 - _Z27gpuKernelGetArrayAtRowIndexIiEvPT_S1_Piii)
        .other          _Z27gpuKernelGetArrayAtRowIndexIiEvPT_S1_Piii,@"STO_CUDA_ENTRY STV_DEFAULT"
_Z27gpuKernelGetArrayAtRowIndexIiEvPT_S1_Piii:
.text._Z27gpuKernelGetArrayAtRowIndexIiEvPT_S1_Piii:
        /* <DEDUP_REMOVED lines=13> */
[----:B------:R-:W-:Y:S01]  /*00d0*/  LOP3.LUT R26, R15, 0x7, RZ, 0xc0, !PT ;  /* 0x000000070f1a7812 */ /* 0x000fe200078ec0ff */
[----:B------:R-:W1:Y:S01]  /*00e0*/  LDCU.64 UR6, c[0x0][0x358] ;  /* 0x00006b00ff0677ac */ /* 0x000e620008000a00 */
[----:B------:R-:W-:Y:S02]  /*00f0*/  IADD3 R0, PT, PT, R23, -0x1, RZ ;  /* 0xffffffff17007810 */ /* 0x000fe40007ffe0ff */
[----:B------:R-:W-:Y:S02]  /*0100*/  IADD3 R2, PT, PT, R26, -0x1, RZ ;  /* 0xffffffff1a027810 */ /* 0x000fe40007ffe0ff */
[----:B------:R-:W-:Y:S02]  /*0110*/  ISETP.GE.U32.AND P0, PT, R0, 0x7, PT ;  /* 0x000000070000780c */ /* 0x000fe40003f06070 */
[----:B------:R-:W-:-:S02]  /*0120*/  LOP3.LUT R0, R15, 0x7ffffff0, RZ, 0xc0, !PT ;  /* 0x7ffffff00f007812 */ /* 0x000fc400078ec0ff */
[----:B------:R-:W-:Y:S02]  /*0130*/  ISETP.GE.U32.AND P1, PT, R2, 0x3, PT ;  /* 0x000000030200780c */ /* 0x000fe40003f26070 */
[----:B------:R-:W-:Y:S02]  /*0140*/  LOP3.LUT R15, R15, 0x3, RZ, 0xc0, !PT ;  /* 0x000000030f0f7812 */ /* 0x000fe400078ec0ff */
[----:B------:R-:W-:Y:S01]  /*0150*/  IADD3 R16, PT, PT, -R0, RZ, RZ ;  /* 0x000000ff00107210 */ /* 0x000fe20007ffe1ff */
[----:B0-----:R-:W-:-:S08]  /*0160*/  IMAD R17, R17, UR4, RZ ;  /* 0x0000000411117c24 */ /* 0x001fd0000f8e02ff */
.L_x_26:
[----:B0-2--5:R-:W0:Y:S01]  /*0170*/  LDC.64 R18, c[0x0][0x390] ;  /* 0x0000e400ff127b82 */ /* 0x025e220000000a00 */
[----:B------:R-:W2:Y:S01]  /*0180*/  LDCU UR4, c[0x0][0x39c] ;  /* 0x00007380ff0477ac */ /* 0x000ea20008000800 */
[----:B0-----:R-:W-:-:S06]  /*0190*/  IMAD.WIDE R18, R14, 0x4, R18 ;  /* 0x000000040e127825 */ /* 0x001fcc00078e0212 */
[----:B-1----:R0:W5:Y:S01]  /*01a0*/  LDG.E R18, desc[UR6][R18.64] ;  /* 0x0000000612127981 */ /* 0x002162000c1e1900 */
[----:B--2---:R-:W-:Y:S01]  /*01b0*/  UISETP.GE.U32.AND UP0, UPT, UR4, 0x10, UPT ;  /* 0x000000100400788c */ /* 0x004fe2000bf06070 */
[----:B---3--:R-:W-:-:S08]  /*01c0*/  HFMA2 R3, -RZ, RZ, 0, 0 ;  /* 0x00000000ff037431 */ /* 0x008fd000000001ff */
[----:B0---4-:R-:W-:Y:S05]  /*01d0*/  BRA.U !UP0, `(.L_x_21) ;  /* 0x0000000508307547 */ /* 0x011fea000b800000 */
[----:B-----5:R-:W-:Y:S02]  /*01e0*/  MOV R20, R18 ;  /* 0x0000001200147202 */ /* 0x020fe40000000f00 */
[----:B------:R-:W-:Y:S02]  /*01f0*/  MOV R19, R14 ;  /* 0x0000000e00137202 */ /* 0x000fe40000000f00 */
[----:B------:R-:W-:-:S07]  /*0200*/  MOV R22, R16 ;  /* 0x0000001000167202 */ /* 0x000fce0000000f00 */
.L_x_22:
[----:B0-----:R-:W0:Y:S08]  /*0210*/  LDC.64 R2, c[0x0][0x388] ;  /* 0x0000e200ff027b82 */ /* 0x001e300000000a00 */
[----:B------:R-:W1:Y:S08]  /*0220*/  LDC.64 R8, c[0x0][0x380] ;  /* 0x0000e000ff087b82 */ /* 0x000e700000000a00 */
[----:B------:R-:W2:Y:S01]  /*0230*/  LDC R21, c[0x0][0x398] ;  /* 0x0000e600ff157b82 */ /* 0x000ea20000000800 */
[----:B0-----:R-:W-:-:S05]  /*0240*/  IMAD.WIDE R2, R20, 0x4, R2 ;  /* 0x0000000414027825 */ /* 0x001fca00078e0202 */
[----:B------:R-:W3:Y:S01]  /*0250*/  LDG.E R27, desc[UR6][R2.64] ;  /* 0x00000006021b7981 */ /* 0x000ee2000c1e1900 */
[----:B-1----:R-:W-:-:S04]  /*0260*/  IMAD.WIDE R8, R19, 0x4, R8 ;  /* 0x0000000413087825 */ /* 0x002fc800078e0208 */
[C---:B--2---:R-:W-:Y:S01]  /*0270*/  IMAD.WIDE R10, R21.reuse, 0x4, R2 ;  /* 0x00000004150a7825 */ /* 0x044fe200078e0202 */
[----:B---3--:R0:W-:Y:S04]  /*0280*/  STG.E desc[UR6][R8.64], R27 ;  /* 0x0000001b08007986 */ /* 0x0081e8000c101906 */
[----:B------:R-:W2:Y:S01]  /*0290*/  LDG.E R29, desc[UR6][R10.64] ;  /* 0x000000060a1d7981 */ /* 0x000ea2000c1e1900 */
[----:B------:R-:W-:-:S04]  /*02a0*/  IMAD.WIDE R12, R21, 0x4, R8 ;  /* 0x00000004150c7825 */ /* 0x000fc800078e0208 */
[C---:B------:R-:W-:Y:S01]  /*02b0*/  IMAD.WIDE R24, R21.reuse, 0x4, R10 ;  /* 0x0000000415187825 */ /* 0x040fe200078e020a */
[----:B--2---:R-:W-:Y:S04]  /*02c0*/  STG.E desc[UR6][R12.64], R29 ;  /* 0x0000001d0c007986 */ /* 0x004fe8000c101906 */
[----:B------:R-:W2:Y:S01]  /*02d0*/  LDG.E R28, desc[UR6][R24.64] ;  /* 0x00000006181c7981 */ /* 0x000ea2000c1e1900 */
[----:B------:R-:W-:-:S04]  /*02e0*/  IMAD.WIDE R2, R21, 0x4, R12 ;  /* 0x0000000415027825 */ /* 0x000fc800078e020c */
[C---:B------:R-:W-:Y:S01]  /*02f0*/  IMAD.WIDE R4, R21.reuse, 0x4, R24 ;  /* 0x0000000415047825 */ /* 0x040fe200078e0218 */
[----:B--2---:R-:W-:Y:S04]  /*0300*/  STG.E desc[UR6][R2.64], R28 ;  /* 0x0000001c02007986 */ /* 0x004fe8000c101906 */
[----:B0-----:R-:W2:Y:S01]  /*0310*/  LDG.E R27, desc[UR6][R4.64] ;  /* 0x00000006041b7981 */ /* 0x001ea2000c1e1900 */
[----:B------:R-:W-:-:S04]  /*0320*/  IMAD.WIDE R6, R21, 0x4, R2 ;  /* 0x0000000415067825 */ /* 0x000fc800078e0202 */
[C---:B------:R-:W-:Y:S01]  /*0330*/  IMAD.WIDE R8, R21.reuse, 0x4, R4 ;  /* 0x0000000415087825 */ /* 0x040fe200078e0204 */
[----:B--2---:R0:W-:Y:S04]  /*0340*/  STG.E desc[UR6][R6.64], R27 ;  /* 0x0000001b06007986 */ /* 0x0041e8000c101906 */
[----:B0-----:R-:W2:Y:S01]  /*0350*/  LDG.E R27, desc[UR6][R8.64] ;  /* 0x00000006081b7981 */ /* 0x001ea2000c1e1900 */
[----:B------:R-:W-:-:S04]  /*0360*/  IMAD.WIDE R10, R21, 0x4, R6 ;  /* 0x00000004150a7825 */ /* 0x000fc800078e0206 */
[C---:B------:R-:W-:Y:S01]  /*0370*/  IMAD.WIDE R12, R21.reuse, 0x4, R8 ;  /* 0x00000004150c7825 */ /* 0x040fe200078e0208 */
[----:B--2---:R0:W-:Y:S04]  /*0380*/  STG.E desc[UR6][R10.64], R27 ;  /* 0x0000001b0a007986 */ /* 0x0041e8000c101906 */
        /* <DEDUP_REMOVED lines=35> */
[----:B--2---:R0:W-:Y:S04]  /*05c0*/  STG.E desc[UR6][R4.64], R29 ;  /* 0x0000001d04007986 */ /* 0x0041e8000c101906 */
[----:B------:R-:W2:Y:S01]  /*05d0*/  LDG.E R28, desc[UR6][R6.64] ;  /* 0x00000006061c7981 */ /* 0x000ea2000c1e1900 */
[----:B------:R-:W-:-:S04]  /*05e0*/  IMAD.WIDE R8, R21, 0x4, R4 ;  /* 0x0000000415087825 */ /* 0x000fc800078e0204 */
[C---:B------:R-:W-:Y:S01]  /*05f0*/  IMAD.WIDE R10, R21.reuse, 0x4, R6 ;  /* 0x00000004150a7825 */ /* 0x040fe200078e0206 */
[----:B--2---:R0:W-:Y:S05]  /*0600*/  STG.E desc[UR6][R8.64], R28 ;  /* 0x0000001c08007986 */ /* 0x0041ea000c101906 */
[----:B------:R-:W2:Y:S01]  /*0610*/  LDG.E R11, desc[UR6][R10.64] ;  /* 0x000000060a0b7981 */ /* 0x000ea2000c1e1900 */
[C---:B------:R-:W-:Y:S01]  /*0620*/  IMAD.WIDE R12, R21.reuse, 0x4, R8 ;  /* 0x00000004150c7825 */ /* 0x040fe200078e0208 */
[----:B------:R-:W-:Y:S02]  /*0630*/  IADD3 R22, PT, PT, R22, 0x10, RZ ;  /* 0x0000001016167810 */ /* 0x000fe40007ffe0ff */
[----:B------:R-:W-:-:S02]  /*0640*/  LEA R19, R21, R19, 0x4 ;  /* 0x0000001315137211 */ /* 0x000fc400078e20ff */
[----:B------:R-:W-:Y:S02]  /*0650*/  ISETP.NE.AND P2, PT, R22, RZ, PT ;  /* 0x000000ff1600720c */ /* 0x000fe40003f45270 */
[----:B------:R-:W-:Y:S01]  /*0660*/  LEA R20, R21, R20, 0x4 ;  /* 0x0000001415147211 */ /* 0x000fe200078e20ff */
[----:B--2---:R0:W-:Y:S10]  /*0670*/  STG.E desc[UR6][R12.64], R11 ;  /* 0x0000000b0c007986 */ /* 0x0041f4000c101906 */
[----:B------:R-:W-:Y:S05]  /*0680*/  @P2 BRA `(.L_x_22) ;  /* 0xfffffff800e02947 */ /* 0x000fea000383ffff */
[----:B------:R-:W-:-:S07]  /*0690*/  MOV R3, R0 ;  /* 0x0000000000037202 */ /* 0x000fce0000000f00 */
.L_x_21:
[----:B------:R-:W-:-:S13]  /*06a0*/  ISETP.NE.AND P2, PT, R23, RZ, PT ;  /* 0x000000ff1700720c */ /* 0x000fda0003f45270 */
[----:B------:R-:W-:Y:S05]  /*06b0*/  @!P2 BRA `(.L_x_23) ;  /* 0x00000004005ca947 */ /* 0x000fea0003800000 */
[----:B------:R-:W-:Y:S01]  /*06c0*/  ISETP.NE.AND P2, PT, R26, RZ, PT ;  /* 0x000000ff1a00720c */ /* 0x000fe20003f45270 */
[----:B------:R-:W-:-:S12]  /*06d0*/  @!P0 BRA `(.L_x_24) ;  /* 0x0000000000988947 */ /* 0x000fd80003800000 */
[----:B------:R-:W1:Y:S08]  /*06e0*/  LDC R2, c[0x0][0x398] ;  /* 0x0000e600ff027b82 */ /* 0x000e700000000800 */
[----:B0-----:R-:W0:Y:S08]  /*06f0*/  LDC.64 R4, c[0x0][0x388] ;  /* 0x0000e200ff047b82 */ /* 0x001e300000000a00 */
[----:B------:R-:W2:Y:S01]  /*0700*/  LDC.64 R8, c[0x0][0x380] ;  /* 0x0000e000ff087b82 */ /* 0x000ea20000000a00 */
[----:B-1---5:R-:W-:-:S04]  /*0710*/  IMAD R7, R3, R2, R18 ;  /* 0x0000000203077224 */ /* 0x022fc800078e0212 */
[----:B0-----:R-:W-:-:S05]  /*0720*/  IMAD.WIDE R4, R7, 0x4, R4 ;  /* 0x0000000407047825 */ /* 0x001fca00078e0204 */
[----:B------:R-:W3:Y:S01]  /*0730*/  LDG.E R19, desc[UR6][R4.64] ;  /* 0x0000000604137981 */ /* 0x000ee2000c1e1900 */
[----:B------:R-:W-:-:S04]  /*0740*/  IMAD R7, R3, R2, R14 ;  /* 0x0000000203077224 */ /* 0x000fc800078e020e */
[----:B--2---:R-:W-:-:S04]  /*0750*/  IMAD.WIDE R8, R7, 0x4, R8 ;  /* 0x0000000407087825 */ /* 0x004fc800078e0208 */
[C---:B------:R-:W-:Y:S01]  /*0760*/  IMAD.WIDE R6, R2.reuse, 0x4, R4 ;  /* 0x0000000402067825 */ /* 0x040fe200078e0204 */
        /* <DEDUP_REMOVED lines=26> */
[----:B------:R-:W-:Y:S01]  /*0910*/  IMAD.WIDE R8, R2, 0x4, R4 ;  /* 0x0000000402087825 */ /* 0x000fe200078e0204 */
[----:B------:R-:W-:-:S04]  /*0920*/  IADD3 R3, PT, PT, R3, 0x8, RZ ;  /* 0x0000000803037810 */ /* 0x000fc80007ffe0ff */
[----:B--2---:R1:W-:Y:S03]  /*0930*/  STG.E desc[UR6][R8.64], R21 ;  /* 0x0000001508007986 */ /* 0x0043e6000c101906 */
.L_x_24:
[----:B------:R-:W-:Y:S05]  /*0940*/  @!P2 BRA `(.L_x_23) ;  /* 0x0000000000b8a947 */ /* 0x000fea0003800000 */
[----:B------:R-:W-:Y:S01]  /*0950*/  ISETP.NE.AND P2, PT, R15, RZ, PT ;  /* 0x000000ff0f00720c */ /* 0x000fe20003f45270 */
[----:B------:R-:W-:-:S12]  /*0960*/  @!P1 BRA `(.L_x_25) ;  /* 0x0000000000589947 */ /* 0x000fd80003800000 */
[----:B------:R-:W2:Y:S08]  /*0970*/  LDC R2, c[0x0][0x398] ;  /* 0x0000e600ff027b82 */ /* 0x000eb00000000800 */
[----:B01----:R-:W0:Y:S08]  /*0980*/  LDC.64 R12, c[0x0][0x388] ;  /* 0x0000e200ff0c7b82 */ /* 0x003e300000000a00 */
[----:B------:R-:W1:Y:S01]  /*0990*/  LDC.64 R6, c[0x0][0x380] ;  /* 0x0000e000ff067b82 */ /* 0x000e620000000a00 */
[----:B--2--5:R-:W-:-:S04]  /*09a0*/  IMAD R5, R3, R2, R18 ;  /* 0x0000000203057224 */ /* 0x024fc800078e0212 */
[----:B0-----:R-:W-:-:S05]  /*09b0*/  IMAD.WIDE R12, R5, 0x4, R12 ;  /* 0x00000004050c7825 */ /* 0x001fca00078e020c */
[----:B------:R-:W2:Y:S01]  /*09c0*/  LDG.E R19, desc[UR6][R12.64] ;  /* 0x000000060c137981 */ /* 0x000ea2000c1e1900 */
[----:B------:R-:W-:-:S04]  /*09d0*/  IMAD R5, R3, R2, R14 ;  /* 0x0000000203057224 */ /* 0x000fc800078e020e */
[----:B-1----:R-:W-:-:S04]  /*09e0*/  IMAD.WIDE R6, R5, 0x4, R6 ;  /* 0x0000000405067825 */ /* 0x002fc800078e0206 */
[C---:B------:R-:W-:Y:S01]  /*09f0*/  IMAD.WIDE R4, R2.reuse, 0x4, R12 ;  /* 0x0000000402047825 */ /* 0x040fe200078e020c */
[----:B--2---:R2:W-:Y:S04]  /*0a00*/  STG.E desc[UR6][R6.64], R19 ;  /* 0x0000001306007986 */ /* 0x0045e8000c101906 */
[----:B------:R-:W3:Y:S01]  /*0a10*/  LDG.E R27, desc[UR6][R4.64] ;  /* 0x00000006041b7981 */ /* 0x000ee2000c1e1900 */
[----:B------:R-:W-:-:S04]  /*0a20*/  IMAD.WIDE R10, R2, 0x4, R6 ;  /* 0x00000004020a7825 */ /* 0x000fc800078e0206 */
[C---:B------:R-:W-:Y:S01]  /*0a30*/  IMAD.WIDE R8, R2.reuse, 0x4, R4 ;  /* 0x0000000402087825 */ /* 0x040fe200078e0204 */
[----:B---3--:R2:W-:Y:S04]  /*0a40*/  STG.E desc[UR6][R10.64], R27 ;  /* 0x0000001b0a007986 */ /* 0x0085e8000c101906 */
[----:B------:R-:W3:Y:S01]  /*0a50*/  LDG.E R29, desc[UR6][R8.64] ;  /* 0x00000006081d7981 */ /* 0x000ee2000c1e1900 */
[----:B------:R-:W-:-:S04]  /*0a60*/  IMAD.WIDE R12, R2, 0x4, R10 ;  /* 0x00000004020c7825 */ /* 0x000fc800078e020a */
[C---:B------:R-:W-:Y:S01]  /*0a70*/  IMAD.WIDE R20, R2.reuse, 0x4, R8 ;  /* 0x0000000402147825 */ /* 0x040fe200078e0208 */
[----:B---3--:R2:W-:Y:S05]  /*0a80*/  STG.E desc[UR6][R12.64], R29 ;  /* 0x0000001d0c007986 */ /* 0x0085ea000c101906 */
[----:B------:R-:W3:Y:S01]  /*0a90*/  LDG.E R21, desc[UR6][R20.64] ;  /* 0x0000000614157981 */ /* 0x000ee2000c1e1900 */
[----:B------:R-:W-:Y:S01]  /*0aa0*/  IMAD.WIDE R24, R2, 0x4, R12 ;  /* 0x0000000402187825 */ /* 0x000fe200078e020c */
[----:B------:R-:W-:-:S04]  /*0ab0*/  IADD3 R3, PT, PT, R3, 0x4, RZ ;  /* 0x0000000403037810 */ /* 0x000fc80007ffe0ff */
[----:B---3--:R2:W-:Y:S03]  /*0ac0*/  STG.E desc[UR6][R24.64], R21 ;  /* 0x0000001518007986 */ /* 0x0085e6000c101906 */
.L_x_25:
[----:B------:R-:W-:Y:S05]  /*0ad0*/  @!P2 BRA `(.L_x_23) ;  /* 0x000000000054a947 */ /* 0x000fea0003800000 */
[----:B0-2---:R-:W0:Y:S08]  /*0ae0*/  LDC R11, c[0x0][0x398] ;  /* 0x0000e600ff0b7b82 */ /* 0x005e300000000800 */
[----:B-1----:R-:W1:Y:S01]  /*0af0*/  LDC.64 R4, c[0x0][0x388] ;  /* 0x0000e200ff047b82 */ /* 0x002e620000000a00 */
[----:B0----5:R-:W-:-:S04]  /*0b00*/  IMAD R7, R3, R11, R18 ;  /* 0x0000000b03077224 */ /* 0x021fc800078e0212 */
[----:B-1----:R-:W-:-:S03]  /*0b10*/  IMAD.WIDE R4, R7, 0x4, R4 ;  /* 0x0000000407047825 */ /* 0x002fc600078e0204 */
[----:B------:R-:W0:Y:S02]  /*0b20*/  LDC.64 R6, c[0x0][0x380] ;  /* 0x0000e000ff067b82 */ /* 0x000e240000000a00 */
[----:B------:R-:W2:Y:S01]  /*0b30*/  LDG.E R9, desc[UR6][R4.64] ;  /* 0x0000000604097981 */ /* 0x000ea2000c1e1900 */
[----:B------:R-:W-:Y:S01]  /*0b40*/  IMAD R3, R3, R11, R14 ;  /* 0x0000000b03037224 */ /* 0x000fe200078e020e */
[----:B------:R-:W-:-:S03]  /*0b50*/  ISETP.NE.AND P2, PT, R15, 0x1, PT ;  /* 0x000000010f00780c */ /* 0x000fc60003f45270 */
[----:B0-----:R-:W-:-:S05]  /*0b60*/  IMAD.WIDE R2, R3, 0x4, R6 ;  /* 0x0000000403027825 */ /* 0x001fca00078e0206 */
[----:B--2---:R3:W-:Y:S05]  /*0b70*/  STG.E desc[UR6][R2.64], R9 ;  /* 0x0000000902007986 */ /* 0x0047ea000c101906 */
[----:B------:R-:W-:Y:S05]  /*0b80*/  @!P2 BRA `(.L_x_23) ;  /* 0x000000000028a947 */ /* 0x000fea0003800000 */
[----:B------:R-:W-:-:S05]  /*0b90*/  IMAD.WIDE R4, R11, 0x4, R4 ;  /* 0x000000040b047825 */ /* 0x000fca00078e0204 */
[----:B---3--:R-:W2:Y:S01]  /*0ba0*/  LDG.E R9, desc[UR6][R4.64] ;  /* 0x0000000604097981 */ /* 0x008ea2000c1e1900 */
[----:B------:R-:W-:Y:S01]  /*0bb0*/  IMAD.WIDE R6, R11, 0x4, R2 ;  /* 0x000000040b067825 */ /* 0x000fe200078e0202 */
[----:B------:R-:W-:-:S04]  /*0bc0*/  ISETP.NE.AND P2, PT, R15, 0x2, PT ;  /* 0x000000020f00780c */ /* 0x000fc80003f45270 */
[----:B--2---:R4:W-:Y:S09]  /*0bd0*/  STG.E desc[UR6][R6.64], R9 ;  /* 0x0000000906007986 */ /* 0x0049f2000c101906 */
[----:B------:R-:W-:Y:S05]  /*0be0*/  @!P2 BRA `(.L_x_23) ;  /* 0x000000000010a947 */ /* 0x000fea0003800000 */
[----:B------:R-:W-:-:S06]  /*0bf0*/  IMAD.WIDE R2, R11, 0x4, R4 ;  /* 0x000000040b027825 */ /* 0x000fcc00078e0204 */
[----:B------:R-:W2:Y:S01]  /*0c00*/  LDG.E R3, desc[UR6][R2.64] ;  /* 0x0000000602037981 */ /* 0x000ea2000c1e1900 */
[----:B------:R-:W-:-:S05]  /*0c10*/  IMAD.WIDE R4, R11, 0x4, R6 ;  /* 0x000000040b047825 */ /* 0x000fca00078e0206 */
[----:B--2---:R0:W-:Y:S02]  /*0c20*/  STG.E desc[UR6][R4.64], R3 ;  /* 0x0000000304007986 */ /* 0x0041e4000c101906 */
.L_x_23:
[----:B------:R-:W1:Y:S01]  /*0c30*/  LDCU UR4, c[0x0][0x398] ;  /* 0x00007300ff0477ac */ /* 0x000e620008000800 */
[----:B------:R-:W-:-:S04]  /*0c40*/  IADD3 R14, PT, PT, R17, R14, RZ ;  /* 0x0000000e110e7210 */ /* 0x000fc80007ffe0ff */
[----:B-1----:R-:W-:-:S13]  /*0c50*/  ISETP.GE.AND P2, PT, R14, UR4, PT ;  /* 0x000000040e007c0c */ /* 0x002fda000bf46270 */
[----:B------:R-:W-:Y:S05]  /*0c60*/  @!P2 BRA `(.L_x_26) ;  /* 0xfffffff40040a947 */ /* 0x000fea000383ffff */
[----:B------:R-:W-:Y:S05]  /*0c70*/  EXIT ;  /* 0x000000000000794d */ /* 0x000fea0003800000 */
.L_x_27:
        /* <DEDUP_REMOVED lines=16> */
.L_x_712:


//--------------------- .text._Z27gpuKernelGetArrayAtRowIndexIfEvPT_S1_Piii --------------------------
	.section	.text._Z27gpuKernelGetArrayAtRowIndexIfEvPT_S1_Piii,"ax",@progbits
	.align	128
        .global         _Z27gpuKernelGetArrayAtRowIndexIfEvPT_S1_Piii
        .type           _Z27gpuKernelGetArrayAtRowIndexIfEvPT_S1_Piii,@function
        .size           _Z27gpuKernelGetArrayAtRowIndexIfEvPT_S1_Piii,(.L_x_713 - _Z27gpuKernelGetArrayAtRowIndexIfEvPT_S1_Piii)
        .other          _Z27gpuKernelGetArrayAtRowIndexIfEvPT_S1_Piii,@"STO_CUDA_ENTRY STV_DEFAULT"
_Z27gpuKernelGetArrayAtRowIndexIfEvPT_S1_Piii:
.text._Z27gpuKernelGetArrayAtRowIndexIfEvPT_S1_Piii:
        /* <DEDUP_REMOVED lines=23> */
.L_x_33:
        /* <DEDUP_REMOVED lines=10> */
.L_x_29:
        /* <DEDUP_REMOVED lines=73> */
.L_x_28:
        /* <DEDUP_REMOVED lines=42> */
.L_x_31:
        /* <DEDUP_REMOVED lines=25> */
.L_x_32:
        /* <DEDUP_REMOVED lines=22> */
.L_x_30:
[----:B------:R-:W1:Y:S01]  /*0c30*/  LDCU UR4, c[0x0][0x398] ;  /* 0x00007300ff0477ac */ /* 0x000e620008000800 */
[----:B------:R-:W-:-:S04]  /*0c40*/  IADD3 R14, PT, PT, R17, R14, RZ ;  /* 0x0000000e110e7210 */ /* 0x000fc80007ffe0ff */
[----:B-1----:R-:W-:-:S13]  /*0c50*/  ISETP.GE.AND P2, PT, R14, UR4, PT ;  /* 0x000000040e007c0c */ /* 0x002fda000bf46270 */
[----:B------:R-:W-:Y:S05]  /*0c60*/  @!P2 BRA `(.L_x_33) ;  /* 0xfffffff40040a947 */ /* 0x000fea000383ffff */
[----:B------:R-:W-:Y:S05]  /*0c70*/  EXIT ;  /* 0x000000000000794d */ /* 0x000fea0003800000 */
.L_x_34:
        /* <DEDUP_REMOVED lines=16> */
.L_x_713:


//--------------------- .text._Z27gpuKernelGetArrayAtRowIndexIdEvPT_S1_Piii --------------------------
	.section	.text._Z27gpuKernelGetArrayAtRowIndexIdEvPT_S1_Piii,"ax",@progbits
	.align	128
        .global         _Z27gpuKernelGetArrayAtRowIndexIdEvPT_S1_Piii
        .type           _Z27gpuKernelGetArrayAtRowIndexIdEvPT_S1_Piii,@function
        .size           _Z27gpuKernelGetArrayAtRowIndexIdEvPT_S1_Piii,(.L_x_714 - _Z27gpuKernelGetArrayAtRowIndexIdEvPT_S1_Piii)
        .other          _Z27gpuKernelGetArrayAtRowIndexIdEvPT_S1_Piii,@"STO_CUDA_ENTRY STV_DEFAULT"
_Z27gpuKernelGetArrayAtRowIndexIdEvPT_S1_Piii:
.text._Z27gpuKernelGetArrayAtRowIndexIdEvPT_S1_Piii:
        /* <DEDUP_REMOVED lines=23> */
.L_x_40:
[----:B0-2---:R-:W0:Y:S01]  /*0170*/  LDC.64 R10, c[0x0][0x390] ;  /* 0x0000e400ff0a7b82 */ /* 0x005e220000000a00 */
[----:B------:R-:W2:Y:S01]  /*0180*/  LDCU UR4, c[0x0][0x39c] ;  /* 0x00007380ff0477ac */ /* 0x000ea20008000800 */
[----:B0-----:R-:W-:-:S05]  /*0190*/  IMAD.WIDE R10, R4, 0x4, R10 ;  /* 0x00000004040a7825 */ /* 0x001fca00078e020a */
[----:B-1--45:R0:W5:Y:S01]  /*01a0*/  LDG.E R8, desc[UR6][R10.64] ;  /* 0x000000060a087981 */ /* 0x032162000c1e1900 */
[----:B--2---:R-:W-:Y:S01]  /*01b0*/  UISETP.GE.U32.AND UP0, UPT, UR4, 0x10, UPT ;  /* 0x000000100400788c */ /* 0x004fe2000bf06070 */
[----:B------:R-:W-:-:S08]  /*01c0*/  HFMA2 R9, -RZ, RZ, 0, 0 ;  /* 0x00000000ff097431 */ /* 0x000fd000000001ff */
[----:B0--3--:R-:W-:Y:S05]  /*01d0*/  BRA.U !UP0, `(.L_x_35) ;  /* 0x0000000508307547 */ /* 0x009fea000b800000 */
[----:B-----5:R-:W-:Y:S02]  /*01e0*/  MOV R10, R8 ;  /* 0x00000008000a7202 */ /* 0x020fe40000000f00 */
[----:B------:R-:W-:Y:S02]  /*01f0*/  MOV R9, R4 ;  /* 0x0000000400097202 */ /* 0x000fe40000000f00 */
[----:B------:R-:W-:-:S07]  /*0200*/  MOV R26, R6 ;  /* 0x00000006001a7202 */ /* 0x000fce0000000f00 */
.L_x_36:
[----:B0-----:R-:W0:Y:S08]  /*0210*/  LDC.64 R20, c[0x0][0x388] ;  /* 0x0000e200ff147b82 */ /* 0x001e300000000a00 */
[----:B------:R-:W1:Y:S08]  /*0220*/  LDC.64 R14, c[0x0][0x380] ;  /* 0x0000e000ff0e7b82 */ /* 0x000e700000000a00 */
[----:B------:R-:W2:Y:S01]  /*0230*/  LDC R11, c[0x0][0x398] ;  /* 0x0000e600ff0b7b82 */ /* 0x000ea20000000800 */
[----:B0-----:R-:W-:-:S05]  /*0240*/  IMAD.WIDE R20, R10, 0x8, R20 ;  /* 0x000000080a147825 */ /* 0x001fca00078e0214 */
[----:B------:R-:W3:Y:S01]  /*0250*/  LDG.E.64 R16, desc[UR6][R20.64] ;  /* 0x0000000614107981 */ /* 0x000ee2000c1e1b00 */
[----:B-1----:R-:W-:-:S04]  /*0260*/  IMAD.WIDE R14, R9, 0x8, R14 ;  /* 0x00000008090e7825 */ /* 0x002fc800078e020e */
[C---:B--2---:R-:W-:Y:S01]  /*0270*/  IMAD.WIDE R12, R11.reuse, 0x8, R20 ;  /* 0x000000080b0c7825 */ /* 0x044fe200078e0214 */
[----:B---3--:R0:W-:Y:S04]  /*0280*/  STG.E.64 desc[UR6][R14.64], R16 ;  /* 0x000000100e007986 */ /* 0x0081e8000c101b06 */
[----:B------:R-:W2:Y:S01]  /*0290*/  LDG.E.64 R18, desc[UR6][R12.64] ;  /* 0x000000060c127981 */ /* 0x000ea2000c1e1b00 */
[----:B------:R-:W-:-:S04]  /*02a0*/  IMAD.WIDE R22, R11, 0x8, R14 ;  /* 0x000000080b167825 */ /* 0x000fc800078e020e */
[C---:B------:R-:W-:Y:S01]  /*02b0*/  IMAD.WIDE R24, R11.reuse, 0x8, R12 ;  /* 0x000000080b187825 */ /* 0x040fe200078e020c */
[----:B--2---:R-:W-:Y:S04]  /*02c0*/  STG.E.64 desc[UR6][R22.64], R18 ;  /* 0x0000001216007986 */ /* 0x004fe8000c101b06 */
[----:B------:R1:W2:Y:S01]  /*02d0*/  LDG.E.64 R28, desc[UR6][R24.64] ;  /* 0x00000006181c7981 */ /* 0x0002a2000c1e1b00 */
[----:B------:R-:W-:-:S04]  /*02e0*/  IMAD.WIDE R20, R11, 0x8, R22 ;  /* 0x000000080b147825 */ /* 0x000fc800078e0216 */
[C---:B-1----:R-:W-:Y:S01]  /*02f0*/  IMAD.WIDE R24, R11.reuse, 0x8, R24 ;  /* 0x000000080b187825 */ /* 0x042fe200078e0218 */
[----:B--2---:R1:W-:Y:S04]  /*0300*/  STG.E.64 desc[UR6][R20.64], R28 ;  /* 0x0000001c14007986 */ /* 0x0043e8000c101b06 */
[----:B------:R-:W2:Y:S01]  /*0310*/  LDG.E.64 R12, desc[UR6][R24.64] ;  /* 0x00000006180c7981 */ /* 0x000ea2000c1e1b00 */
[----:B0-----:R-:W-:-:S04]  /*0320*/  IMAD.WIDE R14, R11, 0x8, R24 ;  /* 0x000000080b0e7825 */ /* 0x001fc800078e0218 */
[----:B-1----:R-:W-:-:S05]  /*0330*/  IMAD.WIDE R20, R11, 0x8, R20 ;  /* 0x000000080b147825 */ /* 0x002fca00078e0214 */
[----:B--2---:R0:W-:Y:S04]  /*0340*/  STG.E.64 desc[UR6][R20.64], R12 ;  /* 0x0000000c14007986 */ /* 0x0041e8000c101b06 */
[----:B------:R-:W2:Y:S01]  /*0350*/  LDG.E.64 R16, desc[UR6][R14.64] ;  /* 0x000000060e107981 */ /* 0x000ea2000c1e1b00 */
[----:B------:R-:W-:-:S04]  /*0360*/  IMAD.WIDE R18, R11, 0x8, R14 ;  /* 0x000000080b127825 */ /* 0x000fc800078e020e */
[----:B0-----:R-:W-:-:S05]  /*0370*/  IMAD.WIDE R12, R11, 0x8, R20 ;  /* 0x000000080b0c7825 */ /* 0x001fca00078e0214 */
[----:B--2---:R0:W-:Y:S04]  /*0380*/  STG.E.64 desc[UR6][R12.64], R16 ;  /* 0x000000100c007986 */ /* 0x0041e8000c101b06 */
[----:B------:R-:W2:Y:S01]  /*0390*/  LDG.E.64 R22, desc[UR6][R18.64] ;  /* 0x0000000612167981 */ /* 0x000ea2000c1e1b00 */
[----:B------:R-:W-:-:S04]  /*03a0*/  IMAD.WIDE R14, R11, 0x8, R12 ;  /* 0x000000080b0e7825 */ /* 0x000fc800078e020c */
[C---:B------:R-:W-:Y:S01]  /*03b0*/  IMAD.WIDE R28, R11.reuse, 0x8, R18 ;  /* 0x000000080b1c7825 */ /* 0x040fe200078e0212 */
[----:B--2---:R1:W-:Y:S04]  /*03c0*/  STG.E.64 desc[UR6][R14.64], R22 ;  /* 0x000000160e007986 */ /* 0x0043e8000c101b06 */
[----:B------:R-:W2:Y:S01]  /*03d0*/  LDG.E.64 R24, desc[UR6][R28.64] ;  /* 0x000000061c187981 */ /* 0x000ea2000c1e1b00 */
[----:B------:R-:W-:-:S04]  /*03e0*/  IMAD.WIDE R18, R11, 0x8, R14 ;  /* 0x000000080b127825 */ /* 0x000fc800078e020e */
[C---:B------:R-:W-:Y:S01]  /*03f0*/  IMAD.WIDE R20, R11.reuse, 0x8, R28 ;  /* 0x000000080b147825 */ /* 0x040fe200078e021c */
[----:B--2---:R-:W-:Y:S04]  /*0400*/  STG.E.64 desc[UR6][R18.64], R24 ;  /* 0x0000001812007986 */ /* 0x004fe8000c101b06 */
[----:B------:R-:W2:Y:S01]  /*0410*/  LDG.E.64 R28, desc[UR6][R20.64] ;  /* 0x00000006141c7981 */ /* 0x000ea2000c1e1b00 */
[----:B0-----:R-:W-:-:S04]  /*0420*/  IMAD.WIDE R12, R11, 0x8, R18 ;  /* 0x000000080b0c7825 */ /* 0x001fc800078e0212 */
[C---:B------:R-:W-:Y:S01]  /*0430*/  IMAD.WIDE R16, R11.reuse, 0x8, R20 ;  /* 0x000000080b107825 */ /* 0x040fe200078e0214 */
[----:B--2---:R0:W-:Y:S04]  /*0440*/  STG.E.64 desc[UR6][R12.64], R28 ;  /* 0x0000001c0c007986 */ /* 0x0041e8000c101b06 */
[----:B------:R-:W2:Y:S01]  /*0450*/  LDG.E.64 R20, desc[UR6][R16.64] ;  /* 0x0000000610147981 */ /* 0x000ea2000c1e1b00 */
[----:B-1----:R-:W-:-:S04]  /*0460*/  IMAD.WIDE R14, R11, 0x8, R16 ;  /* 0x000000080b0e7825 */ /* 0x002fc800078e0210 */
        /* <DEDUP_REMOVED lines=25> */
[----:B--2---:R0:W-:Y:S05]  /*0600*/  STG.E.64 desc[UR6][R16.64], R24 ;  /* 0x0000001810007986 */ /* 0x0041ea000c101b06 */
[----:B------:R-:W2:Y:S01]  /*0610*/  LDG.E.64 R18, desc[UR6][R18.64] ;  /* 0x0000000612127981 */ /* 0x000ea2000c1e1b00 */
[C---:B------:R-:W-:Y:S01]  /*0620*/  IMAD.WIDE R14, R11.reuse, 0x8, R16 ;  /* 0x000000080b0e7825 */ /* 0x040fe200078e0210 */
[----:B------:R-:W-:Y:S02]  /*0630*/  IADD3 R26, PT, PT, R26, 0x10, RZ ;  /* 0x000000101a1a7810 */ /* 0x000fe40007ffe0ff */
[----:B------:R-:W-:-:S02]  /*0640*/  LEA R9, R11, R9, 0x4 ;  /* 0x000000090b097211 */ /* 0x000fc400078e20ff */
[----:B------:R-:W-:Y:S02]  /*0650*/  ISETP.NE.AND P2, PT, R26, RZ, PT ;  /* 0x000000ff1a00720c */ /* 0x000fe40003f45270 */
[----:B------:R-:W-:Y:S01]  /*0660*/  LEA R10, R11, R10, 0x4 ;  /* 0x0000000a0b0a7211 */ /* 0x000fe200078e20ff */
[----:B--2---:R0:W-:Y:S10]  /*0670*/  STG.E.64 desc[UR6][R14.64], R18 ;  /* 0x000000120e007986 */ /* 0x0041f4000c101b06 */
[----:B------:R-:W-:Y:S05]  /*0680*/  @P2 BRA `(.L_x_36) ;  /* 0xfffffff800e02947 */ /* 0x000fea000383ffff */
[----:B------:R-:W-:-:S07]  /*0690*/  MOV R9, R3 ;  /* 0x0000000300097202 */ /* 0x000fce0000000f00 */
.L_x_35:
[----:B------:R-:W-:-:S13]  /*06a0*/  ISETP.NE.AND P2, PT, R0, RZ, PT ;  /* 0x000000ff0000720c */ /* 0x000fda0003f45270 */
[----:B------:R-:W-:Y:S05]  /*06b0*/  @!P2 BRA `(.L_x_37) ;  /* 0x00000004005ca947 */ /* 0x000fea0003800000 */
[----:B------:R-:W-:Y:S01]  /*06c0*/  ISETP.NE.AND P2, PT, R2, RZ, PT ;  /* 0x000000ff0200720c */ /* 0x000fe20003f45270 */
[----:B------:R-:W-:-:S12]  /*06d0*/  @!P0 BRA `(.L_x_38) ;  /* 0x0000000000988947 */ /* 0x000fd80003800000 */
[----:B0-----:R-:W0:Y:S08]  /*06e0*/  LDC R21, c[0x0][0x398] ;  /* 0x0000e600ff157b82 */ /* 0x001e300000000800 */
[----:B------:R-:W1:Y:S08]  /*06f0*/  LDC.64 R12, c[0x0][0x388] ;  /* 0x0000e200ff0c7b82 */ /* 0x000e700000000a00 */
[----:B------:R-:W2:Y:S01]  /*0700*/  LDC.64 R14, c[0x0][0x380] ;  /* 0x0000e000ff0e7b82 */ /* 0x000ea20000000a00 */
[----:B0----5:R-:W-:-:S04]  /*0710*/  IMAD R11, R9, R21, R8 ;  /* 0x00000015090b7224 */ /* 0x021fc800078e0208 */
[----:B-1----:R-:W-:-:S05]  /*0720*/  IMAD.WIDE R12, R11, 0x8, R12 ;  /* 0x000000080b0c7825 */ /* 0x002fca00078e020c */
[----:B------:R-:W3:Y:S01]  /*0730*/  LDG.E.64 R24, desc[UR6][R12.64] ;  /* 0x000000060c187981 */ /* 0x000ee2000c1e1b00 */
[----:B------:R-:W-:Y:S02]  /*0740*/  IMAD R11, R9, R21, R4 ;  /* 0x00000015090b7224 */ /* 0x000fe400078e0204 */
[----:B------:R-:W-:-:S04]  /*0750*/  IMAD.WIDE R22, R21, 0x8, R12 ;  /* 0x0000000815167825 */ /* 0x000fc800078e020c */
[----:B--2---:R-:W-:-:S05]  /*0760*/  IMAD.WIDE R14, R11, 0x8, R14 ;  /* 0x000000080b0e7825 */ /* 0x004fca00078e020e */
[----:B---3--:R-:W-:Y:S04]  /*0770*/  STG.E.64 desc[UR6][R14.64], R24 ;  /* 0x000000180e007986 */ /* 0x008fe8000c101b06 */
[----:B------:R-:W2:Y:S01]  /*0780*/  LDG.E.64 R10, desc[UR6][R22.64] ;  /* 0x00000006160a7981 */ /* 0x000ea2000c1e1b00 */
[----:B------:R-:W-:-:S04]  /*0790*/  IMAD.WIDE R18, R21, 0x8, R14 ;  /* 0x0000000815127825 */ /* 0x000fc800078e020e */
[C---:B------:R-:W-:Y:S01]  /*07a0*/  IMAD.WIDE R28, R21.reuse, 0x8, R22 ;  /* 0x00000008151c7825 */ /* 0x040fe200078e0216 */
        /* <DEDUP_REMOVED lines=9> */
[----:B------:R2:W3:Y:S01]  /*0840*/  LDG.E.64 R22, desc[UR6][R14.64] ;  /* 0x000000060e167981 */ /* 0x0004e2000c1e1b00 */
[----:B------:R-:W-:-:S04]  /*0850*/  IMAD.WIDE R24, R21, 0x8, R12 ;  /* 0x0000000815187825 */ /* 0x000fc800078e020c */
[C---:B--2---:R-:W-:Y:S01]  /*0860*/  IMAD.WIDE R14, R21.reuse, 0x8, R14 ;  /* 0x00000008150e7825 */ /* 0x044fe200078e020e */
[----:B---3--:R-:W-:Y:S04]  /*0870*/  STG.E.64 desc[UR6][R24.64], R22 ;  /* 0x0000001618007986 */ /* 0x008fe8000c101b06 */
[----:B------:R-:W2:Y:S01]  /*0880*/  LDG.E.64 R28, desc[UR6][R14.64] ;  /* 0x000000060e1c7981 */ /* 0x000ea2000c1e1b00 */
[----:B------:R-:W-:-:S04]  /*0890*/  IMAD.WIDE R16, R21, 0x8, R24 ;  /* 0x0000000815107825 */ /* 0x000fc800078e0218 */
[C---:B0-----:R-:W-:Y:S01]  /*08a0*/  IMAD.WIDE R18, R21.reuse, 0x8, R14 ;  /* 0x0000000815127825 */ /* 0x041fe200078e020e */
[----:B--2---:R0:W-:Y:S04]  /*08b0*/  STG.E.64 desc[UR6][R16.64], R28 ;  /* 0x0000001c10007986 */ /* 0x0041e8000c101b06 */
[----:B------:R-:W2:Y:S01]  /*08c0*/  LDG.E.64 R26, desc[UR6][R18.64] ;  /* 0x00000006121a7981 */ /* 0x000ea2000c1e1b00 */
[----:B-1----:R-:W-:-:S04]  /*08d0*/  IMAD.WIDE R10, R21, 0x8, R18 ;  /* 0x00000008150a7825 */ /* 0x002fc800078e0212 */
[----:B0-----:R-:W-:-:S05]  /*08e0*/  IMAD.WIDE R16, R21, 0x8, R16 ;  /* 0x0000000815107825 */ /* 0x001fca00078e0210 */
[----:B--2---:R1:W-:Y:S04]  /*08f0*/  STG.E.64 desc[UR6][R16.64], R26 ;  /* 0x0000001a10007986 */ /* 0x0043e8000c101b06 */
[----:B------:R-:W2:Y:S01]  /*0900*/  LDG.E.64 R10, desc[UR6][R10.64] ;  /* 0x000000060a0a7981 */ /* 0x000ea2000c1e1b00 */
[----:B------:R-:W-:Y:S01]  /*0910*/  IMAD.WIDE R12, R21, 0x8, R16 ;  /* 0x00000008150c7825 */ /* 0x000fe200078e0210 */
[----:B------:R-:W-:-:S04]  /*0920*/  IADD3 R9, PT, PT, R9, 0x8, RZ ;  /* 0x0000000809097810 */ /* 0x000fc80007ffe0ff */
[----:B--2---:R1:W-:Y:S03]  /*0930*/  STG.E.64 desc[UR6][R12.64], R10 ;  /* 0x0000000a0c007986 */ /* 0x0043e6000c101b06 */
.L_x_38:
[----:B------:R-:W-:Y:S05]  /*0940*/  @!P2 BRA `(.L_x_37) ;  /* 0x0000000000b8a947 */ /* 0x000fea0003800000 */
[----:B------:R-:W-:Y:S01]  /*0950*/  ISETP.NE.AND P2, PT, R5, RZ, PT ;  /* 0x000000ff0500720c */ /* 0x000fe20003f45270 */
[----:B------:R-:W-:-:S12]  /*0960*/  @!P1 BRA `(.L_x_39) ;  /* 0x0000000000589947 */ /* 0x000fd80003800000 */
[----:B0-----:R-:W1:Y:S08]  /*0970*/  LDC R21, c[0x0][0x398] ;  /* 0x0000e600ff157b82 */ /* 0x001e700000000800 */
[----:B------:R-:W0:Y:S08]  /*0980*/  LDC.64 R24, c[0x0][0x388] ;  /* 0x0000e200ff187b82 */ /* 0x000e300000000a00 */
[----:B------:R-:W2:Y:S01]  /*0990*/  LDC.64 R18, c[0x0][0x380] ;  /* 0x0000e000ff127b82 */ /* 0x000ea20000000a00 */
[----:B-1---5:R-:W-:-:S04]  /*09a0*/  IMAD R11, R9, R21, R8 ;  /* 0x00000015090b7224 */ /* 0x022fc800078e0208 */
[----:B0-----:R-:W-:-:S05]  /*09b0*/  IMAD.WIDE R24, R11, 0x8, R24 ;  /* 0x000000080b187825 */ /* 0x001fca00078e0218 */
[----:B------:R-:W3:Y:S01]  /*09c0*/  LDG.E.64 R22, desc[UR6][R24.64] ;  /* 0x0000000618167981 */ /* 0x000ee2000c1e1b00 */
[----:B------:R-:W-:Y:S02]  /*09d0*/  IMAD R11, R9, R21, R4 ;  /* 0x00000015090b7224 */ /* 0x000fe400078e0204 */
[----:B------:R-:W-:-:S04]  /*09e0*/  IMAD.WIDE R12, R21, 0x8, R24 ;  /* 0x00000008150c7825 */ /* 0x000fc800078e0218 */
[----:B--2---:R-:W-:-:S05]  /*09f0*/  IMAD.WIDE R18, R11, 0x8, R18 ;  /* 0x000000080b127825 */ /* 0x004fca00078e0212 */
[----:B---3--:R2:W-:Y:S04]  /*0a00*/  STG.E.64 desc[UR6][R18.64], R22 ;  /* 0x0000001612007986 */ /* 0x0085e8000c101b06 */
[----:B------:R-:W3:Y:S01]  /*0a10*/  LDG.E.64 R10, desc[UR6][R12.64] ;  /* 0x000000060c0a7981 */ /* 0x000ee2000c1e1b00 */
[----:B------:R-:W-:-:S04]  /*0a20*/  IMAD.WIDE R16, R21, 0x8, R18 ;  /* 0x0000000815107825 */ /* 0x000fc800078e0212 */
[C---:B------:R-:W-:Y:S01]  /*0a30*/  IMAD.WIDE R14, R21.reuse, 0x8, R12 ;  /* 0x00000008150e7825 */ /* 0x040fe200078e020c */
[----:B---3--:R2:W-:Y:S04]  /*0a40*/  STG.E.64 desc[UR6][R16.64], R10 ;  /* 0x0000000a10007986 */ /* 0x0085e8000c101b06 */
[----:B------:R-:W3:Y:S01]  /*0a50*/  LDG.E.64 R26, desc[UR6][R14.64] ;  /* 0x000000060e1a7981 */ /* 0x000ee2000c1e1b00 */
[----:B------:R-:W-:-:S04]  /*0a60*/  IMAD.WIDE R24, R21, 0x8, R16 ;  /* 0x0000000815187825 */ /* 0x000fc800078e0210 */
[C---:B------:R-:W-:Y:S01]  /*0a70*/  IMAD.WIDE R28, R21.reuse, 0x8, R14 ;  /* 0x00000008151c7825 */ /* 0x040fe200078e020e */
[----:B---3--:R2:W-:Y:S05]  /*0a80*/  STG.E.64 desc[UR6][R24.64], R26 ;  /* 0x0000001a18007986 */ /* 0x0085ea000c101b06 */
[----:B------:R-:W3:Y:S01]  /*0a90*/  LDG.E.64 R28, desc[UR6][R28.64] ;  /* 0x000000061c1c7981 */ /* 0x000ee2000c1e1b00 */
[----:B------:R-:W-:Y:S01]  /*0aa0*/  IMAD.WIDE R20, R21, 0x8, R24 ;  /* 0x0000000815147825 */ /* 0x000fe200078e0218 */
[----:B------:R-:W-:-:S04]  /*0ab0*/  IADD3 R9, PT, PT, R9, 0x4, RZ ;  /* 0x0000000409097810 */ /* 0x000fc80007ffe0ff */
[----:B---3--:R2:W-:Y:S03]  /*0ac0*/  STG.E.64 desc[UR6][R20.64], R28 ;  /* 0x0000001c14007986 */ /* 0x0085e6000c101b06 */
.L_x_39:
[----:B------:R-:W-:Y:S05]  /*0ad0*/  @!P2 BRA `(.L_x_37) ;  /* 0x000000000054a947 */ /* 0x000fea0003800000 */
[----:B-12---:R-:W1:Y:S08]  /*0ae0*/  LDC R10, c[0x0][0x398] ;  /* 0x0000e600ff0a7b82 */ /* 0x006e700000000800 */
[----:B0-----:R-:W0:Y:S08]  /*0af0*/  LDC.64 R14, c[0x0][0x388] ;  /* 0x0000e200ff0e7b82 */ /* 0x001e300000000a00 */
[----:B------:R-:W2:Y:S01]  /*0b00*/  LDC.64 R16, c[0x0][0x380] ;  /* 0x0000e000ff107b82 */ /* 0x000ea20000000a00 */
[----:B-1---5:R-:W-:-:S04]  /*0b10*/  IMAD R11, R9, R10, R8 ;  /* 0x0000000a090b7224 */ /* 0x022fc800078e0208 */
[----:B0-----:R-:W-:-:S05]  /*0b20*/  IMAD.WIDE R14, R11, 0x8, R14 ;  /* 0x000000080b0e7825 */ /* 0x001fca00078e020e */
[----:B------:R-:W3:Y:S01]  /*0b30*/  LDG.E.64 R12, desc[UR6][R14.64] ;  /* 0x000000060e0c7981 */ /* 0x000ee2000c1e1b00 */
[----:B------:R-:W-:Y:S01]  /*0b40*/  IMAD R9, R9, R10, R4 ;  /* 0x0000000a09097224 */ /* 0x000fe200078e0204 */
[----:B------:R-:W-:-:S03]  /*0b50*/  ISETP.NE.AND P2, PT, R5, 0x1, PT ;  /* 0x000000010500780c */ /* 0x000fc60003f45270 */
[----:B--2---:R-:W-:-:S05]  /*0b60*/  IMAD.WIDE R16, R9, 0x8, R16 ;  /* 0x0000000809107825 */ /* 0x004fca00078e0210 */
[----:B---3--:R3:W-:Y:S05]  /*0b70*/  STG.E.64 desc[UR6][R16.64], R12 ;  /* 0x0000000c10007986 */ /* 0x0087ea000c101b06 */
[----:B------:R-:W-:Y:S05]  /*0b80*/  @!P2 BRA `(.L_x_37) ;  /* 0x000000000028a947 */ /* 0x000fea0003800000 */
[----:B------:R-:W-:-:S05]  /*0b90*/  IMAD.WIDE R14, R10, 0x8, R14 ;  /* 0x000000080a0e7825 */ /* 0x000fca00078e020e */
[----:B------:R-:W2:Y:S01]  /*0ba0*/  LDG.E.64 R8, desc[UR6][R14.64] ;  /* 0x000000060e087981 */ /* 0x000ea2000c1e1b00 */
[----:B---3--:R-:W-:Y:S01]  /*0bb0*/  IMAD.WIDE R16, R10, 0x8, R16 ;  /* 0x000000080a107825 */ /* 0x008fe200078e0210 */
[----:B------:R-:W-:-:S04]  /*0bc0*/  ISETP.NE.AND P2, PT, R5, 0x2, PT ;  /* 0x000000020500780c */ /* 0x000fc80003f45270 */
[----:B--2---:R4:W-:Y:S09]  /*0bd0*/  STG.E.64 desc[UR6][R16.64], R8 ;  /* 0x0000000810007986 */ /* 0x0049f2000c101b06 */
[----:B------:R-:W-:Y:S05]  /*0be0*/  @!P2 BRA `(.L_x_37) ;  /* 0x000000000010a947 */ /* 0x000fea0003800000 */
[----:B----4-:R-:W-:-:S06]  /*0bf0*/  IMAD.WIDE R8, R10, 0x8, R14 ;  /* 0x000000080a087825 */ /* 0x010fcc00078e020e */
[----:B------:R-:W2:Y:S01]  /*0c00*/  LDG.E.64 R8, desc[UR6][R8.64] ;  /* 0x0000000608087981 */ /* 0x000ea2000c1e1b00 */
[----:B------:R-:W-:-:S05]  /*0c10*/  IMAD.WIDE R10, R10, 0x8, R16 ;  /* 0x000000080a0a7825 */ /* 0x000fca00078e0210 */
[----:B--2---:R0:W-:Y:S02]  /*0c20*/  STG.E.64 desc[UR6][R10.64], R8 ;  /* 0x000000080a007986 */ /* 0x0041e4000c101b06 */
.L_x_37:
[----:B------:R-:W1:Y:S01]  /*0c30*/  LDCU UR4, c[0x0][0x398] ;  /* 0x00007300ff0477ac */ /* 0x000e620008000800 */
[----:B------:R-:W-:-:S04]  /*0c40*/  IADD3 R4, PT, PT, R7, R4, RZ ;  /* 0x0000000407047210 */ /* 0x000fc80007ffe0ff */
[----:B-1----:R-:W-:-:S13]  /*0c50*/  ISETP.GE.AND P2, PT, R4, UR4, PT ;  /* 0x0000000404007c0c */ /* 0x002fda000bf46270 */
[----:B------:R-:W-:Y:S05]  /*0c60*/  @!P2 BRA `(.L_x_40) ;  /* 0xfffffff40040a947 */ /* 0x000fea000383ffff */
[----:B------:R-:W-:Y:S05]  /*0c70*/  EXIT ;  /* 0x000000000000794d */ /* 0x000fea0003800000 */
.L_x_41:
        /* <DEDUP_REMOVED lines=16> */
.L_x_714:


//--------------------- .text._Z36gpuKernelArrayTransposeAtColumnIndexIiEvPT_S1_Piii --------------------------
	.section	.text._Z36gpuKernelArrayTransposeAtColumnIndexIiEvPT_S1_Piii,"ax",@progbits
	.align	128
        .global         _Z36gpuKernelArrayTransposeAtColumnIndexIiEvPT_S1_Piii
        .type           _Z36gpuKernelArrayTransposeAtColumnIndexIiEvPT_S1_Piii,@function
        .size           _Z36gpuKernelArrayTransposeAtColumnIndexIiEvPT_S1_Piii,(.L_x_715 - _Z36gpuKernelArrayTransposeAtColumnIndexIiEvPT_S1_Piii)
        .other          _Z36gpuKernelArrayTransposeAtColumnIndexIiEvPT_S1_Piii,@"STO_CUDA_ENTRY STV_DEFAULT"
_Z36gpuKernelArrayTransposeAtColumnIndexIiEvPT_S1_Piii:
.text._Z36gpuKernelArrayTransposeAtColumnIndexIiEvPT_S1_Piii:
        /* <DEDUP_REMOVED lines=13> */
[----:B------:R-:W-:Y:S01]  /*00d0*/  LOP3.LUT R4, R5, 0x7ffffff0, RZ, 0xc0, !PT ;  /* 0x7ffffff005047812 */ /* 0x000fe200078ec0ff */
[----:B------:R-:W1:Y:S01]  /*00e0*/  LDCU UR6, c[0x0][0x370] ;  /* 0x00006e00ff0677ac */ /* 0x000e620008000800 */
[----:B------:R-:W-:Y:S02]  /*00f0*/  IADD3 R2, PT, PT, R13, -0x1, RZ ;  /* 0xffffffff0d027810 */ /* 0x000fe40007ffe0ff */
[C---:B------:R-:W-:Y:S01]  /*0100*/  LOP3.LUT R22, R5.reuse, 0xf, RZ, 0xc0, !PT ;  /* 0x0000000f05167812 */ /* 0x040fe200078ec0ff */
[----:B------:R-:W2:Y:S01]  /*0110*/  LDCU.64 UR8, c[0x0][0x358] ;  /* 0x00006b00ff0877ac */ /* 0x000ea20008000a00 */
[----:B------:R-:W-:Y:S02]  /*0120*/  ISETP.GE.U32.AND P0, PT, R2, 0x3, PT ;  /* 0x000000030200780c */ /* 0x000fe40003f06070 */
[----:B------:R-:W-:-:S02]  /*0130*/  LOP3.LUT R5, R5, 0x3, RZ, 0xc0, !PT ;  /* 0x0000000305057812 */ /* 0x000fc400078ec0ff */
[----:B------:R-:W-:Y:S01]  /*0140*/  IADD3 R6, PT, PT, -R4, RZ, RZ ;  /* 0x000000ff04067210 */ /* 0x000fe20007ffe1ff */
[----:B0-----:R-:W-:Y:S01]  /*0150*/  UIADD3 UR4, UP0, UPT, UR4, 0x20, URZ ;  /* 0x0000002004047890 */ /* 0x001fe2000ff1e0ff */
[----:B-1----:R-:W-:-:S03]  /*0160*/  IMAD R7, R7, UR6, RZ ;  /* 0x0000000607077c24 */ /* 0x002fc6000f8e02ff */
[----:B------:R-:W-:-:S12]  /*0170*/  UIADD3.X UR5, UPT, UPT, URZ, UR5, URZ, UP0, !UPT ;  /* 0x00000005ff057290 */ /* 0x000fd800087fe4ff */
.L_x_47:
[----:B0-----:R-:W0:Y:S01]  /*0180*/  LDC.64 R2, c[0x0][0x390] ;  /* 0x0000e400ff027b82 */ /* 0x001e220000000a00 */
[----:B-1----:R-:W1:Y:S01]  /*0190*/  LDCU UR6, c[0x0][0x398] ;  /* 0x00007300ff0677ac */ /* 0x002e620008000800 */
[----:B0-----:R-:W-:-:S06]  /*01a0*/  IMAD.WIDE R2, R0, 0x4, R2 ;  /* 0x0000000400027825 */ /* 0x001fcc00078e0202 */
[----:B--2---:R-:W2:Y:S01]  /*01b0*/  LDG.E R2, desc[UR8][R2.64] ;  /* 0x0000000802027981 */ /* 0x004ea2000c1e1900 */
[----:B-1----:R-:W-:Y:S01]  /*01c0*/  UISETP.GE.U32.AND UP0, UPT, UR6, 0x10, UPT ;  /* 0x000000100600788c */ /* 0x002fe2000bf06070 */
[----:B----4-:R-:W-:Y:S02]  /*01d0*/  HFMA2 R9, -RZ, RZ, 0, 0 ;  /* 0x00000000ff097431 */ /* 0x010fe400000001ff */
[----:B--2---:R-:W-:-:S06]  /*01e0*/  IMAD R8, R2, UR6, RZ ;  /* 0x0000000602087c24 */ /* 0x004fcc000f8e02ff */
[----:B---3--:R-:W-:Y:S05]  /*01f0*/  BRA.U !UP0, `(.L_x_42) ;  /* 0x0000000108f87547 */ /* 0x008fea000b800000 */
[----:B------:R-:W-:Y:S02]  /*0200*/  MOV R10, R8 ;  /* 0x00000008000a7202 */ /* 0x000fe40000000f00 */
[----:B------:R-:W-:Y:S02]  /*0210*/  MOV R9, R0 ;  /* 0x0000000000097202 */ /* 0x000fe40000000f00 */
[----:B------:R-:W-:-:S07]  /*0220*/  MOV R11, R6 ;  /* 0x00000006000b7202 */ /* 0x000fce0000000f00 */
.L_x_43:
[----:B------:R-:W-:Y:S01]  /*0230*/  MOV R2, UR4 ;  /* 0x0000000400027c02 */ /* 0x000fe20008000f00 */
[----:B0-----:R-:W0:Y:S01]  /*0240*/  LDC.64 R14, c[0x0][0x380] ;  /* 0x0000e000ff0e7b82 */ /* 0x001e220000000a00 */
[----:B------:R-:W-:-:S03]  /*0250*/  MOV R3, UR5 ;  /* 0x0000000500037c02 */ /* 0x000fc60008000f00 */
[----:B------:R-:W-:-:S04]  /*0260*/  IMAD.WIDE R2, R10, 0x4, R2 ;  /* 0x000000040a027825 */ /* 0x000fc800078e0202 */
[----:B------:R-:W1:Y:S01]  /*0270*/  LDC R12, c[0x0][0x39c] ;  /* 0x0000e700ff0c7b82 */ /* 0x000e620000000800 */
[----:B------:R-:W2:Y:S01]  /*0280*/  LDG.E R23, desc[UR8][R2.64+-0x20] ;  /* 0xffffe00802177981 */ /* 0x000ea2000c1e1900 */
[----:B0-----:R-:W-:-:S05]  /*0290*/  IMAD.WIDE R14, R9, 0x4, R14 ;  /* 0x00000004090e7825 */ /* 0x001fca00078e020e */
[----:B--2---:R0:W-:Y:S04]  /*02a0*/  STG.E desc[UR8][R14.64], R23 ;  /* 0x000000170e007986 */ /* 0x0041e8000c101908 */
[----:B------:R-:W2:Y:S01]  /*02b0*/  LDG.E R25, desc[UR8][R2.64+-0x1c] ;  /* 0xffffe40802197981 */ /* 0x000ea2000c1e1900 */
[----:B-1----:R-:W-:-:S05]  /*02c0*/  IMAD.WIDE R16, R12, 0x4, R14 ;  /* 0x000000040c107825 */ /* 0x002fca00078e020e */
[----:B--2---:R1:W-:Y:S04]  /*02d0*/  STG.E desc[UR8][R16.64], R25 ;  /* 0x0000001910007986 */ /* 0x0043e8000c101908 */
[----:B------:R-:W2:Y:S01]  /*02e0*/  LDG.E R27, desc[UR8][R2.64+-0x18] ;  /* 0xffffe808021b7981 */ /* 0x000ea2000c1e1900 */
[----:B------:R-:W-:-:S05]  /*02f0*/  IMAD.WIDE R18, R12, 0x4, R16 ;  /* 0x000000040c127825 */ /* 0x000fca00078e0210 */
[----:B--2---:R2:W-:Y:S04]  /*0300*/  STG.E desc[UR8][R18.64], R27 ;  /* 0x0000001b12007986 */ /* 0x0045e8000c101908 */
[----:B------:R-:W3:Y:S01]  /*0310*/  LDG.E R29, desc[UR8][R2.64+-0x14] ;  /* 0xffffec08021d7981 */ /* 0x000ee2000c1e1900 */
[----:B------:R-:W-:-:S05]  /*0320*/  IMAD.WIDE R20, R12, 0x4, R18 ;  /* 0x000000040c147825 */ /* 0x000fca00078e0212 */
[----:B---3--:R3:W-:Y:S04]  /*0330*/  STG.E desc[UR8][R20.64], R29 ;  /* 0x0000001d14007986 */ /* 0x0087e8000c101908 */
[----:B0-----:R-:W4:Y:S01]  /*0340*/  LDG.E R23, desc[UR8][R2.64+-0x10] ;  /* 0xfffff00802177981 */ /* 0x001f22000c1e1900 */
[----:B------:R-:W-:-:S05]  /*0350*/  IMAD.WIDE R14, R12, 0x4, R20 ;  /* 0x000000040c0e7825 */ /* 0x000fca00078e0214 */
[----:B----4-:R0:W-:Y:S04]  /*0360*/  STG.E desc[UR8][R14.64], R23 ;  /* 0x000000170e007986 */ /* 0x0101e8000c101908 */
[----:B------:R-:W4:Y:S01]  /*0370*/  LDG.E R24, desc[UR8][R2.64+-0xc] ;  /* 0xfffff40802187981 */ /* 0x000f22000c1e1900 */
[----:B-1----:R-:W-:-:S05]  /*0380*/  IMAD.WIDE R16, R12, 0x4, R14 ;  /* 0x000000040c107825 */ /* 0x002fca00078e020e */
[----:B----4-:R1:W-:Y:S04]  /*0390*/  STG.E desc[UR8][R16.64], R24 ;  /* 0x0000001810007986 */ /* 0x0103e8000c101908 */
[----:B------:R-:W4:Y:S01]  /*03a0*/  LDG.E R25, desc[UR8][R2.64+-0x8] ;  /* 0xfffff80802197981 */ /* 0x000f22000c1e1900 */
[----:B--2---:R-:W-:-:S05]  /*03b0*/  IMAD.WIDE R18, R12, 0x4, R16 ;  /* 0x000000040c127825 */ /* 0x004fca00078e0210 */
[----:B----4-:R2:W-:Y:S04]  /*03c0*/  STG.E desc[UR8][R18.64], R25 ;  /* 0x0000001912007986 */ /* 0x0105e8000c101908 */
[----:B------:R-:W4:Y:S01]  /*03d0*/  LDG.E R27, desc[UR8][R2.64+-0x4] ;  /* 0xfffffc08021b7981 */ /* 0x000f22000c1e1900 */
[----:B---3--:R-:W-:-:S05]  /*03e0*/  IMAD.WIDE R20, R12, 0x4, R18 ;  /* 0x000000040c147825 */ /* 0x008fca00078e0212 */
[----:B----4-:R3:W-:Y:S04]  /*03f0*/  STG.E desc[UR8][R20.64], R27 ;  /* 0x0000001b14007986 */ /* 0x0107e8000c101908 */
[----:B------:R-:W4:Y:S01]  /*0400*/  LDG.E R29, desc[UR8][R2.64] ;  /* 0x00000008021d7981 */ /* 0x000f22000c1e1900 */
[----:B0-----:R-:W-:-:S05]  /*0410*/  IMAD.WIDE R14, R12, 0x4, R20 ;  /* 0x000000040c0e7825 */ /* 0x001fca00078e0214 */
        /* <DEDUP_REMOVED lines=19> */
[----:B------:R-:W2:Y:S01]  /*0550*/  LDG.E R24, desc[UR8][R2.64+0x1c] ;  /* 0x00001c0802187981 */ /* 0x000ea2000c1e1900 */
[C---:B---3--:R-:W-:Y:S01]  /*0560*/  IMAD.WIDE R20, R12.reuse, 0x4, R18 ;  /* 0x000000040c147825 */ /* 0x048fe200078e0212 */
[----:B------:R-:W-:Y:S02]  /*0570*/  IADD3 R11, PT, PT, R11, 0x10, RZ ;  /* 0x000000100b0b7810 */ /* 0x000fe40007ffe0ff */
[----:B------:R-:W-:Y:S02]  /*0580*/  LEA R9, R12, R9, 0x4 ;  /* 0x000000090c097211 */ /* 0x000fe400078e20ff */
[----:B------:R-:W-:-:S02]  /*0590*/  ISETP.NE.AND P1, PT, R11, RZ, PT ;  /* 0x000000ff0b00720c */ /* 0x000fc40003f25270 */
[----:B------:R-:W-:Y:S01]  /*05a0*/  IADD3 R10, PT, PT, R10, 0x10, RZ ;  /* 0x000000100a0a7810 */ /* 0x000fe20007ffe0ff */
[----:B--2---:R0:W-:Y:S10]  /*05b0*/  STG.E desc[UR8][R20.64], R24 ;  /* 0x0000001814007986 */ /* 0x0041f4000c101908 */
[----:B------:R-:W-:Y:S05]  /*05c0*/  @P1 BRA `(.L_x_43) ;  /* 0xfffffffc00181947 */ /* 0x000fea000383ffff */
[----:B------:R-:W-:-:S07]  /*05d0*/  MOV R9, R4 ;  /* 0x0000000400097202 */ /* 0x000fce0000000f00 */
.L_x_42:
[----:B------:R-:W-:-:S13]  /*05e0*/  ISETP.NE.AND P1, PT, R22, RZ, PT ;  /* 0x000000ff1600720c */ /* 0x000fda0003f25270 */
[----:B------:R-:W-:Y:S05]  /*05f0*/  @!P1 BRA `(.L_x_44) ;  /* 0x0000000400349947 */ /* 0x000fea0003800000 */
[----:B------:R-:W-:Y:S02]  /*0600*/  IADD3 R2, PT, PT, R22, -0x1, RZ ;  /* 0xffffffff16027810 */ /* 0x000fe40007ffe0ff */
[----:B------:R-:W-:Y:S02]  /*0610*/  ISETP.NE.AND P2, PT, R13, RZ, PT ;  /* 0x000000ff0d00720c */ /* 0x000fe40003f45270 */
[----:B------:R-:W-:-:S13]  /*0620*/  ISETP.GE.U32.AND P1, PT, R2, 0x7, PT ;  /* 0x000000070200780c */ /* 0x000fda0003f26070 */
[----:B------:R-:W-:Y:S05]  /*0630*/  @!P1 BRA `(.L_x_45) ;  /* 0x00000000007c9947 */ /* 0x000fea0003800000 */
[----:B------:R-:W1:Y:S01]  /*0640*/  LDC.64 R2, c[0x0][0x388] ;  /* 0x0000e200ff027b82 */ /* 0x000e620000000a00 */
[----:B------:R-:W-:-:S07]  /*0650*/  IADD3 R11, PT, PT, R8, R9, RZ ;  /* 0x00000009080b7210 */ /* 0x000fce0007ffe0ff */
[----:B------:R-:W2:Y:S08]  /*0660*/  LDC R10, c[0x0][0x39c] ;  /* 0x0000e700ff0a7b82 */ /* 0x000eb00000000800 */
[----:B0-----:R-:W0:Y:S01]  /*0670*/  LDC.64 R14, c[0x0][0x380] ;  /* 0x0000e000ff0e7b82 */ /* 0x001e220000000a00 */
[----:B-1----:R-:W-:-:S05]  /*0680*/  IMAD.WIDE R2, R11, 0x4, R2 ;  /* 0x000000040b027825 */ /* 0x002fca00078e0202 */
[----:B------:R-:W3:Y:S01]  /*0690*/  LDG.E R11, desc[UR8][R2.64] ;  /* 0x00000008020b7981 */ /* 0x000ee2000c1e1900 */
[----:B--2---:R-:W-:-:S04]  /*06a0*/  IMAD R17, R9, R10, R0 ;  /* 0x0000000a09117224 */ /* 0x004fc800078e0200 */
[----:B0-----:R-:W-:-:S05]  /*06b0*/  IMAD.WIDE R14, R17, 0x4, R14 ;  /* 0x00000004110e7825 */ /* 0x001fca00078e020e */
[----:B---3--:R0:W-:Y:S04]  /*06c0*/  STG.E desc[UR8][R14.64], R11 ;  /* 0x0000000b0e007986 */ /* 0x0081e8000c101908 */
[----:B------:R-:W2:Y:S01]  /*06d0*/  LDG.E R23, desc[UR8][R2.64+0x4] ;  /* 0x0000040802177981 */ /* 0x000ea2000c1e1900 */
[----:B------:R-:W-:-:S05]  /*06e0*/  IMAD.WIDE R16, R10, 0x4, R14 ;  /* 0x000000040a107825 */ /* 0x000fca00078e020e */
[----:B--2---:R1:W-:Y:S04]  /*06f0*/  STG.E desc[UR8][R16.64], R23 ;  /* 0x0000001710007986 */ /* 0x0043e8000c101908 */
[----:B------:R-:W2:Y:S01]  /*0700*/  LDG.E R25, desc[UR8][R2.64+0x8] ;  /* 0x0000080802197981 */ /* 0x000ea2000c1e1900 */
[----:B------:R-:W-:-:S05]  /*0710*/  IMAD.WIDE R18, R10, 0x4, R16 ;  /* 0x000000040a127825 */ /* 0x000fca00078e0210 */
[----:B--2---:R2:W-:Y:S04]  /*0720*/  STG.E desc[UR8][R18.64], R25 ;  /* 0x0000001912007986 */ /* 0x0045e8000c101908 */
[----:B------:R-:W3:Y:S01]  /*0730*/  LDG.E R27, desc[UR8][R2.64+0xc] ;  /* 0x00000c08021b7981 */ /* 0x000ee2000c1e1900 */
[----:B------:R-:W-:-:S05]  /*0740*/  IMAD.WIDE R20, R10, 0x4, R18 ;  /* 0x000000040a147825 */ /* 0x000fca00078e0212 */
[----:B---3--:R3:W-:Y:S04]  /*0750*/  STG.E desc[UR8][R20.64], R27 ;  /* 0x0000001b14007986 */ /* 0x0087e8000c101908 */
        /* <DEDUP_REMOVED lines=10> */
[----:B------:R-:W-:Y:S01]  /*0800*/  IMAD.WIDE R10, R10, 0x4, R18 ;  /* 0x000000040a0a7825 */ /* 0x000fe200078e0212 */
[----:B------:R-:W-:-:S04]  /*0810*/  IADD3 R9, PT, PT, R9, 0x8, RZ ;  /* 0x0000000809097810 */ /* 0x000fc80007ffe0ff */
[----:B--2---:R3:W-:Y:S03]  /*0820*/  STG.E desc[UR8][R10.64], R25 ;  /* 0x000000190a007986 */ /* 0x0047e6000c101908 */
.L_x_45:
[----:B------:R-:W-:Y:S05]  /*0830*/  @!P2 BRA `(.L_x_44) ;  /* 0x0000000000a4a947 */ /* 0x000fea0003800000 */
[----:B------:R-:W-:Y:S01]  /*0840*/  ISETP.NE.AND P1, PT, R5, RZ, PT ;  /* 0x000000ff0500720c */ /* 0x000fe20003f25270 */
[----:B------:R-:W-:-:S12]  /*0850*/  @!P0 BRA `(.L_x_46) ;  /* 0x00000000004c8947 */ /* 0x000fd80003800000 */
[----:B------:R-:W1:Y:S01]  /*0860*/  LDC.64 R2, c[0x0][0x388] ;  /* 0x0000e200ff027b82 */ /* 0x000e620000000a00 */
[----:B---3--:R-:W-:-:S07]  /*0870*/  IADD3 R11, PT, PT, R8, R9, RZ ;  /* 0x00000009080b7210 */ /* 0x008fce0007ffe0ff */
[----:B0-----:R-:W0:Y:S01]  /*0880*/  LDC R19, c[0x0][0x39c] ;  /* 0x0000e700ff137b82 */ /* 0x001e220000000800 */
[----:B-1----:R-:W-:-:S07]  /*0890*/  IMAD.WIDE R2, R11, 0x4, R2 ;  /* 0x000000040b027825 */ /* 0x002fce00078e0202 */
[----:B------:R-:W1:Y:S01]  /*08a0*/  LDC.64 R10, c[0x0][0x380] ;  /* 0x0000e000ff0a7b82 */ /* 0x000e620000000a00 */
[----:B------:R-:W2:Y:S01]  /*08b0*/  LDG.E R21, desc[UR8][R2.64] ;  /* 0x0000000802157981 */ /* 0x000ea2000c1e1900 */
[----:B0-----:R-:W-:-:S04]  /*08c0*/  IMAD R15, R9, R19, R0 ;  /* 0x00000013090f7224 */ /* 0x001fc800078e0200 */
[----:B-1----:R-:W-:-:S05]  /*08d0*/  IMAD.WIDE R10, R15, 0x4, R10 ;  /* 0x000000040f0a7825 */ /* 0x002fca00078e020a */
[----:B--2---:R1:W-:Y:S04]  /*08e0*/  STG.E desc[UR8][R10.64], R21 ;  /* 0x000000150a007986 */ /* 0x0043e8000c101908 */
[----:B------:R-:W2:Y:S01]  /*08f0*/  LDG.E R23, desc[UR8][R2.64+0x4] ;  /* 0x0000040802177981 */ /* 0x000ea2000c1e1900 */
[----:B------:R-:W-:-:S05]  /*0900*/  IMAD.WIDE R14, R19, 0x4, R10 ;  /* 0x00000004130e7825 */ /* 0x000fca00078e020a */
[----:B--2---:R1:W-:Y:S04]  /*0910*/  STG.E desc[UR8][R14.64], R23 ;  /* 0x000000170e007986 */ /* 0x0043e8000c101908 */
[----:B------:R-:W2:Y:S01]  /*0920*/  LDG.E R25, desc[UR8][R2.64+0x8] ;  /* 0x0000080802197981 */ /* 0x000ea2000c1e1900 */
[----:B------:R-:W-:-:S05]  /*0930*/  IMAD.WIDE R16, R19, 0x4, R14 ;  /* 0x0000000413107825 */ /* 0x000fca00078e020e */
[----:B--2---:R1:W-:Y:S04]  /*0940*/  STG.E desc[UR8][R16.64], R25 ;  /* 0x0000001910007986 */ /* 0x0043e8000c101908 */
[----:B------:R-:W2:Y:S01]  /*0950*/  LDG.E R27, desc[UR8][R2.64+0xc] ;  /* 0x00000c08021b7981 */ /* 0x000ea2000c1e1900 */
[----:B------:R-:W-:Y:S01]  /*0960*/  IMAD.WIDE R18, R19, 0x4, R16 ;  /* 0x0000000413127825 */ /* 0x000fe200078e0210 */
[----:B------:R-:W-:-:S04]  /*0970*/  IADD3 R9, PT, PT, R9, 0x4, RZ ;  /* 0x0000000409097810 */ /* 0x000fc80007ffe0ff */
[----:B--2---:R1:W-:Y:S03]  /*0980*/  STG.E desc[UR8][R18.64], R27 ;  /* 0x0000001b12007986 */ /* 0x0043e6000c101908 */
.L_x_46:
[----:B------:R-:W-:Y:S05]  /*0990*/  @!P1 BRA `(.L_x_44) ;  /* 0x00000000004c9947 */ /* 0x000fea0003800000 */
[----:B------:R-:W2:Y:S01]  /*09a0*/  LDC.64 R2, c[0x0][0x388] ;  /* 0x0000e200ff027b82 */ /* 0x000ea20000000a00 */
[----:B-1-3--:R-:W-:-:S07]  /*09b0*/  IADD3 R11, PT, PT, R8, R9, RZ ;  /* 0x00000009080b7210 */ /* 0x00afce0007ffe0ff */
[----:B0-----:R-:W0:Y:S01]  /*09c0*/  LDC R17, c[0x0][0x39c] ;  /* 0x0000e700ff117b82 */ /* 0x001e220000000800 */
[----:B--2---:R-:W-:-:S07]  /*09d0*/  IMAD.WIDE R2, R11, 0x4, R2 ;  /* 0x000000040b027825 */ /* 0x004fce00078e0202 */
[----:B------:R-:W1:Y:S01]  /*09e0*/  LDC.64 R10, c[0x0][0x380] ;  /* 0x0000e000ff0a7b82 */ /* 0x000e620000000a00 */
[----:B------:R-:W2:Y:S01]  /*09f0*/  LDG.E R15, desc[UR8][R2.64] ;  /* 0x00000008020f7981 */ /* 0x000ea2000c1e1900 */
[----:B------:R-:W-:Y:S01]  /*0a00*/  ISETP.NE.AND P1, PT, R5, 0x1, PT ;  /* 0x000000010500780c */ /* 0x000fe20003f25270 */
[----:B0-----:R-:W-:-:S04]  /*0a10*/  IMAD R9, R9, R17, R0 ;  /* 0x0000001109097224 */ /* 0x001fc800078e0200 */
[----:B-1----:R-:W-:-:S05]  /*0a20*/  IMAD.WIDE R8, R9, 0x4, R10 ;  /* 0x0000000409087825 */ /* 0x002fca00078e020a */
[----:B--2---:R2:W-:Y:S03]  /*0a30*/  STG.E desc[UR8][R8.64], R15 ;  /* 0x0000000f08007986 */ /* 0x0045e6000c101908 */
[----:B------:R-:W-:Y:S05]  /*0a40*/  @!P1 BRA `(.L_x_44) ;  /* 0x0000000000209947 */ /* 0x000fea0003800000 */
[----:B------:R-:W3:Y:S01]  /*0a50*/  LDG.E R11, desc[UR8][R2.64+0x4] ;  /* 0x00000408020b7981 */ /* 0x000ee2000c1e1900 */
[----:B--2---:R-:W-:Y:S01]  /*0a60*/  IMAD.WIDE R8, R17, 0x4, R8 ;  /* 0x0000000411087825 */ /* 0x004fe200078e0208 */
[----:B------:R-:W-:-:S04]  /*0a70*/  ISETP.NE.AND P1, PT, R5, 0x2, PT ;  /* 0x000000020500780c */ /* 0x000fc80003f25270 */
[----:B---3--:R4:W-:Y:S09]  /*0a80*/  STG.E desc[UR8][R8.64], R11 ;  /* 0x0000000b08007986 */ /* 0x0089f2000c101908 */
[----:B------:R-:W-:Y:S05]  /*0a90*/  @!P1 BRA `(.L_x_44) ;  /* 0x00000000000c9947 */ /* 0x000fea0003800000 */
[----:B------:R-:W2:Y:S01]  /*0aa0*/  LDG.E R3, desc[UR8][R2.64+0x8] ;  /* 0x0000080802037981 */ /* 0x000ea2000c1e1900 */
[----:B----4-:R-:W-:-:S05]  /*0ab0*/  IMAD.WIDE R8, R17, 0x4, R8 ;  /* 0x0000000411087825 */ /* 0x010fca00078e0208 */
[----:B--2---:R0:W-:Y:S02]  /*0ac0*/  STG.E desc[UR8][R8.64], R3 ;  /* 0x0000000308007986 */ /* 0x0041e4000c101908 */
.L_x_44:
[----:B------:R-:W5:Y:S01]  /*0ad0*/  LDCU UR6, c[0x0][0x39c] ;  /* 0x00007380ff0677ac */ /* 0x000f620008000800 */
[----:B------:R-:W-:-:S04]  /*0ae0*/  IADD3 R0, PT, PT, R7, R0, RZ ;  /* 0x0000000007007210 */ /* 0x000fc80007ffe0ff */
[----:B-----5:R-:W-:-:S13]  /*0af0*/  ISETP.GE.AND P1, PT, R0, UR6, PT ;  /* 0x0000000600007c0c */ /* 0x020fda000bf26270 */
[----:B------:R-:W-:Y:S05]  /*0b00*/  @!P1 BRA `(.L_x_47) ;  /* 0xfffffff4009c9947 */ /* 0x000fea000383ffff */
[----:B------:R-:W-:Y:S05]  /*0b10*/  EXIT ;  /* 0x000000000000794d */ /* 0x000fea0003800000 */
.L_x_48:
        /* <DEDUP_REMOVED lines=14> */
.L_x_715:


//--------------------- .text._Z36gpuKernelArrayTransposeAtColumnIndexIfEvPT_S1_Piii --------------------------
	.section	.text._Z36gpuKernelArrayTransposeAtColumnIndexIfEvPT_S1_Piii,"ax",@progbits
	.align	128
        .global         _Z36gpuKernelArrayTransposeAtColumnIndexIfEvPT_S1_Piii
        .type           _Z36gpuKernelArrayTransposeAtColumnIndexIfEvPT_S1_Piii,@function
        .size           _Z36gpuKernelArrayTransposeAtColumnIndexIfEvPT_S1_Piii,(.L_x_716 - _Z36gpuKernelArrayTransposeAtColumnIndexIfEvPT_S1_Piii)
        .other          _Z36gpuKernelArrayTransposeAtColumnIndexIfEvPT_S1_Piii,@"STO_CUDA_ENTRY STV_DEFAULT"
_Z36gpuKernelArrayTransposeAtColumnIndexIfEvPT_S1_Piii:
.text._Z36gpuKernelArrayTransposeAtColumnIndexIfEvPT_S1_Piii:
        /* <DEDUP_REMOVED lines=24> */
.L_x_54:
        /* <DEDUP_REMOVED lines=11> */
.L_x_50:
        /* <DEDUP_REMOVED lines=59> */
.L_x_49:
        /* <DEDUP_REMOVED lines=37> */
.L_x_52:
        /* <DEDUP_REMOVED lines=22> */
.L_x_53:
        /* <DEDUP_REMOVED lines=20> */
.L_x_51:
[----:B------:R-:W5:Y:S01]  /*0ad0*/  LDCU UR6, c[0x0][0x39c] ;  /* 0x00007380ff0677ac */ /* 0x000f620008000800 */
[----:B------:R-:W-:-:S04]  /*0ae0*/  IADD3 R0, PT, PT, R7, R0, RZ ;  /* 0x0000000007007210 */ /* 0x000fc80007ffe0ff */
[----:B-----5:R-:W-:-:S13]  /*0af0*/  ISETP.GE.AND P1, PT, R0, UR6, PT ;  /* 0x0000000600007c0c */ /* 0x020fda000bf26270 */
[----:B------:R-:W-:Y:S05]  /*0b00*/  @!P1 BRA `(.L_x_54) ;  /* 0xfffffff4009c9947 */ /* 0x000fea000383ffff */
[----:B------:R-:W-:Y:S05]  /*0b10*/  EXIT ;  /* 0x000000000000794d */ /* 0x000fea0003800000 */
.L_x_55:
        /* <DEDUP_REMOVED lines=14> */
.L_x_716:


//--------------------- .text._Z36gpuKernelArrayTransposeAtColumnIndexIdEvPT_S1_Piii --------------------------
	.section	.text._Z36gpuKernelArrayTransposeAtColumnIndexIdEvPT_S1_Piii,"ax",@progbits
	.align	128
        .global         _Z36gpuKernelArrayTransposeAtColumnIndexIdEvPT_S1_Piii
        .type           _Z36gpuKernelArrayTransposeAtColumnIndexIdEvPT_S1_Piii,@function
        .size           _Z36gpuKernelArrayTransposeAtColumnIndexIdEvPT_S1_Piii,(.L_x_717 - _Z36gpuKernelArrayTransposeAtColumnIndexIdEvPT_S1_Piii)
        .other          _Z36gpuKernelArrayTransposeAtColumnIndexIdEvPT_S1_Piii,@"STO_CUDA_ENTRY STV_DEFAULT"
_Z36gpuKernelArrayTransposeAtColumnIndexIdEvPT_S1_Piii:
.text._Z36gpuKernelArrayTransposeAtColumnIndexIdEvPT_S1_Piii:
        /* <DEDUP_REMOVED lines=22> */
.L_x_61:
[----:B0-----:R-:W0:Y:S01]  /*0160*/  LDC.64 R10, c[0x0][0x390] ;  /* 0x0000e400ff0a7b82 */ /* 0x001e220000000a00 */
[----:B-1----:R-:W1:Y:S01]  /*0170*/  LDCU UR6, c[0x0][0x398] ;  /* 0x00007300ff0677ac */ /* 0x002e620008000800 */
[----:B0-----:R-:W-:-:S05]  /*0180*/  IMAD.WIDE R10, R0, 0x4, R10 ;  /* 0x00000004000a7825 */ /* 0x001fca00078e020a */
[----:B--2-4-:R-:W2:Y:S01]  /*0190*/  LDG.E R8, desc[UR8][R10.64] ;  /* 0x000000080a087981 */ /* 0x014ea2000c1e1900 */
[----:B-1----:R-:W-:Y:S01]  /*01a0*/  UISETP.GE.U32.AND UP0, UPT, UR6, 0x10, UPT ;  /* 0x000000100600788c */ /* 0x002fe2000bf06070 */
[----:B------:R-:W-:Y:S02]  /*01b0*/  HFMA2 R9, -RZ, RZ, 0, 0 ;  /* 0x00000000ff097431 */ /* 0x000fe400000001ff */
[----:B--2---:R-:W-:-:S06]  /*01c0*/  IMAD R8, R8, UR6, RZ ;  /* 0x0000000608087c24 */ /* 0x004fcc000f8e02ff */
[----:B---3--:R-:W-:Y:S05]  /*01d0*/  BRA.U !UP0, `(.L_x_56) ;  /* 0x0000000108f87547 */ /* 0x008fea000b800000 */
[----:B------:R-:W-:Y:S02]  /*01e0*/  MOV R10, R8 ;  /* 0x00000008000a7202 */ /* 0x000fe40000000f00 */
[----:B------:R-:W-:Y:S02]  /*01f0*/  MOV R9, R0 ;  /* 0x0000000000097202 */ /* 0x000fe40000000f00 */
[----:B------:R-:W-:-:S07]  /*0200*/  MOV R11, R6 ;  /* 0x00000006000b7202 */ /* 0x000fce0000000f00 */
.L_x_57:
[----:B------:R-:W-:Y:S01]  /*0210*/  MOV R14, UR4 ;  /* 0x00000004000e7c02 */ /* 0x000fe20008000f00 */
[----:B-1----:R-:W0:Y:S01]  /*0220*/  LDC.64 R18, c[0x0][0x380] ;  /* 0x0000e000ff127b82 */ /* 0x002e220000000a00 */
[----:B------:R-:W-:-:S03]  /*0230*/  MOV R15, UR5 ;  /* 0x00000005000f7c02 */ /* 0x000fc60008000f00 */
[----:B------:R-:W-:-:S04]  /*0240*/  IMAD.WIDE R14, R10, 0x8, R14 ;  /* 0x000000080a0e7825 */ /* 0x000fc800078e020e */
[----:B------:R-:W1:Y:S01]  /*0250*/  LDC R12, c[0x0][0x39c] ;  /* 0x0000e700ff0c7b82 */ /* 0x000e620000000800 */
[----:B------:R-:W2:Y:S01]  /*0260*/  LDG.E.64 R20, desc[UR8][R14.64+-0x40] ;  /* 0xffffc0080e147981 */ /* 0x000ea2000c1e1b00 */
[----:B0-----:R-:W-:-:S05]  /*0270*/  IMAD.WIDE R18, R9, 0x8, R18 ;  /* 0x0000000809127825 */ /* 0x001fca00078e0212 */
[----:B--2---:R-:W-:Y:S04]  /*0280*/  STG.E.64 desc[UR8][R18.64], R20 ;  /* 0x0000001412007986 */ /* 0x004fe8000c101b08 */
[----:B------:R-:W2:Y:S01]  /*0290*/  LDG.E.64 R16, desc[UR8][R14.64+-0x38] ;  /* 0xffffc8080e107981 */ /* 0x000ea2000c1e1b00 */
[----:B-1----:R-:W-:-:S05]  /*02a0*/  IMAD.WIDE R26, R12, 0x8, R18 ;  /* 0x000000080c1a7825 */ /* 0x002fca00078e0212 */
[----:B--2---:R0:W-:Y:S04]  /*02b0*/  STG.E.64 desc[UR8][R26.64], R16 ;  /* 0x000000101a007986 */ /* 0x0041e8000c101b08 */
[----:B------:R-:W2:Y:S01]  /*02c0*/  LDG.E.64 R28, desc[UR8][R14.64+-0x30] ;  /* 0xffffd0080e1c7981 */ /* 0x000ea2000c1e1b00 */
[----:B0-----:R-:W-:-:S05]  /*02d0*/  IMAD.WIDE R26, R12, 0x8, R26 ;  /* 0x000000080c1a7825 */ /* 0x001fca00078e021a */
[----:B--2---:R-:W-:Y:S04]  /*02e0*/  STG.E.64 desc[UR8][R26.64], R28 ;  /* 0x0000001c1a007986 */ /* 0x004fe8000c101b08 */
[----:B------:R-:W2:Y:S01]  /*02f0*/  LDG.E.64 R16, desc[UR8][R14.64+-0x28] ;  /* 0xffffd8080e107981 */ /* 0x000ea2000c1e1b00 */
[----:B------:R-:W-:-:S05]  /*0300*/  IMAD.WIDE R22, R12, 0x8, R26 ;  /* 0x000000080c167825 */ /* 0x000fca00078e021a */
[----:B--2---:R-:W-:Y:S04]  /*0310*/  STG.E.64 desc[UR8][R22.64], R16 ;  /* 0x0000001016007986 */ /* 0x004fe8000c101b08 */
[----:B------:R-:W2:Y:S01]  /*0320*/  LDG.E.64 R18, desc[UR8][R14.64+-0x20] ;  /* 0xffffe0080e127981 */ /* 0x000ea2000c1e1b00 */
[----:B------:R-:W-:-:S05]  /*0330*/  IMAD.WIDE R24, R12, 0x8, R22 ;  /* 0x000000080c187825 */ /* 0x000fca00078e0216 */
[----:B--2---:R0:W-:Y:S04]  /*0340*/  STG.E.64 desc[UR8][R24.64], R18 ;  /* 0x0000001218007986 */ /* 0x0041e8000c101b08 */
[----:B------:R-:W2:Y:S01]  /*0350*/  LDG.E.64 R20, desc[UR8][R14.64+-0x18] ;  /* 0xffffe8080e147981 */ /* 0x000ea2000c1e1b00 */
[----:B0-----:R-:W-:-:S05]  /*0360*/  IMAD.WIDE R18, R12, 0x8, R24 ;  /* 0x000000080c127825 */ /* 0x001fca00078e0218 */
[----:B--2---:R-:W-:Y:S04]  /*0370*/  STG.E.64 desc[UR8][R18.64], R20 ;  /* 0x0000001412007986 */ /* 0x004fe8000c101b08 */
[----:B------:R-:W2:Y:S01]  /*0380*/  LDG.E.64 R16, desc[UR8][R14.64+-0x10] ;  /* 0xfffff0080e107981 */ /* 0x000ea2000c1e1b00 */
[----:B------:R-:W-:-:S05]  /*0390*/  IMAD.WIDE R28, R12, 0x8, R18 ;  /* 0x000000080c1c7825 */ /* 0x000fca00078e0212 */
[----:B--2---:R0:W-:Y:S04]  /*03a0*/  STG.E.64 desc[UR8][R28.64], R16 ;  /* 0x000000101c007986 */ /* 0x0041e8000c101b08 */
[----:B------:R-:W2:Y:S01]  /*03b0*/  LDG.E.64 R26, desc[UR8][R14.64+-0x8] ;  /* 0xfffff8080e1a7981 */ /* 0x000ea2000c1e1b00 */
[----:B------:R-:W-:-:S05]  /*03c0*/  IMAD.WIDE R22, R12, 0x8, R28 ;  /* 0x000000080c167825 */ /* 0x000fca00078e021c */
[----:B--2---:R-:W-:Y:S04]  /*03d0*/  STG.E.64 desc[UR8][R22.64], R26 ;  /* 0x0000001a16007986 */ /* 0x004fe8000c101b08 */
[----:B0-----:R-:W2:Y:S01]  /*03e0*/  LDG.E.64 R16, desc[UR8][R14.64] ;  /* 0x000000080e107981 */ /* 0x001ea2000c1e1b00 */
        /* <DEDUP_REMOVED lines=10> */
[----:B--2---:R1:W-:Y:S04]  /*0490*/  STG.E.64 desc[UR8][R26.64], R16 ;  /* 0x000000101a007986 */ /* 0x0043e8000c101b08 */
[----:B------:R-:W2:Y:S01]  /*04a0*/  LDG.E.64 R22, desc[UR8][R14.64+0x20] ;  /* 0x000020080e167981 */ /* 0x000ea2000c1e1b00 */
[----:B0-----:R-:W-:-:S05]  /*04b0*/  IMAD.WIDE R18, R12, 0x8, R26 ;  /* 0x000000080c127825 */ /* 0x001fca00078e021a */
[----:B--2---:R0:W-:Y:S04]  /*04c0*/  STG.E.64 desc[UR8][R18.64], R22 ;  /* 0x0000001612007986 */ /* 0x0041e8000c101b08 */
[----:B-1----:R-:W2:Y:S01]  /*04d0*/  LDG.E.64 R16, desc[UR8][R14.64+0x28] ;  /* 0x000028080e107981 */ /* 0x002ea2000c1e1b00 */
[----:B------:R-:W-:-:S05]  /*04e0*/  IMAD.WIDE R20, R12, 0x8, R18 ;  /* 0x000000080c147825 */ /* 0x000fca00078e0212 */
[----:B--2---:R1:W-:Y:S04]  /*04f0*/  STG.E.64 desc[UR8][R20.64], R16 ;  /* 0x0000001014007986 */ /* 0x0043e8000c101b08 */
[----:B------:R-:W2:Y:S01]  /*0500*/  LDG.E.64 R24, desc[UR8][R14.64+0x30] ;  /* 0x000030080e187981 */ /* 0x000ea2000c1e1b00 */
[----:B------:R-:W-:-:S05]  /*0510*/  IMAD.WIDE R28, R12, 0x8, R20 ;  /* 0x000000080c1c7825 */ /* 0x000fca00078e0214 */
[----:B--2---:R1:W-:Y:S04]  /*0520*/  STG.E.64 desc[UR8][R28.64], R24 ;  /* 0x000000181c007986 */ /* 0x0043e8000c101b08 */
[----:B0-----:R-:W2:Y:S01]  /*0530*/  LDG.E.64 R18, desc[UR8][R14.64+0x38] ;  /* 0x000038080e127981 */ /* 0x001ea2000c1e1b00 */
[C---:B------:R-:W-:Y:S01]  /*0540*/  IMAD.WIDE R26, R12.reuse, 0x8, R28 ;  /* 0x000000080c1a7825 */ /* 0x040fe200078e021c */
[----:B------:R-:W-:Y:S02]  /*0550*/  IADD3 R11, PT, PT, R11, 0x10, RZ ;  /* 0x000000100b0b7810 */ /* 0x000fe40007ffe0ff */
[----:B------:R-:W-:Y:S02]  /*0560*/  LEA R9, R12, R9, 0x4 ;  /* 0x000000090c097211 */ /* 0x000fe400078e20ff */
[----:B------:R-:W-:-:S02]  /*0570*/  ISETP.NE.AND P0, PT, R11, RZ, PT ;  /* 0x000000ff0b00720c */ /* 0x000fc40003f05270 */
[----:B------:R-:W-:Y:S01]  /*0580*/  IADD3 R10, PT, PT, R10, 0x10, RZ ;  /* 0x000000100a0a7810 */ /* 0x000fe20007ffe0ff */
[----:B--2---:R1:W-:Y:S10]  /*0590*/  STG.E.64 desc[UR8][R26.64], R18 ;  /* 0x000000121a007986 */ /* 0x0043f4000c101b08 */
[----:B------:R-:W-:Y:S05]  /*05a0*/  @P0 BRA `(.L_x_57) ;  /* 0xfffffffc00180947 */ /* 0x000fea000383ffff */
[----:B------:R-:W-:-:S07]  /*05b0*/  MOV R9, R3 ;  /* 0x0000000300097202 */ /* 0x000fce0000000f00 */
.L_x_56:
[----:B------:R-:W-:-:S13]  /*05c0*/  ISETP.NE.AND P0, PT, R2, RZ, PT ;  /* 0x000000ff0200720c */ /* 0x000fda0003f05270 */
[----:B------:R-:W-:Y:S05]  /*05d0*/  @!P0 BRA `(.L_x_58) ;  /* 0x00000004003c8947 */ /* 0x000fea0003800000 */
[----:B------:R-:W-:Y:S02]  /*05e0*/  IADD3 R10, PT, PT, R2, -0x1, RZ ;  /* 0xffffffff020a7810 */ /* 0x000fe40007ffe0ff */
[----:B------:R-:W-:Y:S02]  /*05f0*/  ISETP.NE.AND P1, PT, R4, RZ, PT ;  /* 0x000000ff0400720c */ /* 0x000fe40003f25270 */
[----:B------:R-:W-:-:S13]  /*0600*/  ISETP.GE.U32.AND P0, PT, R10, 0x7, PT ;  /* 0x000000070a00780c */ /* 0x000fda0003f06070 */
[----:B------:R-:W-:Y:S05]  /*0610*/  @!P0 BRA `(.L_x_59) ;  /* 0x00000000007c8947 */ /* 0x000fea0003800000 */
[----:B------:R-:W0:Y:S01]  /*0620*/  LDC.64 R10, c[0x0][0x388] ;  /* 0x0000e200ff0a7b82 */ /* 0x000e220000000a00 */
[----:B------:R-:W-:-:S07]  /*0630*/  IADD3 R13, PT, PT, R8, R9, RZ ;  /* 0x00000009080d7210 */ /* 0x000fce0007ffe0ff */
[----:B------:R-:W2:Y:S08]  /*0640*/  LDC R12, c[0x0][0x39c] ;  /* 0x0000e700ff0c7b82 */ /* 0x000eb00000000800 */
[----:B-1----:R-:W1:Y:S01]  /*0650*/  LDC.64 R16, c[0x0][0x380] ;  /* 0x0000e000ff107b82 */ /* 0x002e620000000a00 */
[----:B0-----:R-:W-:-:S05]  /*0660*/  IMAD.WIDE R10, R13, 0x8, R10 ;  /* 0x000000080d0a7825 */ /* 0x001fca00078e020a */
[----:B------:R-:W3:Y:S01]  /*0670*/  LDG.E.64 R14, desc[UR8][R10.64] ;  /* 0x000000080a0e7981 */ /* 0x000ee2000c1e1b00 */
[----:B--2---:R-:W-:-:S04]  /*0680*/  IMAD R13, R9, R12, R0 ;  /* 0x0000000c090d7224 */ /* 0x004fc800078e0200 */
[----:B-1----:R-:W-:-:S05]  /*0690*/  IMAD.WIDE R16, R13, 0x8, R16 ;  /* 0x000000080d107825 */ /* 0x002fca00078e0210 */
[----:B---3--:R0:W-:Y:S04]  /*06a0*/  STG.E.64 desc[UR8][R16.64], R14 ;  /* 0x0000000e10007986 */ /* 0x0081e8000c101b08 */
[----:B------:R-:W2:Y:S01]  /*06b0*/  LDG.E.64 R18, desc[UR8][R10.64+0x8] ;  /* 0x000008080a127981 */ /* 0x000ea2000c1e1b00 */
[----:B------:R-:W-:-:S05]  /*06c0*/  IMAD.WIDE R20, R12, 0x8, R16 ;  /* 0x000000080c147825 */ /* 0x000fca00078e0210 */
[----:B--2---:R-:W-:Y:S04]  /*06d0*/  STG.E.64 desc[UR8][R20.64], R18 ;  /* 0x0000001214007986 */ /* 0x004fe8000c101b08 */
[----:B------:R-:W2:Y:S01]  /*06e0*/  LDG.E.64 R22, desc[UR8][R10.64+0x10] ;  /* 0x000010080a167981 */ /* 0x000ea2000c1e1b00 */
[----:B------:R-:W-:-:S05]  /*06f0*/  IMAD.WIDE R24, R12, 0x8, R20 ;  /* 0x000000080c187825 */ /* 0x000fca00078e0214 */
[----:B--2---:R-:W-:Y:S04]  /*0700*/  STG.E.64 desc[UR8][R24.64], R22 ;  /* 0x0000001618007986 */ /* 0x004fe8000c101b08 */
[----:B------:R-:W2:Y:S01]  /*0710*/  LDG.E.64 R26, desc[UR8][R10.64+0x18] ;  /* 0x000018080a1a7981 */ /* 0x000ea2000c1e1b00 */
[----:B------:R-:W-:-:S05]  /*0720*/  IMAD.WIDE R28, R12, 0x8, R24 ;  /* 0x000000080c1c7825 */ /* 0x000fca00078e0218 */
[----:B--2---:R-:W-:Y:S04]  /*0730*/  STG.E.64 desc[UR8][R28.64], R26 ;  /* 0x0000001a1c007986 */ /* 0x004fe8000c101b08 */
[----:B0-----:R-:W2:Y:S01]  /*0740*/  LDG.E.64 R14, desc[UR8][R10.64+0x20] ;  /* 0x000020080a0e7981 */ /* 0x001ea2000c1e1b00 */
[----:B------:R-:W-:-:S05]  /*0750*/  IMAD.WIDE R16, R12, 0x8, R28 ;  /* 0x000000080c107825 */ /* 0x000fca00078e021c */
[----:B--2---:R0:W-:Y:S04]  /*0760*/  STG.E.64 desc[UR8][R16.64], R14 ;  /* 0x0000000e10007986 */ /* 0x0041e8000c101b08 */
[----:B0-----:R-:W2:Y:S01]  /*0770*/  LDG.E.64 R14, desc[UR8][R10.64+0x28] ;  /* 0x000028080a0e7981 */ /* 0x001ea2000c1e1b00 */
[----:B------:R-:W-:-:S05]  /*0780*/  IMAD.WIDE R18, R12, 0x8, R16 ;  /* 0x000000080c127825 */ /* 0x000fca00078e0210 */
[----:B--2---:R0:W-:Y:S04]  /*0790*/  STG.E.64 desc[UR8][R18.64], R14 ;  /* 0x0000000e12007986 */ /* 0x0041e8000c101b08 */
[----:B------:R-:W2:Y:S01]  /*07a0*/  LDG.E.64 R20, desc[UR8][R10.64+0x30] ;  /* 0x000030080a147981 */ /* 0x000ea2000c1e1b00 */
[----:B------:R-:W-:-:S05]  /*07b0*/  IMAD.WIDE R22, R12, 0x8, R18 ;  /* 0x000000080c167825 */ /* 0x000fca00078e0212 */
[----:B--2---:R0:W-:Y:S04]  /*07c0*/  STG.E.64 desc[UR8][R22.64], R20 ;  /* 0x0000001416007986 */ /* 0x0041e8000c101b08 */
[----:B------:R-:W2:Y:S01]  /*07d0*/  LDG.E.64 R24, desc[UR8][R10.64+0x38] ;  /* 0x000038080a187981 */ /* 0x000ea2000c1e1b00 */
[----:B------:R-:W-:Y:S01]  /*07e0*/  IMAD.WIDE R12, R12, 0x8, R22 ;  /* 0x000000080c0c7825 */ /* 0x000fe200078e0216 */
[----:B------:R-:W-:-:S04]  /*07f0*/  IADD3 R9, PT, PT, R9, 0x8, RZ ;  /* 0x0000000809097810 */ /* 0x000fc80007ffe0ff */
[----:B--2---:R0:W-:Y:S03]  /*0800*/  STG.E.64 desc[UR8][R12.64], R24 ;  /* 0x000000180c007986 */ /* 0x0041e6000c101b08 */
.L_x_59:
[----:B------:R-:W-:Y:S05]  /*0810*/  @!P1 BRA `(.L_x_58) ;  /* 0x0000000000ac9947 */ /* 0x000fea0003800000 */
[----:B------:R-:W-:Y:S02]  /*0820*/  IADD3 R10, PT, PT, R4, -0x1, RZ ;  /* 0xffffffff040a7810 */ /* 0x000fe40007ffe0ff */
[----:B------:R-:W-:Y:S02]  /*0830*/  ISETP.NE.AND P1, PT, R5, RZ, PT ;  /* 0x000000ff0500720c */ /* 0x000fe40003f25270 */
[----:B------:R-:W-:-:S13]  /*0840*/  ISETP.GE.U32.AND P0, PT, R10, 0x3, PT ;  /* 0x000000030a00780c */ /* 0x000fda0003f06070 */
[----:B------:R-:W-:Y:S05]  /*0850*/  @!P0 BRA `(.L_x_60) ;  /* 0x00000000004c8947 */ /* 0x000fea0003800000 */
[----:B------:R-:W2:Y:S01]  /*0860*/  LDC.64 R10, c[0x0][0x388] ;  /* 0x0000e200ff0a7b82 */ /* 0x000ea20000000a00 */
[----:B0-----:R-:W-:-:S07]  /*0870*/  IADD3 R13, PT, PT, R8, R9, RZ ;  /* 0x00000009080d7210 */ /* 0x001fce0007ffe0ff */
[----:B-1----:R-:W0:Y:S08]  /*0880*/  LDC R27, c[0x0][0x39c] ;  /* 0x0000e700ff1b7b82 */ /* 0x002e300000000800 */
[----:B------:R-:W1:Y:S01]  /*0890*/  LDC.64 R14, c[0x0][0x380] ;  /* 0x0000e000ff0e7b82 */ /* 0x000e620000000a00 */
[----:B--2---:R-:W-:-:S05]  /*08a0*/  IMAD.WIDE R10, R13, 0x8, R10 ;  /* 0x000000080d0a7825 */ /* 0x004fca00078e020a */
[----:B------:R-:W2:Y:S01]  /*08b0*/  LDG.E.64 R12, desc[UR8][R10.64] ;  /* 0x000000080a0c7981 */ /* 0x000ea2000c1e1b00 */
[----:B0-----:R-:W-:-:S04]  /*08c0*/  IMAD R21, R9, R27, R0 ;  /* 0x0000001b09157224 */ /* 0x001fc800078e0200 */
[----:B-1----:R-:W-:-:S05]  /*08d0*/  IMAD.WIDE R20, R21, 0x8, R14 ;  /* 0x0000000815147825 */ /* 0x002fca00078e020e */
[----:B--2---:R2:W-:Y:S04]  /*08e0*/  STG.E.64 desc[UR8][R20.64], R12 ;  /* 0x0000000c14007986 */ /* 0x0045e8000c101b08 */
[----:B------:R-:W3:Y:S01]  /*08f0*/  LDG.E.64 R14, desc[UR8][R10.64+0x8] ;  /* 0x000008080a0e7981 */ /* 0x000ee2000c1e1b00 */
[----:B------:R-:W-:-:S05]  /*0900*/  IMAD.WIDE R22, R27, 0x8, R20 ;  /* 0x000000081b167825 */ /* 0x000fca00078e0214 */
[----:B---3--:R2:W-:Y:S04]  /*0910*/  STG.E.64 desc[UR8][R22.64], R14 ;  /* 0x0000000e16007986 */ /* 0x0085e8000c101b08 */
[----:B------:R-:W3:Y:S01]  /*0920*/  LDG.E.64 R16, desc[UR8][R10.64+0x10] ;  /* 0x000010080a107981 */ /* 0x000ee2000c1e1b00 */
[----:B------:R-:W-:-:S05]  /*0930*/  IMAD.WIDE R24, R27, 0x8, R22 ;  /* 0x000000081b187825 */ /* 0x000fca00078e0216 */
[----:B---3--:R2:W-:Y:S04]  /*0940*/  STG.E.64 desc[UR8][R24.64], R16 ;  /* 0x0000001018007986 */ /* 0x0085e8000c101b08 */
[----:B------:R-:W3:Y:S01]  /*0950*/  LDG.E.64 R18, desc[UR8][R10.64+0x18] ;  /* 0x000018080a127981 */ /* 0x000ee2000c1e1b00 */
[----:B------:R-:W-:Y:S01]  /*0960*/  IMAD.WIDE R26, R27, 0x8, R24 ;  /* 0x000000081b1a7825 */ /* 0x000fe200078e0218 */
[----:B------:R-:W-:-:S04]  /*0970*/  IADD3 R9, PT, PT, R9, 0x4, RZ ;  /* 0x0000000409097810 */ /* 0x000fc80007ffe0ff */
[----:B---3--:R2:W-:Y:S03]  /*0980*/  STG.E.64 desc[UR8][R26.64], R18 ;  /* 0x000000121a007986 */ /* 0x0085e6000c101b08 */
.L_x_60:
[----:B------:R-:W-:Y:S05]  /*0990*/  @!P1 BRA `(.L_x_58) ;  /* 0x00000000004c9947 */ /* 0x000fea0003800000 */
[----:B------:R-:W3:Y:S01]  /*09a0*/  LDC.64 R10, c[0x0][0x388] ;  /* 0x0000e200ff0a7b82 */ /* 0x000ee20000000a00 */
[----:B0-2---:R-:W-:-:S07]  /*09b0*/  IADD3 R13, PT, PT, R8, R9, RZ ;  /* 0x00000009080d7210 */ /* 0x005fce0007ffe0ff */
[----:B-1----:R-:W0:Y:S08]  /*09c0*/  LDC R17, c[0x0][0x39c] ;  /* 0x0000e700ff117b82 */ /* 0x002e300000000800 */
[----:B------:R-:W1:Y:S01]  /*09d0*/  LDC.64 R14, c[0x0][0x380] ;  /* 0x0000e000ff0e7b82 */ /* 0x000e620000000a00 */
[----:B---3--:R-:W-:-:S05]  /*09e0*/  IMAD.WIDE R10, R13, 0x8, R10 ;  /* 0x000000080d0a7825 */ /* 0x008fca00078e020a */
[----:B------:R-:W2:Y:S01]  /*09f0*/  LDG.E.64 R12, desc[UR8][R10.64] ;  /* 0x000000080a0c7981 */ /* 0x000ea2000c1e1b00 */
[----:B------:R-:W-:Y:S01]  /*0a00*/  ISETP.NE.AND P0, PT, R5, 0x1, PT ;  /* 0x000000010500780c */ /* 0x000fe20003f05270 */
[----:B0-----:R-:W-:-:S04]  /*0a10*/  IMAD R9, R9, R17, R0 ;  /* 0x0000001109097224 */ /* 0x001fc800078e0200 */
[----:B-1----:R-:W-:-:S05]  /*0a20*/  IMAD.WIDE R14, R9, 0x8, R14 ;  /* 0x00000008090e7825 */ /* 0x002fca00078e020e */
[----:B--2---:R3:W-:Y:S03]  /*0a30*/  STG.E.64 desc[UR8][R14.64], R12 ;  /* 0x0000000c0e007986 */ /* 0x0047e6000c101b08 */
[----:B------:R-:W-:Y:S05]  /*0a40*/  @!P0 BRA `(.L_x_58) ;  /* 0x0000000000208947 */ /* 0x000fea0003800000 */
[----:B------:R-:W2:Y:S01]  /*0a50*/  LDG.E.64 R8, desc[UR8][R10.64+0x8] ;  /* 0x000008080a087981 */ /* 0x000ea2000c1e1b00 */
[----:B---3--:R-:W-:Y:S01]  /*0a60*/  IMAD.WIDE R14, R17, 0x8, R14 ;  /* 0x00000008110e7825 */ /* 0x008fe200078e020e */
[----:B------:R-:W-:-:S04]  /*0a70*/  ISETP.NE.AND P0, PT, R5, 0x2, PT ;  /* 0x000000020500780c */ /* 0x000fc80003f05270 */
[----:B--2---:R4:W-:Y:S09]  /*0a80*/  STG.E.64 desc[UR8][R14.64], R8 ;  /* 0x000000080e007986 */ /* 0x0049f2000c101b08 */
[----:B------:R-:W-:Y:S05]  /*0a90*/  @!P0 BRA `(.L_x_58) ;  /* 0x00000000000c8947 */ /* 0x000fea0003800000 */
[----:B------:R-:W2:Y:S01]  /*0aa0*/  LDG.E.64 R10, desc[UR8][R10.64+0x10] ;  /* 0x000010080a0a7981 */ /* 0x000ea2000c1e1b00 */
[----:B----4-:R-:W-:-:S05]  /*0ab0*/  IMAD.WIDE R8, R17, 0x8, R14 ;  /* 0x0000000811087825 */ /* 0x010fca00078e020e */
[----:B--2---:R0:W-:Y:S02]  /*0ac0*/  STG.E.64 desc[UR8][R8.64], R10 ;  /* 0x0000000a08007986 */ /* 0x0041e4000c101b08 */
.L_x_58:
[----:B------:R-:W5:Y:S01]  /*0ad0*/  LDCU UR6, c[0x0][0x39c] ;  /* 0x00007380ff0677ac */ /* 0x000f620008000800 */
[----:B------:R-:W-:-:S04]  /*0ae0*/  IADD3 R0, PT, PT, R7, R0, RZ ;  /* 0x0000000007007210 */ /* 0x000fc80007ffe0ff */
[----:B-----5:R-:W-:-:S13]  /*0af0*/  ISETP.GE.AND P0, PT, R0, UR6, PT ;  /* 0x0000000600007c0c */ /* 0x020fda000bf06270 */
[----:B------:R-:W-:Y:S05]  /*0b00*/  @!P0 BRA `(.L_x_61) ;  /* 0xfffffff400948947 */ /* 0x000fea000383ffff */
[----:B------:R-:W-:Y:S05]  /*0b10*/  EXIT ;  /* 0x000000000000794d */ /* 0x000fea0003800000 */
.L_x_62:
        /* <DEDUP_REMOVED lines=14> */
.L_x_717:


//--------------------- .text._Z30gpuKernelGetArrayAtColumnIndexIiEvPT_S1_Piii --------------------------
	.section	.text._Z30gpuKernelGetArrayAtColumnIndexIiEvPT_S1_Piii,"ax",@progbits
	.align	128
        .global         _Z30gpuKernelGetArrayAtColumnIndexIiEvPT_S1_Piii
        .type           _Z30gpuKernelGetArrayAtColumnIndexIiEvPT_S1_Piii,@function
        .size           _Z30gpuKernelGetArrayAtColumnIndexIiEvPT_S1_Piii,(.L_x_718 - _Z30gpuKernelGetArrayAtColumnIndexIiEvPT_S1_Piii)
        .other          _Z30gpuKernelGetArrayAtColumnIndexIiEvPT_S1_Piii,@"STO_CUDA_ENTRY STV_DEFAULT"
_Z30gpuKernelGetArrayAtColumnIndexIiEvPT_S1_Piii:
.text._Z30gpuKernelGetArrayAtColumnIndexIiEvPT_S1_Piii:
        /* <DEDUP_REMOVED lines=11> */
[----:B------:R-:W0:Y:S01]  /*00b0*/  LDCU.128 UR4, c[0x0][0x380] ;  /* 0x00007000ff0477ac */ /* 0x000e220008000c00 */
[C---:B------:R-:W-:Y:S02]  /*00c0*/  LOP3.LUT R15, R5.reuse, 0x7, RZ, 0xc0, !PT ;  /* 0x00000007050f7812 */ /* 0x040fe400078ec0ff */
[C---:B------:R-:W-:Y:S01]  /*00d0*/  LOP3.LUT R4, R5.reuse, 0x7ffffff0, RZ, 0xc0, !PT ;  /* 0x7ffffff005047812 */ /* 0x040fe200078ec0ff */
[----:B------:R-:W1:Y:S01]  /*00e0*/  LDCU UR8, c[0x0][0x370] ;  /* 0x00006e00ff0877ac */ /* 0x000e620008000800 */
[----:B------:R-:W-:Y:S01]  /*00f0*/  LOP3.LUT R16, R5, 0xf, RZ, 0xc0, !PT ;  /* 0x0000000f05107812 */ /* 0x000fe200078ec0ff */
[----:B------:R-:W-:Y:S01]  /*0100*/  VIADD R2, R15, 0xffffffff ;  /* 0xffffffff0f027836 */ /* 0x000fe20000000000 */
[----:B------:R-:W-:Y:S01]  /*0110*/  LOP3.LUT R5, R5, 0x3, RZ, 0xc0, !PT ;  /* 0x0000000305057812 */ /* 0x000fe200078ec0ff */
[----:B------:R-:W-:Y:S01]  /*0120*/  IMAD.MOV R6, RZ, RZ, -R4 ;  /* 0x000000ffff067224 */ /* 0x000fe200078e0a04 */
[----:B------:R-:W2:Y:S02]  /*0130*/  LDCU.64 UR10, c[0x0][0x358] ;  /* 0x00006b00ff0a77ac */ /* 0x000ea40008000a00 */
[----:B------:R-:W-:Y:S01]  /*0140*/  ISETP.GE.U32.AND P0, PT, R2, 0x3, PT ;  /* 0x000000030200780c */ /* 0x000fe20003f06070 */
[----:B0-----:R-:W-:-:S02]  /*0150*/  UIADD3 UR6, UP0, UPT, UR6, 0x20, URZ ;  /* 0x0000002006067890 */ /* 0x001fc4000ff1e0ff */
[----:B------:R-:W-:Y:S01]  /*0160*/  UIADD3 UR4, UP1, UPT, UR4, 0x20, URZ ;  /* 0x0000002004047890 */ /* 0x000fe2000ff3e0ff */
[----:B-1----:R-:W-:Y:S01]  /*0170*/  IMAD R7, R7, UR8, RZ ;  /* 0x0000000807077c24 */ /* 0x002fe2000f8e02ff */
[----:B------:R-:W-:Y:S02]  /*0180*/  UIADD3.X UR7, UPT, UPT, URZ, UR7, URZ, UP0, !UPT ;  /* 0x00000007ff077290 */ /* 0x000fe400087fe4ff */
[----:B------:R-:W-:-:S12]  /*0190*/  UIADD3.X UR5, UPT, UPT, URZ, UR5, URZ, UP1, !UPT ;  /* 0x00000005ff057290 */ /* 0x000fd80008ffe4ff */
.L_x_68:
[----:B0---4-:R-:W0:Y:S01]  /*01a0*/  LDC.64 R10, c[0x0][0x390] ;  /* 0x0000e400ff0a7b82 */ /* 0x011e220000000a00 */
[----:B-1----:R-:W1:Y:S01]  /*01b0*/  LDCU.64 UR8, c[0x0][0x398] ;  /* 0x00007300ff0877ac */ /* 0x002e620008000a00 */
[----:B0-----:R-:W-:-:S05]  /*01c0*/  IMAD.WIDE R10, R0, 0x4, R10 ;  /* 0x00000004000a7825 */ /* 0x001fca00078e020a */
[----:B--23--:R-:W2:Y:S01]  /*01d0*/  LDG.E R9, desc[UR10][R10.64] ;  /* 0x0000000a0a097981 */ /* 0x00cea2000c1e1900 */
[----:B-1----:R-:W-:Y:S02]  /*01e0*/  UISETP.GE.U32.AND UP0, UPT, UR8, 0x10, UPT ;  /* 0x000000100800788c */ /* 0x002fe4000bf06070 */
[----:B------:R-:W-:Y:S01]  /*01f0*/  IMAD R8, R0, UR8, RZ ;  /* 0x0000000800087c24 */ /* 0x000fe2000f8e02ff */
[----:B------:R-:W-:Y:S01]  /*0200*/  IADD3 R0, PT, PT, R7, R0, RZ ;  /* 0x0000000007007210 */ /* 0x000fe20007ffe0ff */
[----:B------:R-:W-:-:S03]  /*0210*/  IMAD.MOV.U32 R2, RZ, RZ, RZ ;  /* 0x000000ffff027224 */ /* 0x000fc600078e00ff */
[----:B------:R-:W-:Y:S01]  /*0220*/  ISETP.GE.AND P1, PT, R0, UR9, PT ;  /* 0x0000000900007c0c */ /* 0x000fe2000bf26270 */
[----:B--2---:R-:W-:Y:S01]  /*0230*/  IMAD R9, R9, UR8, RZ ;  /* 0x0000000809097c24 */ /* 0x004fe2000f8e02ff */
[----:B------:R-:W-:Y:S11]  /*0240*/  BRA.U !UP0, `(.L_x_63) ;  /* 0x0000000108bc7547 */ /* 0x000ff6000b800000 */
[----:B------:R-:W-:Y:S01]  /*0250*/  MOV R13, R8 ;  /* 0x00000008000d7202 */ /* 0x000fe20000000f00 */
[----:B------:R-:W-:Y:S01]  /*0260*/  IMAD.MOV.U32 R12, RZ, RZ, R9 ;  /* 0x000000ffff0c7224 */ /* 0x000fe200078e0009 */
[----:B------:R-:W-:-:S07]  /*0270*/  MOV R14, R6 ;  /* 0x00000006000e7202 */ /* 0x000fce0000000f00 */
.L_x_64:
[----:B------:R-:W-:Y:S01]  /*0280*/  MOV R3, UR7 ;  /* 0x0000000700037c02 */ /* 0x000fe20008000f00 */
[----:B------:R-:W-:-:S04]  /*0290*/  IMAD.U32 R2, RZ, RZ, UR6 ;  /* 0x00000006ff027e24 */ /* 0x000fc8000f8e00ff */
[----:B------:R-:W-:-:S05]  /*02a0*/  IMAD.WIDE R2, R12, 0x4, R2 ;  /* 0x000000040c027825 */ /* 0x000fca00078e0202 */
[----:B----4-:R-:W2:Y:S01]  /*02b0*/  LDG.E R17, desc[UR10][R2.64+-0x20] ;  /* 0xffffe00a02117981 */ /* 0x010ea2000c1e1900 */
[----:B------:R-:W-:Y:S01]  /*02c0*/  MOV R11, UR5 ;  /* 0x00000005000b7c02 */ /* 0x000fe20008000f00 */
[----:B------:R-:W-:-:S04]  /*02d0*/  IMAD.U32 R10, RZ, RZ, UR4 ;  /* 0x00000004ff0a7e24 */ /* 0x000fc8000f8e00ff */
[----:B------:R-:W-:-:S05]  /*02e0*/  IMAD.WIDE R10, R13, 0x4, R10 ;  /* 0x000000040d0a7825 */ /* 0x000fca00078e020a */
[----:B--2---:R0:W-:Y:S04]  /*02f0*/  STG.E desc[UR10][R10.64+-0x20], R17 ;  /* 0xffffe0110a007986 */ /* 0x0041e8000c10190a */
[----:B------:R-:W2:Y:S04]  /*0300*/  LDG.E R19, desc[UR10][R2.64+-0x1c] ;  /* 0xffffe40a02137981 */ /* 0x000ea8000c1e1900 */
[----:B--2---:R1:W-:Y:S04]  /*0310*/  STG.E desc[UR10][R10.64+-0x1c], R19 ;  /* 0xffffe4130a007986 */ /* 0x0043e8000c10190a */
[----:B------:R-:W2:Y:S04]  /*0320*/  LDG.E R21, desc[UR10][R2.64+-0x18] ;  /* 0xffffe80a02157981 */ /* 0x000ea8000c1e1900 */
[----:B--2---:R2:W-:Y:S04]  /*0330*/  STG.E desc[UR10][R10.64+-0x18], R21 ;  /* 0xffffe8150a007986 */ /* 0x0045e8000c10190a */
[----:B------:R-:W3:Y:S04]  /*0340*/  LDG.E R23, desc[UR10][R2.64+-0x14] ;  /* 0xffffec0a02177981 */ /* 0x000ee8000c1e1900 */
[----:B---3--:R3:W-:Y:S04]  /*0350*/  STG.E desc[UR10][R10.64+-0x14], R23 ;  /* 0xffffec170a007986 */ /* 0x0087e8000c10190a */
[----:B------:R-:W4:Y:S04]  /*0360*/  LDG.E R25, desc[UR10][R2.64+-0x10] ;  /* 0xfffff00a02197981 */ /* 0x000f28000c1e1900 */
[----:B----4-:R4:W-:Y:S04]  /*0370*/  STG.E desc[UR10][R10.64+-0x10], R25 ;  /* 0xfffff0190a007986 */ /* 0x0109e8000c10190a */
[----:B------:R-:W5:Y:S04]  /*0380*/  LDG.E R27, desc[UR10][R2.64+-0xc] ;  /* 0xfffff40a021b7981 */ /* 0x000f68000c1e1900 */
[----:B-----5:R5:W-:Y:S04]  /*0390*/  STG.E desc[UR10][R10.64+-0xc], R27 ;  /* 0xfffff41b0a007986 */ /* 0x020be8000c10190a */
[----:B0-----:R-:W2:Y:S04]  /*03a0*/  LDG.E R17, desc[UR10][R2.64+-0x8] ;  /* 0xfffff80a02117981 */ /* 0x001ea8000c1e1900 */
[----:B--2---:R0:W-:Y:S04]  /*03b0*/  STG.E desc[UR10][R10.64+-0x8], R17 ;  /* 0xfffff8110a007986 */ /* 0x0041e8000c10190a */
[----:B-1----:R-:W2:Y:S04]  /*03c0*/  LDG.E R19, desc[UR10][R2.64+-0x4] ;  /* 0xfffffc0a02137981 */ /* 0x002ea8000c1e1900 */
[----:B--2---:R1:W-:Y:S04]  /*03d0*/  STG.E desc[UR10][R10.64+-0x4], R19 ;  /* 0xfffffc130a007986 */ /* 0x0043e8000c10190a */
[----:B------:R-:W2:Y:S04]  /*03e0*/  LDG.E R21, desc[UR10][R2.64] ;  /* 0x0000000a02157981 */ /* 0x000ea8000c1e1900 */
[----:B--2---:R2:W-:Y:S04]  /*03f0*/  STG.E desc[UR10][R10.64], R21 ;  /* 0x000000150a007986 */ /* 0x0045e8000c10190a */
[----:B---3--:R-:W3:Y:S04]  /*0400*/  LDG.E R23, desc[UR10][R2.64+0x4] ;  /* 0x0000040a02177981 */ /* 0x008ee8000c1e1900 */
[----:B---3--:R3:W-:Y:S04]  /*0410*/  STG.E desc[UR10][R10.64+0x4], R23 ;  /* 0x000004170a007986 */ /* 0x0087e8000c10190a */
[----:B----4-:R-:W4:Y:S04]  /*0420*/  LDG.E R25, desc[UR10][R2.64+0x8] ;  /* 0x0000080a02197981 */ /* 0x010f28000c1e1900 */
[----:B----4-:R4:W-:Y:S04]  /*0430*/  STG.E desc[UR10][R10.64+0x8], R25 ;  /* 0x000008190a007986 */ /* 0x0109e8000c10190a */
[----:B-----5:R-:W5:Y:S04]  /*0440*/  LDG.E R27, desc[UR10][R2.64+0xc] ;  /* 0x00000c0a021b7981 */ /* 0x020f68000c1e1900 */
[----:B-----5:R4:W-:Y:S04]  /*0450*/  STG.E desc[UR10][R10.64+0xc], R27 ;  /* 0x00000c1b0a007986 */ /* 0x0209e8000c10190a */
[----:B0-----:R-:W5:Y:S04]  /*0460*/  LDG.E R17, desc[UR10][R2.64+0x10] ;  /* 0x0000100a02117981 */ /* 0x001f68000c1e1900 */
[----:B-----5:R4:W-:Y:S04]  /*0470*/  STG.E desc[UR10][R10.64+0x10], R17 ;  /* 0x000010110a007986 */ /* 0x0209e8000c10190a */
[----:B-1----:R-:W5:Y:S04]  /*0480*/  LDG.E R19, desc[UR10][R2.64+0x14] ;  /* 0x0000140a02137981 */ /* 0x002f68000c1e1900 */
[----:B-----5:R4:W-:Y:S04]  /*0490*/  STG.E desc[UR10][R10.64+0x14], R19 ;  /* 0x000014130a007986 */ /* 0x0209e8000c10190a */
[----:B--2---:R-:W2:Y:S04]  /*04a0*/  LDG.E R21, desc[UR10][R2.64+0x18] ;  /* 0x0000180a02157981 */ /* 0x004ea8000c1e1900 */
[----:B--2---:R4:W-:Y:S04]  /*04b0*/  STG.E desc[UR10][R10.64+0x18], R21 ;  /* 0x000018150a007986 */ /* 0x0049e8000c10190a */
[----:B---3--:R-:W2:Y:S01]  /*04c0*/  LDG.E R23, desc[UR10][R2.64+0x1c] ;  /* 0x00001c0a02177981 */ /* 0x008ea2000c1e1900 */
[----:B------:R-:W-:Y:S01]  /*04d0*/  VIADD R14, R14, 0x10 ;  /* 0x000000100e0e7836 */ /* 0x000fe20000000000 */
[----:B------:R-:W-:Y:S01]  /*04e0*/  IADD3 R12, PT, PT, R12, 0x10, RZ ;  /* 0x000000100c0c7810 */ /* 0x000fe20007ffe0ff */
[----:B------:R-:W-:-:S03]  /*04f0*/  VIADD R13, R13, 0x10 ;  /* 0x000000100d0d7836 */ /* 0x000fc60000000000 */
[----:B------:R-:W-:Y:S01]  /*0500*/  ISETP.NE.AND P2, PT, R14, RZ, PT ;  /* 0x000000ff0e00720c */ /* 0x000fe20003f45270 */
[----:B--2---:R4:W-:-:S12]  /*0510*/  STG.E desc[UR10][R10.64+0x1c], R23 ;  /* 0x00001c170a007986 */ /* 0x0049d8000c10190a */
[----:B------:R-:W-:Y:S05]  /*0520*/  @P2 BRA `(.L_x_64) ;  /* 0xfffffffc00542947 */ /* 0x000fea000383ffff */
[----:B------:R-:W-:-:S07]  /*0530*/  MOV R2, R4 ;  /* 0x0000000400027202 */ /* 0x000fce0000000f00 */
.L_x_63:
[----:B------:R-:W-:-:S13]  /*0540*/  ISETP.NE.AND P2, PT, R16, RZ, PT ;  /* 0x000000ff1000720c */ /* 0x000fda0003f45270 */
[----:B------:R-:W-:Y:S05]  /*0550*/  @!P2 BRA `(.L_x_65) ;  /* 0x0000000000f8a947 */ /* 0x000fea0003800000 */
[----:B------:R-:W-:Y:S01]  /*0560*/  VIADD R3, R16, 0xffffffff ;  /* 0xffffffff10037836 */ /* 0x000fe20000000000 */
[----:B------:R-:W-:-:S04]  /*0570*/  ISETP.NE.AND P3, PT, R15, RZ, PT ;  /* 0x000000ff0f00720c */ /* 0x000fc80003f65270 */
[----:B------:R-:W-:-:S13]  /*0580*/  ISETP.GE.U32.AND P2, PT, R3, 0x7, PT ;  /* 0x000000070300780c */ /* 0x000fda0003f46070 */
[----:B------:R-:W-:Y:S05]  /*0590*/  @!P2 BRA `(.L_x_66) ;  /* 0x00000000005ca947 */ /* 0x000fea0003800000 */
[----:B----4-:R-:W0:Y:S01]  /*05a0*/  LDC.64 R10, c[0x0][0x388] ;  /* 0x0000e200ff0a7b82 */ /* 0x010e220000000a00 */
[----:B------:R-:W-:-:S07]  /*05b0*/  IADD3 R3, PT, PT, R9, R2, RZ ;  /* 0x0000000209037210 */ /* 0x000fce0007ffe0ff */
[----:B------:R-:W1:Y:S01]  /*05c0*/  LDC.64 R12, c[0x0][0x380] ;  /* 0x0000e000ff0c7b82 */ /* 0x000e620000000a00 */
[----:B0-----:R-:W-:-:S05]  /*05d0*/  IMAD.WIDE R10, R3, 0x4, R10 ;  /* 0x00000004030a7825 */ /* 0x001fca00078e020a */
[----:B------:R-:W2:Y:S01]  /*05e0*/  LDG.E R3, desc[UR10][R10.64] ;  /* 0x0000000a0a037981 */ /* 0x000ea2000c1e1900 */
[----:B------:R-:W-:-:S04]  /*05f0*/  IMAD.IADD R17, R8, 0x1, R2 ;  /* 0x0000000108117824 */ /* 0x000fc800078e0202 */
[----:B-1----:R-:W-:-:S05]  /*0600*/  IMAD.WIDE R12, R17, 0x4, R12 ;  /* 0x00000004110c7825 */ /* 0x002fca00078e020c */
[----:B--2---:R0:W-:Y:S04]  /*0610*/  STG.E desc[UR10][R12.64], R3 ;  /* 0x000000030c007986 */ /* 0x0041e8000c10190a */
[----:B------:R-:W2:Y:S04]  /*0620*/  LDG.E R17, desc[UR10][R10.64+0x4] ;  /* 0x0000040a0a117981 */ /* 0x000ea8000c1e1900 */
[----:B--2---:R1:W-:Y:S04]  /*0630*/  STG.E desc[UR10][R12.64+0x4], R17 ;  /* 0x000004110c007986 */ /* 0x0043e8000c10190a */
[----:B------:R-:W2:Y:S04]  /*0640*/  LDG.E R19, desc[UR10][R10.64+0x8] ;  /* 0x0000080a0a137981 */ /* 0x000ea8000c1e1900 */
[----:B--2---:R2:W-:Y:S04]  /*0650*/  STG.E desc[UR10][R12.64+0x8], R19 ;  /* 0x000008130c007986 */ /* 0x0045e8000c10190a */
[----:B------:R-:W3:Y:S04]  /*0660*/  LDG.E R21, desc[UR10][R10.64+0xc] ;  /* 0x00000c0a0a157981 */ /* 0x000ee8000c1e1900 */
[----:B---3--:R2:W-:Y:S04]  /*0670*/  STG.E desc[UR10][R12.64+0xc], R21 ;  /* 0x00000c150c007986 */ /* 0x0085e8000c10190a */
[----:B------:R-:W3:Y:S04]  /*0680*/  LDG.E R23, desc[UR10][R10.64+0x10] ;  /* 0x0000100a0a177981 */ /* 0x000ee8000c1e1900 */
[----:B---3--:R2:W-:Y:S04]  /*0690*/  STG.E desc[UR10][R12.64+0x10], R23 ;  /* 0x000010170c007986 */ /* 0x0085e8000c10190a */
[----:B------:R-:W3:Y:S04]  /*06a0*/  LDG.E R25, desc[UR10][R10.64+0x14] ;  /* 0x0000140a0a197981 */ /* 0x000ee8000c1e1900 */
[----:B---3--:R2:W-:Y:S04]  /*06b0*/  STG.E desc[UR10][R12.64+0x14], R25 ;  /* 0x000014190c007986 */ /* 0x0085e8000c10190a */
[----:B0-----:R-:W3:Y:S04]  /*06c0*/  LDG.E R3, desc[UR10][R10.64+0x18] ;  /* 0x0000180a0a037981 */ /* 0x001ee8000c1e1900 */
[----:B---3--:R2:W-:Y:S04]  /*06d0*/  STG.E desc[UR10][R12.64+0x18], R3 ;  /* 0x000018030c007986 */ /* 0x0085e8000c10190a */
[----:B-1----:R-:W3:Y:S01]  /*06e0*/  LDG.E R17, desc[UR10][R10.64+0x1c] ;  /* 0x00001c0a0a117981 */ /* 0x002ee2000c1e1900 */
[----:B------:R-:W-:-:S03]  /*06f0*/  IADD3 R2, PT, PT, R2, 0x8, RZ ;  /* 0x0000000802027810 */ /* 0x000fc60007ffe0ff */
[----:B---3--:R2:W-:Y:S04]  /*0700*/  STG.E desc[UR10][R12.64+0x1c], R17 ;  /* 0x00001c110c007986 */ /* 0x0085e8000c10190a */
.L_x_66:
[----:B------:R-:W-:Y:S05]  /*0710*/  @!P3 BRA `(.L_x_65) ;  /* 0x000000000088b947 */ /* 0x000fea0003800000 */
[----:B------:R-:W-:Y:S01]  /*0720*/  ISETP.NE.AND P2, PT, R5, RZ, PT ;  /* 0x000000ff0500720c */ /* 0x000fe20003f45270 */
[----:B------:R-:W-:-:S12]  /*0730*/  @!P0 BRA `(.L_x_67) ;  /* 0x00000000003c8947 */ /* 0x000fd80003800000 */
[----:B----4-:R-:W0:Y:S01]  /*0740*/  LDC.64 R10, c[0x0][0x388] ;  /* 0x0000e200ff0a7b82 */ /* 0x010e220000000a00 */
[----:B--2---:R-:W-:-:S07]  /*0750*/  IMAD.IADD R3, R9, 0x1, R2 ;  /* 0x0000000109037824 */ /* 0x004fce00078e0202 */
[----:B------:R-:W1:Y:S01]  /*0760*/  LDC.64 R12, c[0x0][0x380] ;  /* 0x0000e000ff0c7b82 */ /* 0x000e620000000a00 */
[----:B0-----:R-:W-:-:S05]  /*0770*/  IMAD.WIDE R10, R3, 0x4, R10 ;  /* 0x00000004030a7825 */ /* 0x001fca00078e020a */
[----:B------:R-:W2:Y:S01]  /*0780*/  LDG.E R3, desc[UR10][R10.64] ;  /* 0x0000000a0a037981 */ /* 0x000ea2000c1e1900 */
[----:B------:R-:W-:-:S05]  /*0790*/  IADD3 R17, PT, PT, R8, R2, RZ ;  /* 0x0000000208117210 */ /* 0x000fca0007ffe0ff */
[----:B-1----:R-:W-:-:S05]  /*07a0*/  IMAD.WIDE R12, R17, 0x4, R12 ;  /* 0x00000004110c7825 */ /* 0x002fca00078e020c */
[----:B--2---:R0:W-:Y:S04]  /*07b0*/  STG.E desc[UR10][R12.64], R3 ;  /* 0x000000030c007986 */ /* 0x0041e8000c10190a */
[----:B------:R-:W2:Y:S04]  /*07c0*/  LDG.E R17, desc[UR10][R10.64+0x4] ;  /* 0x0000040a0a117981 */ /* 0x000ea8000c1e1900 */
[----:B--2---:R0:W-:Y:S04]  /*07d0*/  STG.E desc[UR10][R12.64+0x4], R17 ;  /* 0x000004110c007986 */ /* 0x0041e8000c10190a */
[----:B------:R-:W2:Y:S04]  /*07e0*/  LDG.E R19, desc[UR10][R10.64+0x8] ;  /* 0x0000080a0a137981 */ /* 0x000ea8000c1e1900 */
[----:B--2---:R0:W-:Y:S04]  /*07f0*/  STG.E desc[UR10][R12.64+0x8], R19 ;  /* 0x000008130c007986 */ /* 0x0041e8000c10190a */
[----:B------:R-:W2:Y:S01]  /*0800*/  LDG.E R21, desc[UR10][R10.64+0xc] ;  /* 0x00000c0a0a157981 */ /* 0x000ea2000c1e1900 */
[----:B------:R-:W-:-:S03]  /*0810*/  VIADD R2, R2, 0x4 ;  /* 0x0000000402027836 */ /* 0x000fc60000000000 */
[----:B--2---:R0:W-:Y:S04]  /*0820*/  STG.E desc[UR10][R12.64+0xc], R21 ;  /* 0x00000c150c007986 */ /* 0x0041e8000c10190a */
.L_x_67:
[----:B------:R-:W-:Y:S05]  /*0830*/  @!P2 BRA `(.L_x_65) ;  /* 0x000000000040a947 */ /* 0x000fea0003800000 */
[----:B----4-:R-:W1:Y:S01]  /*0840*/  LDC.64 R10, c[0x0][0x388] ;  /* 0x0000e200ff0a7b82 */ /* 0x010e620000000a00 */
[----:B------:R-:W-:-:S07]  /*0850*/  IADD3 R9, PT, PT, R9, R2, RZ ;  /* 0x0000000209097210 */ /* 0x000fce0007ffe0ff */
[----:B0-2---:R-:W0:Y:S01]  /*0860*/  LDC.64 R12, c[0x0][0x380] ;  /* 0x0000e000ff0c7b82 */ /* 0x005e220000000a00 */
[----:B-1----:R-:W-:-:S05]  /*0870*/  IMAD.WIDE R10, R9, 0x4, R10 ;  /* 0x00000004090a7825 */ /* 0x002fca00078e020a */
[----:B------:R-:W2:Y:S01]  /*0880*/  LDG.E R9, desc[UR10][R10.64] ;  /* 0x0000000a0a097981 */ /* 0x000ea2000c1e1900 */
[----:B------:R-:W-:Y:S01]  /*0890*/  IMAD.IADD R3, R8, 0x1, R2 ;  /* 0x0000000108037824 */ /* 0x000fe200078e0202 */
[----:B------:R-:W-:-:S03]  /*08a0*/  ISETP.NE.AND P2, PT, R5, 0x1, PT ;  /* 0x000000010500780c */ /* 0x000fc60003f45270 */
[----:B0-----:R-:W-:-:S05]  /*08b0*/  IMAD.WIDE R2, R3, 0x4, R12 ;  /* 0x0000000403027825 */ /* 0x001fca00078e020c */
[----:B--2---:R1:W-:Y:S05]  /*08c0*/  STG.E desc[UR10][R2.64], R9 ;  /* 0x0000000902007986 */ /* 0x0043ea000c10190a */
[----:B------:R-:W-:Y:S05]  /*08d0*/  @!P2 BRA `(.L_x_65) ;  /* 0x000000000018a947 */ /* 0x000fea0003800000 */
[----:B-1----:R-:W2:Y:S01]  /*08e0*/  LDG.E R9, desc[UR10][R10.64+0x4] ;  /* 0x0000040a0a097981 */ /* 0x002ea2000c1e1900 */
[----:B------:R-:W-:-:S03]  /*08f0*/  ISETP.NE.AND P2, PT, R5, 0x2, PT ;  /* 0x000000020500780c */ /* 0x000fc60003f45270 */
[----:B--2---:R3:W-:Y:S10]  /*0900*/  STG.E desc[UR10][R2.64+0x4], R9 ;  /* 0x0000040902007986 */ /* 0x0047f4000c10190a */
[----:B------:R-:W-:Y:S05]  /*0910*/  @!P2 BRA `(.L_x_65) ;  /* 0x000000000008a947 */ /* 0x000fea0003800000 */
[----:B------:R-:W2:Y:S04]  /*0920*/  LDG.E R11, desc[UR10][R10.64+0x8] ;  /* 0x0000080a0a0b7981 */ /* 0x000ea8000c1e1900 */
[----:B--2---:R0:W-:Y:S02]  /*0930*/  STG.E desc[UR10][R2.64+0x8], R11 ;  /* 0x0000080b02007986 */ /* 0x0041e4000c10190a */
.L_x_65:
[----:B------:R-:W-:Y:S05]  /*0940*/  @!P1 BRA `(.L_x_68) ;  /* 0xfffffff800149947 */ /* 0x000fea000383ffff */
[----:B------:R-:W-:Y:S05]  /*0950*/  EXIT ;  /* 0x000000000000794d */ /* 0x000fea0003800000 */
.L_x_69:
        /* <DEDUP_REMOVED lines=10> */
.L_x_718:


//--------------------- .text._Z30gpuKernelGetArrayAtColumnIndexIfEvPT_S1_Piii --------------------------
	.section	.text._Z30gpuKernelGetArrayAtColumnIndexIfEvPT_S1_Piii,"ax",@progbits
	.align	128
        .global         _Z30gpuKernelGetArrayAtColumnIndexIfEvPT_S1_Piii
        .type           _Z30gpuKernelGetArrayAtColumnIndexIfEvPT_S1_Piii,@function
        .size           _Z30gpuKernelGetArrayAtColumnIndexIfEvPT_S1_Piii,(.L_x_719 - _Z30gpuKernelGetArrayAtColumnIndexIfEvPT_S1_Piii)
        .other          _Z30gpuKernelGetArrayAtColumnIndexIfEvPT_S1_Piii,@"STO_CUDA_ENTRY STV_DEFAULT"
_Z30gpuKernelGetArrayAtColumnIndexIfEvPT_S1_Piii:
.text._Z30gpuKernelGetArrayAtColumnIndexIfEvPT_S1_Piii:
        /* <DEDUP_REMOVED lines=26> */
.L_x_75:
        /* <DEDUP_REMOVED lines=14> */
.L_x_71:
        /* <DEDUP_REMOVED lines=44> */
.L_x_70:
        /* <DEDUP_REMOVED lines=29> */
.L_x_73:
        /* <DEDUP_REMOVED lines=18> */
.L_x_74:
        /* <DEDUP_REMOVED lines=17> */
.L_x_72:
[----:B------:R-:W-:Y:S05]  /*0940*/  @!P1 BRA `(.L_x_75) ;  /* 0xfffffff800149947 */ /* 0x000fea000383ffff */
[----:B------:R-:W-:Y:S05]  /*0950*/  EXIT ;  /* 0x000000000000794d */ /* 0x000fea0003800000 */
.L_x_76:
        /* <DEDUP_REMOVED lines=10> */
.L_x_719:


//--------------------- .text._Z30gpuKernelGetArrayAtColumnIndexIdEvPT_S1_Piii --------------------------
	.section	.text._Z30gpuKernelGetArrayAtColumnIndexIdEvPT_S1_Piii,"ax",@progbits
	.align	128
        .global         _Z30gpuKernelGetArrayAtColumnIndexIdEvPT_S1_Piii
        .type           _Z30gpuKernelGetArrayAtColumnIndexIdEvPT_S1_Piii,@function
        .size           _Z30gpuKernelGetArrayAtColumnIndexIdEvPT_S1_Piii,(.L_x_720 - _Z30gpuKernelGetArrayAtColumnIndexIdEvPT_S1_Piii)
        .other          _Z30gpuKernelGetArrayAtColumnIndexIdEvPT_S1_Piii,@"STO_CUDA_ENTRY STV_DEFAULT"
_Z30gpuKernelGetArrayAtColumnIndexIdEvPT_S1_Piii:
.text._Z30gpuKernelGetArrayAtColumnIndexIdEvPT_S1_Piii:
        /* <DEDUP_REMOVED lines=15> */
[C---:B------:R-:W-:Y:S01]  /*00f0*/  LOP3.LUT R4, R5.reuse, 0x7, RZ, 0xc0, !PT ;  /* 0x0000000705047812 */ /* 0x040fe200078ec0ff */
[----:B------:R-:W-:Y:S01]  /*0100*/  IMAD.MOV R6, RZ, RZ, -R3 ;  /* 0x000000ffff067224 */ /* 0x000fe200078e0a03 */
[----:B------:R-:W-:Y:S01]  /*0110*/  LOP3.LUT R5, R5, 0x3, RZ, 0xc0, !PT ;  /* 0x0000000305057812 */ /* 0x000fe200078ec0ff */
[----:B------:R-:W2:Y:S01]  /*0120*/  LDCU.64 UR10, c[0x0][0x358] ;  /* 0x00006b00ff0a77ac */ /* 0x000ea20008000a00 */
[----:B0-----:R-:W-:Y:S02]  /*0130*/  UIADD3 UR6, UP0, UPT, UR6, 0x40, URZ ;  /* 0x0000004006067890 */ /* 0x001fe4000ff1e0ff */
[----:B------:R-:W-:Y:S01]  /*0140*/  UIADD3 UR4, UP1, UPT, UR4, 0x40, URZ ;  /* 0x0000004004047890 */ /* 0x000fe2000ff3e0ff */
[----:B-1----:R-:W-:Y:S01]  /*0150*/  IMAD R7, R7, UR8, RZ ;  /* 0x0000000807077c24 */ /* 0x002fe2000f8e02ff */
[----:B------:R-:W-:-:S02]  /*0160*/  UIADD3.X UR7, UPT, UPT, URZ, UR7, URZ, UP0, !UPT ;  /* 0x00000007ff077290 */ /* 0x000fc400087fe4ff */
[----:B------:R-:W-:-:S12]  /*0170*/  UIADD3.X UR5, UPT, UPT, URZ, UR5, URZ, UP1, !UPT ;  /* 0x00000005ff057290 */ /* 0x000fd80008ffe4ff */
.L_x_82:
[----:B0-2---:R-:W0:Y:S01]  /*0180*/  LDC.64 R10, c[0x0][0x390] ;  /* 0x0000e400ff0a7b82 */ /* 0x005e220000000a00 */
[----:B-1----:R-:W1:Y:S01]  /*0190*/  LDCU.64 UR8, c[0x0][0x398] ;  /* 0x00007300ff0877ac */ /* 0x002e620008000a00 */
[----:B0-----:R-:W-:-:S05]  /*01a0*/  IMAD.WIDE R10, R0, 0x4, R10 ;  /* 0x00000004000a7825 */ /* 0x001fca00078e020a */
[----:B--23--:R-:W2:Y:S01]  /*01b0*/  LDG.E R9, desc[UR10][R10.64] ;  /* 0x0000000a0a097981 */ /* 0x00cea2000c1e1900 */
[----:B-1----:R-:W-:Y:S02]  /*01c0*/  UISETP.GE.U32.AND UP0, UPT, UR8, 0x10, UPT ;  /* 0x000000100800788c */ /* 0x002fe4000bf06070 */
[----:B------:R-:W-:Y:S02]  /*01d0*/  IMAD R8, R0, UR8, RZ ;  /* 0x0000000800087c24 */ /* 0x000fe4000f8e02ff */
[----:B------:R-:W-:Y:S02]  /*01e0*/  HFMA2 R14, -RZ, RZ, 0, 0 ;  /* 0x00000000ff0e7431 */ /* 0x000fe400000001ff */
[----:B------:R-:W-:-:S05]  /*01f0*/  IMAD.IADD R0, R7, 0x1, R0 ;  /* 0x0000000107007824 */ /* 0x000fca00078e0200 */
[----:B------:R-:W-:Y:S01]  /*0200*/  ISETP.GE.AND P0, PT, R0, UR9, PT ;  /* 0x0000000900007c0c */ /* 0x000fe2000bf06270 */
[----:B--2---:R-:W-:Y:S01]  /*0210*/  IMAD R9, R9, UR8, RZ ;  /* 0x0000000809097c24 */ /* 0x004fe2000f8e02ff */
[----:B----4-:R-:W-:Y:S11]  /*0220*/  BRA.U !UP0, `(.L_x_77) ;  /* 0x0000000108bc7547 */ /* 0x010ff6000b800000 */
[----:B------:R-:W-:Y:S01]  /*0230*/  IMAD.MOV.U32 R11, RZ, RZ, R8 ;  /* 0x000000ffff0b7224 */ /* 0x000fe200078e0008 */
[----:B------:R-:W-:Y:S01]  /*0240*/  MOV R10, R9 ;  /* 0x00000009000a7202 */ /* 0x000fe20000000f00 */
[----:B------:R-:W-:-:S07]  /*0250*/  IMAD.MOV.U32 R24, RZ, RZ, R6 ;  /* 0x000000ffff187224 */ /* 0x000fce00078e0006 */
.L_x_78:
[----:B------:R-:W-:Y:S01]  /*0260*/  MOV R14, UR6 ;  /* 0x00000006000e7c02 */ /* 0x000fe20008000f00 */
[----:B------:R-:W-:-:S04]  /*0270*/  IMAD.U32 R15, RZ, RZ, UR7 ;  /* 0x00000007ff0f7e24 */ /* 0x000fc8000f8e00ff */
[----:B------:R-:W-:-:S05]  /*0280*/  IMAD.WIDE R14, R10, 0x8, R14 ;  /* 0x000000080a0e7825 */ /* 0x000fca00078e020e */
[----:B----4-:R-:W2:Y:S01]  /*0290*/  LDG.E.64 R12, desc[UR10][R14.64+-0x40] ;  /* 0xffffc00a0e0c7981 */ /* 0x010ea2000c1e1b00 */
[----:B------:R-:W-:Y:S01]  /*02a0*/  MOV R16, UR4 ;  /* 0x0000000400107c02 */ /* 0x000fe20008000f00 */
[----:B------:R-:W-:-:S04]  /*02b0*/  IMAD.U32 R17, RZ, RZ, UR5 ;  /* 0x00000005ff117e24 */ /* 0x000fc8000f8e00ff */
[----:B------:R-:W-:-:S05]  /*02c0*/  IMAD.WIDE R16, R11, 0x8, R16 ;  /* 0x000000080b107825 */ /* 0x000fca00078e0210 */
[----:B--2---:R0:W-:Y:S04]  /*02d0*/  STG.E.64 desc[UR10][R16.64+-0x40], R12 ;  /* 0xffffc00c10007986 */ /* 0x0041e8000c101b0a */
[----:B------:R-:W2:Y:S04]  /*02e0*/  LDG.E.64 R20, desc[UR10][R14.64+-0x38] ;  /* 0xffffc80a0e147981 */ /* 0x000ea8000c1e1b00 */
[----:B--2---:R1:W-:Y:S04]  /*02f0*/  STG.E.64 desc[UR10][R16.64+-0x38], R20 ;  /* 0xffffc81410007986 */ /* 0x0043e8000c101b0a */
[----:B------:R-:W2:Y:S04]  /*0300*/  LDG.E.64 R22, desc[UR10][R14.64+-0x30] ;  /* 0xffffd00a0e167981 */ /* 0x000ea8000c1e1b00 */
[----:B--2---:R2:W-:Y:S04]  /*0310*/  STG.E.64 desc[UR10][R16.64+-0x30], R22 ;  /* 0xffffd01610007986 */ /* 0x0045e8000c101b0a */
[----:B------:R-:W3:Y:S04]  /*0320*/  LDG.E.64 R28, desc[UR10][R14.64+-0x28] ;  /* 0xffffd80a0e1c7981 */ /* 0x000ee8000c1e1b00 */
[----:B---3--:R3:W-:Y:S04]  /*0330*/  STG.E.64 desc[UR10][R16.64+-0x28], R28 ;  /* 0xffffd81c10007986 */ /* 0x0087e8000c101b0a */
[----:B------:R-:W4:Y:S04]  /*0340*/  LDG.E.64 R26, desc[UR10][R14.64+-0x20] ;  /* 0xffffe00a0e1a7981 */ /* 0x000f28000c1e1b00 */
[----:B----4-:R4:W-:Y:S04]  /*0350*/  STG.E.64 desc[UR10][R16.64+-0x20], R26 ;  /* 0xffffe01a10007986 */ /* 0x0109e8000c101b0a */
[----:B0-----:R-:W5:Y:S04]  /*0360*/  LDG.E.64 R12, desc[UR10][R14.64+-0x18] ;  /* 0xffffe80a0e0c7981 */ /* 0x001f68000c1e1b00 */
[----:B-----5:R0:W-:Y:S04]  /*0370*/  STG.E.64 desc[UR10][R16.64+-0x18], R12 ;  /* 0xffffe80c10007986 */ /* 0x0201e8000c101b0a */
[----:B------:R-:W5:Y:S04]  /*0380*/  LDG.E.64 R18, desc[UR10][R14.64+-0x10] ;  /* 0xfffff00a0e127981 */ /* 0x000f68000c1e1b00 */
[----:B-----5:R5:W-:Y:S04]  /*0390*/  STG.E.64 desc[UR10][R16.64+-0x10], R18 ;  /* 0xfffff01210007986 */ /* 0x020be8000c101b0a */
[----:B-1----:R-:W2:Y:S04]  /*03a0*/  LDG.E.64 R20, desc[UR10][R14.64+-0x8] ;  /* 0xfffff80a0e147981 */ /* 0x002ea8000c1e1b00 */
[----:B--2---:R1:W-:Y:S04]  /*03b0*/  STG.E.64 desc[UR10][R16.64+-0x8], R20 ;  /* 0xfffff81410007986 */ /* 0x0043e8000c101b0a */
[----:B------:R-:W2:Y:S04]  /*03c0*/  LDG.E.64 R22, desc[UR10][R14.64] ;  /* 0x0000000a0e167981 */ /* 0x000ea8000c1e1b00 */
[----:B--2---:R2:W-:Y:S04]  /*03d0*/  STG.E.64 desc[UR10][R16.64], R22 ;  /* 0x0000001610007986 */ /* 0x0045e8000c101b0a */
[----:B---3--:R-:W3:Y:S04]  /*03e0*/  LDG.E.64 R28, desc[UR10][R14.64+0x8] ;  /* 0x0000080a0e1c7981 */ /* 0x008ee8000c1e1b00 */
[----:B---3--:R3:W-:Y:S04]  /*03f0*/  STG.E.64 desc[UR10][R16.64+0x8], R28 ;  /* 0x0000081c10007986 */ /* 0x0087e8000c101b0a */
[----:B----4-:R-:W4:Y:S04]  /*0400*/  LDG.E.64 R26, desc[UR10][R14.64+0x10] ;  /* 0x0000100a0e1a7981 */ /* 0x010f28000c1e1b00 */
[----:B----4-:R4:W-:Y:S04]  /*0410*/  STG.E.64 desc[UR10][R16.64+0x10], R26 ;  /* 0x0000101a10007986 */ /* 0x0109e8000c101b0a */
[----:B0-----:R-:W5:Y:S04]  /*0420*/  LDG.E.64 R12, desc[UR10][R14.64+0x18] ;  /* 0x0000180a0e0c7981 */ /* 0x001f68000c1e1b00 */
[----:B-----5:R4:W-:Y:S04]  /*0430*/  STG.E.64 desc[UR10][R16.64+0x18], R12 ;  /* 0x0000180c10007986 */ /* 0x0209e8000c101b0a */
[----:B------:R-:W5:Y:S04]  /*0440*/  LDG.E.64 R18, desc[UR10][R14.64+0x20] ;  /* 0x0000200a0e127981 */ /* 0x000f68000c1e1b00 */
[----:B-----5:R4:W-:Y:S04]  /*0450*/  STG.E.64 desc[UR10][R16.64+0x20], R18 ;  /* 0x0000201210007986 */ /* 0x0209e8000c101b0a */
[----:B-1----:R-:W5:Y:S04]  /*0460*/  LDG.E.64 R20, desc[UR10][R14.64+0x28] ;  /* 0x0000280a0e147981 */ /* 0x002f68000c1e1b00 */
[----:B-----5:R4:W-:Y:S04]  /*0470*/  STG.E.64 desc[UR10][R16.64+0x28], R20 ;  /* 0x0000281410007986 */ /* 0x0209e8000c101b0a */
[----:B--2---:R-:W2:Y:S04]  /*0480*/  LDG.E.64 R22, desc[UR10][R14.64+0x30] ;  /* 0x0000300a0e167981 */ /* 0x004ea8000c1e1b00 */
[----:B--2---:R4:W-:Y:S04]  /*0490*/  STG.E.64 desc[UR10][R16.64+0x30], R22 ;  /* 0x0000301610007986 */ /* 0x0049e8000c101b0a */
[----:B---3--:R-:W2:Y:S01]  /*04a0*/  LDG.E.64 R28, desc[UR10][R14.64+0x38] ;  /* 0x0000380a0e1c7981 */ /* 0x008ea2000c1e1b00 */
[----:B------:R-:W-:Y:S01]  /*04b0*/  IADD3 R24, PT, PT, R24, 0x10, RZ ;  /* 0x0000001018187810 */ /* 0x000fe20007ffe0ff */
[----:B------:R-:W-:Y:S01]  /*04c0*/  VIADD R10, R10, 0x10 ;  /* 0x000000100a0a7836 */ /* 0x000fe20000000000 */
[----:B------:R-:W-:-:S02]  /*04d0*/  IADD3 R11, PT, PT, R11, 0x10, RZ ;  /* 0x000000100b0b7810 */ /* 0x000fc40007ffe0ff */
[----:B------:R-:W-:Y:S01]  /*04e0*/  ISETP.NE.AND P1, PT, R24, RZ, PT ;  /* 0x000000ff1800720c */ /* 0x000fe20003f25270 */
[----:B--2---:R4:W-:-:S12]  /*04f0*/  STG.E.64 desc[UR10][R16.64+0x38], R28 ;  /* 0x0000381c10007986 */ /* 0x0049d8000c101b0a */
[----:B------:R-:W-:Y:S05]  /*0500*/  @P1 BRA `(.L_x_78) ;  /* 0xfffffffc00541947 */ /* 0x000fea000383ffff */
[----:B------:R-:W-:-:S07]  /*0510*/  IMAD.MOV.U32 R14, RZ, RZ, R3 ;  /* 0x000000ffff0e7224 */ /* 0x000fce00078e0003 */
.L_x_77:
[----:B------:R-:W-:-:S13]  /*0520*/  ISETP.NE.AND P1, PT, R2, RZ, PT ;  /* 0x000000ff0200720c */ /* 0x000fda0003f25270 */
[----:B------:R-:W-:Y:S05]  /*0530*/  @!P1 BRA `(.L_x_79) ;  /* 0x0000000400009947 */ /* 0x000fea0003800000 */
[----:B------:R-:W-:Y:S02]  /*0540*/  IADD3 R10, PT, PT, R2, -0x1, RZ ;  /* 0xffffffff020a7810 */ /* 0x000fe40007ffe0ff */
[----:B------:R-:W-:Y:S02]  /*0550*/  ISETP.NE.AND P2, PT, R4, RZ, PT ;  /* 0x000000ff0400720c */ /* 0x000fe40003f45270 */
[----:B------:R-:W-:-:S13]  /*0560*/  ISETP.GE.U32.AND P1, PT, R10, 0x7, PT ;  /* 0x000000070a00780c */ /* 0x000fda0003f26070 */
[----:B------:R-:W-:Y:S05]  /*0570*/  @!P1 BRA `(.L_x_80) ;  /* 0x00000000005c9947 */ /* 0x000fea0003800000 */
[----:B----4-:R-:W0:Y:S01]  /*0580*/  LDC.64 R12, c[0x0][0x388] ;  /* 0x0000e200ff0c7b82 */ /* 0x010e220000000a00 */
[----:B------:R-:W-:-:S04]  /*0590*/  IMAD.IADD R11, R9, 0x1, R14 ;  /* 0x00000001090b7824 */ /* 0x000fc800078e020e */
[----:B0-----:R-:W-:-:S03]  /*05a0*/  IMAD.WIDE R12, R11, 0x8, R12 ;  /* 0x000000080b0c7825 */ /* 0x001fc600078e020c */
[----:B------:R-:W0:Y:S02]  /*05b0*/  LDC.64 R10, c[0x0][0x380] ;  /* 0x0000e000ff0a7b82 */ /* 0x000e240000000a00 */
[----:B------:R-:W2:Y:S01]  /*05c0*/  LDG.E.64 R16, desc[UR10][R12.64] ;  /* 0x0000000a0c107981 */ /* 0x000ea2000c1e1b00 */
[----:B------:R-:W-:-:S05]  /*05d0*/  IADD3 R15, PT, PT, R8, R14, RZ ;  /* 0x0000000e080f7210 */ /* 0x000fca0007ffe0ff */
[----:B0-----:R-:W-:-:S05]  /*05e0*/  IMAD.WIDE R10, R15, 0x8, R10 ;  /* 0x000000080f0a7825 */ /* 0x001fca00078e020a */
[----:B--2---:R0:W-:Y:S04]  /*05f0*/  STG.E.64 desc[UR10][R10.64], R16 ;  /* 0x000000100a007986 */ /* 0x0041e8000c101b0a */
[----:B------:R-:W2:Y:S04]  /*0600*/  LDG.E.64 R18, desc[UR10][R12.64+0x8] ;  /* 0x0000080a0c127981 */ /* 0x000ea8000c1e1b00 */
[----:B--2---:R1:W-:Y:S04]  /*0610*/  STG.E.64 desc[UR10][R10.64+0x8], R18 ;  /* 0x000008120a007986 */ /* 0x0043e8000c101b0a */
[----:B------:R-:W2:Y:S04]  /*0620*/  LDG.E.64 R20, desc[UR10][R12.64+0x10] ;  /* 0x0000100a0c147981 */ /* 0x000ea8000c1e1b00 */
[----:B--2---:R2:W-:Y:S04]  /*0630*/  STG.E.64 desc[UR10][R10.64+0x10], R20 ;  /* 0x000010140a007986 */ /* 0x0045e8000c101b0a */
[----:B------:R-:W3:Y:S04]  /*0640*/  LDG.E.64 R22, desc[UR10][R12.64+0x18] ;  /* 0x0000180a0c167981 */ /* 0x000ee8000c1e1b00 */
[----:B---3--:R2:W-:Y:S04]  /*0650*/  STG.E.64 desc[UR10][R10.64+0x18], R22 ;  /* 0x000018160a007986 */ /* 0x0085e8000c101b0a */
[----:B------:R-:W3:Y:S04]  /*0660*/  LDG.E.64 R24, desc[UR10][R12.64+0x20] ;  /* 0x0000200a0c187981 */ /* 0x000ee8000c1e1b00 */
[----:B---3--:R2:W-:Y:S04]  /*0670*/  STG.E.64 desc[UR10][R10.64+0x20], R24 ;  /* 0x000020180a007986 */ /* 0x0085e8000c101b0a */
[----:B------:R-:W3:Y:S04]  /*0680*/  LDG.E.64 R26, desc[UR10][R12.64+0x28] ;  /* 0x0000280a0c1a7981 */ /* 0x000ee8000c1e1b00 */
[----:B---3--:R2:W-:Y:S04]  /*0690*/  STG.E.64 desc[UR10][R10.64+0x28], R26 ;  /* 0x0000281a0a007986 */ /* 0x0085e8000c101b0a */
[----:B0-----:R-:W3:Y:S04]  /*06a0*/  LDG.E.64 R16, desc[UR10][R12.64+0x30] ;  /* 0x0000300a0c107981 */ /* 0x001ee8000c1e1b00 */
[----:B---3--:R2:W-:Y:S04]  /*06b0*/  STG.E.64 desc[UR10][R10.64+0x30], R16 ;  /* 0x000030100a007986 */ /* 0x0085e8000c101b0a */
[----:B-1----:R-:W3:Y:S01]  /*06c0*/  LDG.E.64 R18, desc[UR10][R12.64+0x38] ;  /* 0x0000380a0c127981 */ /* 0x002ee2000c1e1b00 */
[----:B------:R-:W-:-:S03]  /*06d0*/  VIADD R14, R14, 0x8 ;  /* 0x000000080e0e7836 */ /* 0x000fc60000000000 */
[----:B---3--:R2:W-:Y:S04]  /*06e0*/  STG.E.64 desc[UR10][R10.64+0x38], R18 ;  /* 0x000038120a007986 */ /* 0x0085e8000c101b0a */
.L_x_80:
[----:B------:R-:W-:Y:S05]  /*06f0*/  @!P2 BRA `(.L_x_79) ;  /* 0x000000000090a947 */ /* 0x000fea0003800000 */
[----:B--2---:R-:W-:Y:S02]  /*0700*/  IADD3 R10, PT, PT, R4, -0x1, RZ ;  /* 0xffffffff040a7810 */ /* 0x004fe40007ffe0ff */
        /* <DEDUP_REMOVED lines=15> */
[----:B------:R-:W2:Y:S01]  /*0800*/  LDG.E.64 R22, desc[UR10][R12.64+0x18] ;  /* 0x0000180a0c167981 */ /* 0x000ea2000c1e1b00 */
[----:B------:R-:W-:-:S03]  /*0810*/  VIADD R14, R14, 0x4 ;  /* 0x000000040e0e7836 */ /* 0x000fc60000000000 */
[----:B--2---:R0:W-:Y:S04]  /*0820*/  STG.E.64 desc[UR10][R10.64+0x18], R22 ;  /* 0x000018160a007986 */ /* 0x0041e8000c101b0a */
.L_x_81:
[----:B------:R-:W-:Y:S05]  /*0830*/  @!P2 BRA `(.L_x_79) ;  /* 0x000000000040a947 */ /* 0x000fea0003800000 */
[----:B0-----:R-:W0:Y:S01]  /*0840*/  LDC.64 R10, c[0x0][0x388] ;  /* 0x0000e200ff0a7b82 */ /* 0x001e220000000a00 */
[----:B------:R-:W-:-:S07]  /*0850*/  IADD3 R9, PT, PT, R9, R14, RZ ;  /* 0x0000000e09097210 */ /* 0x000fce0007ffe0ff */
[----:B----4-:R-:W1:Y:S01]  /*0860*/  LDC.64 R16, c[0x0][0x380] ;  /* 0x0000e000ff107b82 */ /* 0x010e620000000a00 */
[----:B0-----:R-:W-:-:S05]  /*0870*/  IMAD.WIDE R10, R9, 0x8, R10 ;  /* 0x00000008090a7825 */ /* 0x001fca00078e020a */
[----:B------:R-:W2:Y:S01]  /*0880*/  LDG.E.64 R12, desc[UR10][R10.64] ;  /* 0x0000000a0a0c7981 */ /* 0x000ea2000c1e1b00 */
[----:B------:R-:W-:Y:S01]  /*0890*/  IMAD.IADD R15, R8, 0x1, R14 ;  /* 0x00000001080f7824 */ /* 0x000fe200078e020e */
[----:B------:R-:W-:-:S03]  /*08a0*/  ISETP.NE.AND P1, PT, R5, 0x1, PT ;  /* 0x000000010500780c */ /* 0x000fc60003f25270 */
[----:B-1----:R-:W-:-:S05]  /*08b0*/  IMAD.WIDE R14, R15, 0x8, R16 ;  /* 0x000000080f0e7825 */ /* 0x002fca00078e0210 */
[----:B--2---:R1:W-:Y:S05]  /*08c0*/  STG.E.64 desc[UR10][R14.64], R12 ;  /* 0x0000000c0e007986 */ /* 0x0043ea000c101b0a */
[----:B------:R-:W-:Y:S05]  /*08d0*/  @!P1 BRA `(.L_x_79) ;  /* 0x0000000000189947 */ /* 0x000fea0003800000 */
[----:B------:R-:W2:Y:S01]  /*08e0*/  LDG.E.64 R8, desc[UR10][R10.64+0x8] ;  /* 0x0000080a0a087981 */ /* 0x000ea2000c1e1b00 */
[----:B------:R-:W-:-:S03]  /*08f0*/  ISETP.NE.AND P1, PT, R5, 0x2, PT ;  /* 0x000000020500780c */ /* 0x000fc60003f25270 */
[----:B--2---:R3:W-:Y:S10]  /*0900*/  STG.E.64 desc[UR10][R14.64+0x8], R8 ;  /* 0x000008080e007986 */ /* 0x0047f4000c101b0a */
[----:B------:R-:W-:Y:S05]  /*0910*/  @!P1 BRA `(.L_x_79) ;  /* 0x0000000000089947 */ /* 0x000fea0003800000 */
[----:B------:R-:W2:Y:S04]  /*0920*/  LDG.E.64 R10, desc[UR10][R10.64+0x10] ;  /* 0x0000100a0a0a7981 */ /* 0x000ea8000c1e1b00 */
[----:B--2---:R0:W-:Y:S02]  /*0930*/  STG.E.64 desc[UR10][R14.64+0x10], R10 ;  /* 0x0000100a0e007986 */ /* 0x0041e4000c101b0a */
.L_x_79:
[----:B------:R-:W-:Y:S05]  /*0940*/  @!P0 BRA `(.L_x_82) ;  /* 0xfffffff8000c8947 */ /* 0x000fea000383ffff */
[----:B------:R-:W-:Y:S05]  /*0950*/  EXIT ;  /* 0x000000000000794d */ /* 0x000fea0003800000 */
.L_x_83:
        /* <DEDUP_REMOVED lines=10> */
.L_x_720:


//--------------------- .text._Z32gpuKernelArrayMinusAtColumnIndexIiEvPT_S1_Piii --------------------------
	.section	.text._Z32gpuKernelArrayMinusAtColumnIndexIiEvPT_S1_Piii,"ax",@progbits
	.align	128
        .global         _Z32gpuKernelArrayMinusAtColumnIndexIiEvPT_S1_Piii
        .type           _Z32gpuKernelArrayMinusAtColumnIndexIiEvPT_S1_Piii,@function
        .size           _Z32gpuKernelArrayMinusAtColumnIndexIiEvPT_S1_Piii,(.L_x_721 - _Z32gpuKernelArrayMinusAtColumnIndexIiEvPT_S1_Piii)
        .other          _Z32gpuKernelArrayMinusAtColumnIndexIiEvPT_S1_Piii,@"STO_CUDA_ENTRY STV_DEFAULT"
_Z32gpuKernelArrayMinusAtColumnIndexIiEvPT_S1_Piii:
.text._Z32gpuKernelArrayMinusAtColumnIndexIiEvPT_S1_Piii:
        /* <DEDUP_REMOVED lines=15> */
[C---:B------:R-:W-:Y:S01]  /*00f0*/  LOP3.LUT R16, R5.reuse, 0x7, RZ, 0xc0, !PT ;  /* 0x0000000705107812 */ /* 0x040fe200078ec0ff */
[----:B------:R-:W-:Y:S01]  /*0100*/  IMAD.MOV R6, RZ, RZ, -R4 ;  /* 0x000000ffff067224 */ /* 0x000fe200078e0a04 */
[----:B------:R-:W-:Y:S01]  /*0110*/  LOP3.LUT R5, R5, 0x3, RZ, 0xc0, !PT ;  /* 0x0000000305057812 */ /* 0x000fe200078ec0ff */
[----:B------:R-:W2:Y:S01]  /*0120*/  LDCU.64 UR8, c[0x0][0x358] ;  /* 0x00006b00ff0877ac */ /* 0x000ea20008000a00 */
[----:B0-----:R-:W-:Y:S01]  /*0130*/  UIADD3 UR4, UP0, UPT, UR4, 0x20, URZ ;  /* 0x0000002004047890 */ /* 0x001fe2000ff1e0ff */
[----:B-1----:R-:W-:-:S03]  /*0140*/  IMAD R7, R7, UR6, RZ ;  /* 0x0000000607077c24 */ /* 0x002fc6000f8e02ff */
[----:B------:R-:W-:-:S12]  /*0150*/  UIADD3.X UR5, UPT, UPT, URZ, UR5, URZ, UP0, !UPT ;  /* 0x00000005ff057290 */ /* 0x000fd800087fe4ff */
.L_x_89:
[----:B01234-:R-:W0:Y:S01]  /*0160*/  LDC.64 R10, c[0x0][0x390] ;  /* 0x0000e400ff0a7b82 */ /* 0x01fe220000000a00 */
[----:B------:R-:W1:Y:S01]  /*0170*/  LDCU.64 UR6, c[0x0][0x398] ;  /* 0x00007300ff0677ac */ /* 0x000e620008000a00 */
[----:B0-----:R-:W-:-:S05]  /*0180*/  IMAD.WIDE R10, R0, 0x4, R10 ;  /* 0x00000004000a7825 */ /* 0x001fca00078e020a */
[----:B--2---:R-:W2:Y:S01]  /*0190*/  LDG.E R9, desc[UR8][R10.64] ;  /* 0x000000080a097981 */ /* 0x004ea2000c1e1900 */
        /* <DEDUP_REMOVED lines=10> */
.L_x_85:
[----:B0-----:R-:W0:Y:S01]  /*0240*/  LDC.64 R2, c[0x0][0x388] ;  /* 0x0000e200ff027b82 */ /* 0x001e220000000a00 */
[----:B------:R-:W-:Y:S01]  /*0250*/  MOV R11, UR5 ;  /* 0x00000005000b7c02 */ /* 0x000fe20008000f00 */
[----:B------:R-:W-:-:S04]  /*0260*/  IMAD.U32 R10, RZ, RZ, UR4 ;  /* 0x00000004ff0a7e24 */ /* 0x000fc8000f8e00ff */
[----:B------:R-:W-:-:S05]  /*0270*/  IMAD.WIDE R10, R13, 0x4, R10 ;  /* 0x000000040d0a7825 */ /* 0x000fca00078e020a */
[----:B------:R-:W2:Y:S04]  /*0280*/  LDG.E R18, desc[UR8][R10.64+-0x20] ;  /* 0xffffe0080a127981 */ /* 0x000ea8000c1e1900 */
[----:B------:R-:W3:Y:S04]  /*0290*/  LDG.E R19, desc[UR8][R10.64+-0x1c] ;  /* 0xffffe4080a137981 */ /* 0x000ee8000c1e1900 */
[----:B------:R-:W4:Y:S04]  /*02a0*/  LDG.E R21, desc[UR8][R10.64+-0x18] ;  /* 0xffffe8080a157981 */ /* 0x000f28000c1e1900 */
[----:B------:R-:W5:Y:S01]  /*02b0*/  LDG.E R23, desc[UR8][R10.64+-0x14] ;  /* 0xffffec080a177981 */ /* 0x000f62000c1e1900 */
[----:B0-----:R-:W-:-:S05]  /*02c0*/  IMAD.WIDE R2, R12, 0x4, R2 ;  /* 0x000000040c027825 */ /* 0x001fca00078e0202 */
[----:B------:R-:W2:Y:S02]  /*02d0*/  LDG.E R17, desc[UR8][R2.64] ;  /* 0x0000000802117981 */ /* 0x000ea4000c1e1900 */
[----:B--2---:R-:W-:-:S05]  /*02e0*/  IMAD.IADD R17, R17, 0x1, -R18 ;  /* 0x0000000111117824 */ /* 0x004fca00078e0a12 */
[----:B------:R-:W-:Y:S04]  /*02f0*/  STG.E desc[UR8][R10.64+-0x20], R17 ;  /* 0xffffe0110a007986 */ /* 0x000fe8000c101908 */
[----:B------:R-:W3:Y:S02]  /*0300*/  LDG.E R18, desc[UR8][R2.64+0x4] ;  /* 0x0000040802127981 */ /* 0x000ee4000c1e1900 */
[----:B---3--:R-:W-:-:S05]  /*0310*/  IADD3 R19, PT, PT, R18, -R19, RZ ;  /* 0x8000001312137210 */ /* 0x008fca0007ffe0ff */
[----:B------:R0:W-:Y:S04]  /*0320*/  STG.E desc[UR8][R10.64+-0x1c], R19 ;  /* 0xffffe4130a007986 */ /* 0x0001e8000c101908 */
[----:B------:R-:W4:Y:S04]  /*0330*/  LDG.E R18, desc[UR8][R2.64+0x8] ;  /* 0x0000080802127981 */ /* 0x000f28000c1e1900 */
[----:B0-----:R-:W2:Y:S01]  /*0340*/  LDG.E R19, desc[UR8][R10.64+-0xc] ;  /* 0xfffff4080a137981 */ /* 0x001ea2000c1e1900 */
[----:B----4-:R-:W-:-:S05]  /*0350*/  IMAD.IADD R21, R18, 0x1, -R21 ;  /* 0x0000000112157824 */ /* 0x010fca00078e0a15 */
[----:B------:R0:W-:Y:S04]  /*0360*/  STG.E desc[UR8][R10.64+-0x18], R21 ;  /* 0xffffe8150a007986 */ /* 0x0001e8000c101908 */
[----:B------:R-:W5:Y:S04]  /*0370*/  LDG.E R18, desc[UR8][R2.64+0xc] ;  /* 0x00000c0802127981 */ /* 0x000f68000c1e1900 */
[----:B0-----:R-:W3:Y:S01]  /*0380*/  LDG.E R21, desc[UR8][R10.64+-0x8] ;  /* 0xfffff8080a157981 */ /* 0x001ee2000c1e1900 */
[----:B-----5:R-:W-:-:S03]  /*0390*/  IADD3 R23, PT, PT, R18, -R23, RZ ;  /* 0x8000001712177210 */ /* 0x020fc60007ffe0ff */
[----:B------:R-:W4:Y:S04]  /*03a0*/  LDG.E R18, desc[UR8][R10.64+-0x10] ;  /* 0xfffff0080a127981 */ /* 0x000f28000c1e1900 */
[----:B------:R0:W-:Y:S04]  /*03b0*/  STG.E desc[UR8][R10.64+-0x14], R23 ;  /* 0xffffec170a007986 */ /* 0x0001e8000c101908 */
[----:B------:R-:W4:Y:S04]  /*03c0*/  LDG.E R17, desc[UR8][R2.64+0x10] ;  /* 0x0000100802117981 */ /* 0x000f28000c1e1900 */
[----:B0-----:R-:W5:Y:S01]  /*03d0*/  LDG.E R23, desc[UR8][R10.64+-0x4] ;  /* 0xfffffc080a177981 */ /* 0x001f62000c1e1900 */
[----:B----4-:R-:W-:-:S05]  /*03e0*/  IMAD.IADD R17, R17, 0x1, -R18 ;  /* 0x0000000111117824 */ /* 0x010fca00078e0a12 */
[----:B------:R-:W-:Y:S04]  /*03f0*/  STG.E desc[UR8][R10.64+-0x10], R17 ;  /* 0xfffff0110a007986 */ /* 0x000fe8000c101908 */
[----:B------:R-:W2:Y:S02]  /*0400*/  LDG.E R18, desc[UR8][R2.64+0x14] ;  /* 0x0000140802127981 */ /* 0x000ea4000c1e1900 */
[----:B--2---:R-:W-:-:S05]  /*0410*/  IADD3 R19, PT, PT, R18, -R19, RZ ;  /* 0x8000001312137210 */ /* 0x004fca0007ffe0ff */
[----:B------:R0:W-:Y:S04]  /*0420*/  STG.E desc[UR8][R10.64+-0xc], R19 ;  /* 0xfffff4130a007986 */ /* 0x0001e8000c101908 */
[----:B------:R-:W3:Y:S04]  /*0430*/  LDG.E R18, desc[UR8][R2.64+0x18] ;  /* 0x0000180802127981 */ /* 0x000ee8000c1e1900 */
[----:B0-----:R-:W2:Y:S01]  /*0440*/  LDG.E R19, desc[UR8][R10.64+0x4] ;  /* 0x000004080a137981 */ /* 0x001ea2000c1e1900 */
[----:B---3--:R-:W-:-:S05]  /*0450*/  IMAD.IADD R21, R18, 0x1, -R21 ;  /* 0x0000000112157824 */ /* 0x008fca00078e0a15 */
        /* <DEDUP_REMOVED lines=25> */
[----:B------:R0:W-:Y:S04]  /*05f0*/  STG.E desc[UR8][R10.64+0x10], R17 ;  /* 0x000010110a007986 */ /* 0x0001e8000c101908 */
[----:B------:R-:W2:Y:S02]  /*0600*/  LDG.E R18, desc[UR8][R2.64+0x34] ;  /* 0x0000340802127981 */ /* 0x000ea4000c1e1900 */
[----:B--2---:R-:W-:-:S05]  /*0610*/  IADD3 R19, PT, PT, R18, -R19, RZ ;  /* 0x8000001312137210 */ /* 0x004fca0007ffe0ff */
[----:B------:R0:W-:Y:S04]  /*0620*/  STG.E desc[UR8][R10.64+0x14], R19 ;  /* 0x000014130a007986 */ /* 0x0001e8000c101908 */
[----:B------:R-:W3:Y:S02]  /*0630*/  LDG.E R18, desc[UR8][R2.64+0x38] ;  /* 0x0000380802127981 */ /* 0x000ee4000c1e1900 */
[----:B---3--:R-:W-:-:S05]  /*0640*/  IMAD.IADD R21, R18, 0x1, -R21 ;  /* 0x0000000112157824 */ /* 0x008fca00078e0a15 */
[----:B------:R0:W-:Y:S04]  /*0650*/  STG.E desc[UR8][R10.64+0x18], R21 ;  /* 0x000018150a007986 */ /* 0x0001e8000c101908 */
[----:B------:R-:W5:Y:S01]  /*0660*/  LDG.E R18, desc[UR8][R2.64+0x3c] ;  /* 0x00003c0802127981 */ /* 0x000f62000c1e1900 */
[----:B------:R-:W-:-:S05]  /*0670*/  VIADD R14, R14, 0x10 ;  /* 0x000000100e0e7836 */ /* 0x000fca0000000000 */
[----:B------:R-:W-:Y:S01]  /*0680*/  ISETP.NE.AND P1, PT, R14, RZ, PT ;  /* 0x000000ff0e00720c */ /* 0x000fe20003f25270 */
[----:B------:R-:W-:Y:S01]  /*0690*/  VIADD R13, R13, 0x10 ;  /* 0x000000100d0d7836 */ /* 0x000fe20000000000 */
[----:B------:R-:W-:Y:S02]  /*06a0*/  IADD3 R12, PT, PT, R12, 0x10, RZ ;  /* 0x000000100c0c7810 */ /* 0x000fe40007ffe0ff */
[----:B-----5:R-:W-:-:S05]  /*06b0*/  IADD3 R23, PT, PT, R18, -R23, RZ ;  /* 0x8000001712177210 */ /* 0x020fca0007ffe0ff */
[----:B------:R0:W-:Y:S04]  /*06c0*/  STG.E desc[UR8][R10.64+0x1c], R23 ;  /* 0x00001c170a007986 */ /* 0x0001e8000c101908 */
[----:B------:R-:W-:Y:S05]  /*06d0*/  @P1 BRA `(.L_x_85) ;  /* 0xfffffff800d81947 */ /* 0x000fea000383ffff */
[----:B------:R-:W-:-:S07]  /*06e0*/  MOV R2, R4 ;  /* 0x0000000400027202 */ /* 0x000fce0000000f00 */
.L_x_84:
[----:B------:R-:W-:-:S13]  /*06f0*/  ISETP.NE.AND P1, PT, R15, RZ, PT ;  /* 0x000000ff0f00720c */ /* 0x000fda0003f25270 */
[----:B------:R-:W-:Y:S05]  /*0700*/  @!P1 BRA `(.L_x_86) ;  /* 0x0000000400789947 */ /* 0x000fea0003800000 */
[----:B------:R-:W-:Y:S01]  /*0710*/  VIADD R3, R15, 0xffffffff ;  /* 0xffffffff0f037836 */ /* 0x000fe20000000000 */
[----:B------:R-:W-:-:S04]  /*0720*/  ISETP.NE.AND P2, PT, R16, RZ, PT ;  /* 0x000000ff1000720c */ /* 0x000fc80003f45270 */
[----:B------:R-:W-:-:S13]  /*0730*/  ISETP.GE.U32.AND P1, PT, R3, 0x7, PT ;  /* 0x000000070300780c */ /* 0x000fda0003f26070 */
[----:B------:R-:W-:Y:S05]  /*0740*/  @!P1 BRA `(.L_x_87) ;  /* 0x00000000009c9947 */ /* 0x000fea0003800000 */
[----:B------:R-:W1:Y:S01]  /*0750*/  LDC.64 R12, c[0x0][0x388] ;  /* 0x0000e200ff0c7b82 */ /* 0x000e620000000a00 */
[----:B------:R-:W-:Y:S01]  /*0760*/  IADD3 R3, PT, PT, R9, R2, RZ ;  /* 0x0000000209037210 */ /* 0x000fe20007ffe0ff */
[----:B0-----:R-:W-:-:S06]  /*0770*/  IMAD.IADD R17, R8, 0x1, R2 ;  /* 0x0000000108117824 */ /* 0x001fcc00078e0202 */
[----:B------:R-:W0:Y:S01]  /*0780*/  LDC.64 R10, c[0x0][0x380] ;  /* 0x0000e000ff0a7b82 */ /* 0x000e220000000a00 */
[----:B-1----:R-:W-:-:S05]  /*0790*/  IMAD.WIDE R12, R3, 0x4, R12 ;  /* 0x00000004030c7825 */ /* 0x002fca00078e020c */
[----:B------:R-:W2:Y:S01]  /*07a0*/  LDG.E R3, desc[UR8][R12.64] ;  /* 0x000000080c037981 */ /* 0x000ea2000c1e1900 */
[----:B0-----:R-:W-:-:S05]  /*07b0*/  IMAD.WIDE R10, R17, 0x4, R10 ;  /* 0x00000004110a7825 */ /* 0x001fca00078e020a */
[----:B------:R-:W2:Y:S04]  /*07c0*/  LDG.E R14, desc[UR8][R10.64] ;  /* 0x000000080a0e7981 */ /* 0x000ea8000c1e1900 */
[----:B------:R-:W3:Y:S04]  /*07d0*/  LDG.E R17, desc[UR8][R10.64+0x4] ;  /* 0x000004080a117981 */ /* 0x000ee8000c1e1900 */
[----:B------:R-:W4:Y:S04]  /*07e0*/  LDG.E R19, desc[UR8][R10.64+0x8] ;  /* 0x000008080a137981 */ /* 0x000f28000c1e1900 */
[----:B------:R-:W5:Y:S01]  /*07f0*/  LDG.E R21, desc[UR8][R10.64+0xc] ;  /* 0x00000c080a157981 */ /* 0x000f62000c1e1900 */
[----:B--2---:R-:W-:-:S05]  /*0800*/  IADD3 R3, PT, PT, R3, -R14, RZ ;  /* 0x8000000e03037210 */ /* 0x004fca0007ffe0ff */
[----:B------:R-:W-:Y:S04]  /*0810*/  STG.E desc[UR8][R10.64], R3 ;  /* 0x000000030a007986 */ /* 0x000fe8000c101908 */
[----:B------:R-:W3:Y:S02]  /*0820*/  LDG.E R14, desc[UR8][R12.64+0x4] ;  /* 0x000004080c0e7981 */ /* 0x000ee4000c1e1900 */
[----:B---3--:R-:W-:-:S05]  /*0830*/  IMAD.IADD R17, R14, 0x1, -R17 ;  /* 0x000000010e117824 */ /* 0x008fca00078e0a11 */
[----:B------:R0:W-:Y:S04]  /*0840*/  STG.E desc[UR8][R10.64+0x4], R17 ;  /* 0x000004110a007986 */ /* 0x0001e8000c101908 */
[----:B------:R-:W4:Y:S04]  /*0850*/  LDG.E R14, desc[UR8][R12.64+0x8] ;  /* 0x000008080c0e7981 */ /* 0x000f28000c1e1900 */
[----:B0-----:R-:W2:Y:S01]  /*0860*/  LDG.E R17, desc[UR8][R10.64+0x14] ;  /* 0x000014080a117981 */ /* 0x001ea2000c1e1900 */
[----:B----4-:R-:W-:-:S05]  /*0870*/  IADD3 R19, PT, PT, R14, -R19, RZ ;  /* 0x800000130e137210 */ /* 0x010fca0007ffe0ff */
[----:B------:R0:W-:Y:S04]  /*0880*/  STG.E desc[UR8][R10.64+0x8], R19 ;  /* 0x000008130a007986 */ /* 0x0001e8000c101908 */
[----:B------:R-:W5:Y:S04]  /*0890*/  LDG.E R14, desc[UR8][R12.64+0xc] ;  /* 0x00000c080c0e7981 */ /* 0x000f68000c1e1900 */
[----:B0-----:R-:W3:Y:S01]  /*08a0*/  LDG.E R19, desc[UR8][R10.64+0x18] ;  /* 0x000018080a137981 */ /* 0x001ee2000c1e1900 */
[----:B-----5:R-:W-:-:S03]  /*08b0*/  IMAD.IADD R21, R14, 0x1, -R21 ;  /* 0x000000010e157824 */ /* 0x020fc600078e0a15 */
[----:B------:R-:W4:Y:S04]  /*08c0*/  LDG.E R14, desc[UR8][R10.64+0x10] ;  /* 0x000010080a0e7981 */ /* 0x000f28000c1e1900 */
[----:B------:R0:W-:Y:S04]  /*08d0*/  STG.E desc[UR8][R10.64+0xc], R21 ;  /* 0x00000c150a007986 */ /* 0x0001e8000c101908 */
[----:B------:R-:W4:Y:S04]  /*08e0*/  LDG.E R3, desc[UR8][R12.64+0x10] ;  /* 0x000010080c037981 */ /* 0x000f28000c1e1900 */
[----:B0-----:R-:W5:Y:S01]  /*08f0*/  LDG.E R21, desc[UR8][R10.64+0x1c] ;  /* 0x00001c080a157981 */ /* 0x001f62000c1e1900 */
[----:B----4-:R-:W-:-:S05]  /*0900*/  IADD3 R3, PT, PT, R3, -R14, RZ ;  /* 0x8000000e03037210 */ /* 0x010fca0007ffe0ff */
[----:B------:R1:W-:Y:S04]  /*0910*/  STG.E desc[UR8][R10.64+0x10], R3 ;  /* 0x000010030a007986 */ /* 0x0003e8000c101908 */
[----:B------:R-:W2:Y:S02]  /*0920*/  LDG.E R14, desc[UR8][R12.64+0x14] ;  /* 0x000014080c0e7981 */ /* 0x000ea4000c1e1900 */
[----:B--2---:R-:W-:-:S05]  /*0930*/  IMAD.IADD R17, R14, 0x1, -R17 ;  /* 0x000000010e117824 */ /* 0x004fca00078e0a11 */
[----:B------:R1:W-:Y:S04]  /*0940*/  STG.E desc[UR8][R10.64+0x14], R17 ;  /* 0x000014110a007986 */ /* 0x0003e8000c101908 */
[----:B------:R-:W3:Y:S02]  /*0950*/  LDG.E R14, desc[UR8][R12.64+0x18] ;  /* 0x000018080c0e7981 */ /* 0x000ee4000c1e1900 */
[----:B---3--:R-:W-:-:S05]  /*0960*/  IADD3 R19, PT, PT, R14, -R19, RZ ;  /* 0x800000130e137210 */ /* 0x008fca0007ffe0ff */
[----:B------:R1:W-:Y:S04]  /*0970*/  STG.E desc[UR8][R10.64+0x18], R19 ;  /* 0x000018130a007986 */ /* 0x0003e8000c101908 */
[----:B------:R-:W5:Y:S01]  /*0980*/  LDG.E R14, desc[UR8][R12.64+0x1c] ;  /* 0x00001c080c0e7981 */ /* 0x000f62000c1e1900 */
[----:B------:R-:W-:Y:S01]  /*0990*/  IADD3 R2, PT, PT, R2, 0x8, RZ ;  /* 0x0000000802027810 */ /* 0x000fe20007ffe0ff */
[----:B-----5:R-:W-:-:S05]  /*09a0*/  IMAD.IADD R21, R14, 0x1, -R21 ;  /* 0x000000010e157824 */ /* 0x020fca00078e0a15 */
[----:B------:R1:W-:Y:S02]  /*09b0*/  STG.E desc[UR8][R10.64+0x1c], R21 ;  /* 0x00001c150a007986 */ /* 0x0003e4000c101908 */
.L_x_87:
[----:B------:R-:W-:Y:S05]  /*09c0*/  @!P2 BRA `(.L_x_86) ;  /* 0x0000000000c8a947 */ /* 0x000fea0003800000 */
[----:B-1----:R-:W-:Y:S01]  /*09d0*/  VIADD R3, R16, 0xffffffff ;  /* 0xffffffff10037836 */ /* 0x002fe20000000000 */
[----:B------:R-:W-:-:S04]  /*09e0*/  ISETP.NE.AND P2, PT, R5, RZ, PT ;  /* 0x000000ff0500720c */ /* 0x000fc80003f45270 */
[----:B------:R-:W-:-:S13]  /*09f0*/  ISETP.GE.U32.AND P1, PT, R3, 0x3, PT ;  /* 0x000000030300780c */ /* 0x000fda0003f26070 */
[----:B------:R-:W-:Y:S05]  /*0a00*/  @!P1 BRA `(.L_x_88) ;  /* 0x00000000005c9947 */ /* 0x000fea0003800000 */
[----:B0-----:R-:W0:Y:S01]  /*0a10*/  LDC.64 R10, c[0x0][0x388] ;  /* 0x0000e200ff0a7b82 */ /* 0x001e220000000a00 */
[----:B------:R-:W-:Y:S01]  /*0a20*/  IADD3 R3, PT, PT, R9, R2, RZ ;  /* 0x0000000209037210 */ /* 0x000fe20007ffe0ff */
[----:B------:R-:W-:-:S06]  /*0a30*/  IMAD.IADD R17, R8, 0x1, R2 ;  /* 0x0000000108117824 */ /* 0x000fcc00078e0202 */
[----:B------:R-:W1:Y:S01]  /*0a40*/  LDC.64 R12, c[0x0][0x380] ;  /* 0x0000e000ff0c7b82 */ /* 0x000e620000000a00 */
[----:B0-----:R-:W-:-:S05]  /*0a50*/  IMAD.WIDE R10, R3, 0x4, R10 ;  /* 0x00000004030a7825 */ /* 0x001fca00078e020a */
[----:B------:R-:W2:Y:S01]  /*0a60*/  LDG.E R3, desc[UR8][R10.64] ;  /* 0x000000080a037981 */ /* 0x000ea2000c1e1900 */
[----:B-1----:R-:W-:-:S05]  /*0a70*/  IMAD.WIDE R12, R17, 0x4, R12 ;  /* 0x00000004110c7825 */ /* 0x002fca00078e020c */
[----:B------:R-:W2:Y:S04]  /*0a80*/  LDG.E R14, desc[UR8][R12.64] ;  /* 0x000000080c0e7981 */ /* 0x000ea8000c1e1900 */
[----:B------:R-:W3:Y:S04]  /*0a90*/  LDG.E R17, desc[UR8][R12.64+0x4] ;  /* 0x000004080c117981 */ /* 0x000ee8000c1e1900 */
[----:B------:R-:W4:Y:S04]  /*0aa0*/  LDG.E R19, desc[UR8][R12.64+0x8] ;  /* 0x000008080c137981 */ /* 0x000f28000c1e1900 */
[----:B------:R-:W5:Y:S01]  /*0ab0*/  LDG.E R21, desc[UR8][R12.64+0xc] ;  /* 0x00000c080c157981 */ /* 0x000f62000c1e1900 */
[----:B--2---:R-:W-:-:S05]  /*0ac0*/  IADD3 R3, PT, PT, R3, -R14, RZ ;  /* 0x8000000e03037210 */ /* 0x004fca0007ffe0ff */
[----:B------:R1:W-:Y:S04]  /*0ad0*/  STG.E desc[UR8][R12.64], R3 ;  /* 0x000000030c007986 */ /* 0x0003e8000c101908 */
[----:B------:R-:W3:Y:S02]  /*0ae0*/  LDG.E R14, desc[UR8][R10.64+0x4] ;  /* 0x000004080a0e7981 */ /* 0x000ee4000c1e1900 */
[----:B---3--:R-:W-:-:S05]  /*0af0*/  IMAD.IADD R17, R14, 0x1, -R17 ;  /* 0x000000010e117824 */ /* 0x008fca00078e0a11 */
[----:B------:R1:W-:Y:S04]  /*0b00*/  STG.E desc[UR8][R12.64+0x4], R17 ;  /* 0x000004110c007986 */ /* 0x0003e8000c101908 */
[----:B------:R-:W4:Y:S02]  /*0b10*/  LDG.E R14, desc[UR8][R10.64+0x8] ;  /* 0x000008080a0e7981 */ /* 0x000f24000c1e1900 */
[----:B----4-:R-:W-:-:S05]  /*0b20*/  IADD3 R19, PT, PT, R14, -R19, RZ ;  /* 0x800000130e137210 */ /* 0x010fca0007ffe0ff */
[----:B------:R1:W-:Y:S04]  /*0b30*/  STG.E desc[UR8][R12.64+0x8], R19 ;  /* 0x000008130c007986 */ /* 0x0003e8000c101908 */
[----:B------:R-:W5:Y:S01]  /*0b40*/  LDG.E R14, desc[UR8][R10.64+0xc] ;  /* 0x00000c080a0e7981 */ /* 0x000f62000c1e1900 */
[----:B------:R-:W-:Y:S01]  /*0b50*/  IADD3 R2, PT, PT, R2, 0x4, RZ ;  /* 0x0000000402027810 */ /* 0x000fe20007ffe0ff */
[----:B-----5:R-:W-:-:S05]  /*0b60*/  IMAD.IADD R21, R14, 0x1, -R21 ;  /* 0x000000010e157824 */ /* 0x020fca00078e0a15 */
[----:B------:R1:W-:Y:S02]  /*0b70*/  STG.E desc[UR8][R12.64+0xc], R21 ;  /* 0x00000c150c007986 */ /* 0x0003e4000c101908 */
.L_x_88:
[----:B------:R-:W-:Y:S05]  /*0b80*/  @!P2 BRA `(.L_x_86) ;  /* 0x000000000058a947 */ /* 0x000fea0003800000 */
[----:B-1----:R-:W1:Y:S01]  /*0b90*/  LDC.64 R12, c[0x0][0x388] ;  /* 0x0000e200ff0c7b82 */ /* 0x002e620000000a00 */
[----:B------:R-:W-:Y:S01]  /*0ba0*/  IMAD.IADD R3, R9, 0x1, R2 ;  /* 0x0000000109037824 */ /* 0x000fe200078e0202 */
[----:B------:R-:W-:-:S06]  /*0bb0*/  IADD3 R9, PT, PT, R8, R2, RZ ;  /* 0x0000000208097210 */ /* 0x000fcc0007ffe0ff */
[----:B0-----:R-:W0:Y:S01]  /*0bc0*/  LDC.64 R10, c[0x0][0x380] ;  /* 0x0000e000ff0a7b82 */ /* 0x001e220000000a00 */
[----:B-1----:R-:W-:-:S05]  /*0bd0*/  IMAD.WIDE R2, R3, 0x4, R12 ;  /* 0x0000000403027825 */ /* 0x002fca00078e020c */
[----:B------:R-:W2:Y:S01]  /*0be0*/  LDG.E R8, desc[UR8][R2.64] ;  /* 0x0000000802087981 */ /* 0x000ea2000c1e1900 */
[----:B0-----:R-:W-:-:S05]  /*0bf0*/  IMAD.WIDE R10, R9, 0x4, R10 ;  /* 0x00000004090a7825 */ /* 0x001fca00078e020a */
[----:B------:R-:W2:Y:S01]  /*0c00*/  LDG.E R9, desc[UR8][R10.64] ;  /* 0x000000080a097981 */ /* 0x000ea2000c1e1900 */
[----:B------:R-:W-:Y:S01]  /*0c10*/  ISETP.NE.AND P1, PT, R5, 0x1, PT ;  /* 0x000000010500780c */ /* 0x000fe20003f25270 */
[----:B--2---:R-:W-:-:S05]  /*0c20*/  IMAD.IADD R9, R8, 0x1, -R9 ;  /* 0x0000000108097824 */ /* 0x004fca00078e0a09 */
[----:B------:R2:W-:Y:S07]  /*0c30*/  STG.E desc[UR8][R10.64], R9 ;  /* 0x000000090a007986 */ /* 0x0005ee000c101908 */
[----:B------:R-:W-:Y:S05]  /*0c40*/  @!P1 BRA `(.L_x_86) ;  /* 0x0000000000289947 */ /* 0x000fea0003800000 */
[----:B------:R-:W3:Y:S04]  /*0c50*/  LDG.E R8, desc[UR8][R2.64+0x4] ;  /* 0x0000040802087981 */ /* 0x000ee8000c1e1900 */
[----:B--2---:R-:W3:Y:S01]  /*0c60*/  LDG.E R9, desc[UR8][R10.64+0x4] ;  /* 0x000004080a097981 */ /* 0x004ee2000c1e1900 */
[----:B------:R-:W-:Y:S02]  /*0c70*/  ISETP.NE.AND P1, PT, R5, 0x2, PT ;  /* 0x000000020500780c */ /* 0x000fe40003f25270 */
[----:B---3--:R-:W-:-:S05]  /*0c80*/  IADD3 R9, PT, PT, R8, -R9, RZ ;  /* 0x8000000908097210 */ /* 0x008fca0007ffe0ff */
[----:B------:R3:W-:Y:S06]  /*0c90*/  STG.E desc[UR8][R10.64+0x4], R9 ;  /* 0x000004090a007986 */ /* 0x0007ec000c101908 */
[----:B------:R-:W-:Y:S05]  /*0ca0*/  @!P1 BRA `(.L_x_86) ;  /* 0x0000000000109947 */ /* 0x000fea0003800000 */
[----:B------:R-:W2:Y:S04]  /*0cb0*/  LDG.E R2, desc[UR8][R2.64+0x8] ;  /* 0x0000080802027981 */ /* 0x000ea8000c1e1900 */
[----:B---3--:R-:W2:Y:S02]  /*0cc0*/  LDG.E R9, desc[UR8][R10.64+0x8] ;  /* 0x000008080a097981 */ /* 0x008ea4000c1e1900 */
[----:B--2---:R-:W-:-:S05]  /*0cd0*/  IMAD.IADD R9, R2, 0x1, -R9 ;  /* 0x0000000102097824 */ /* 0x004fca00078e0a09 */
[----:B------:R4:W-:Y:S02]  /*0ce0*/  STG.E desc[UR8][R10.64+0x8], R9 ;  /* 0x000008090a007986 */ /* 0x0009e4000c101908 */
.L_x_86:
[----:B------:R-:W-:Y:S05]  /*0cf0*/  @!P0 BRA `(.L_x_89) ;  /* 0xfffffff400188947 */ /* 0x000fea000383ffff */
[----:B------:R-:W-:Y:S05]  /*0d00*/  EXIT ;  /* 0x000000000000794d */ /* 0x000fea0003800000 */
.L_x_90:
        /* <DEDUP_REMOVED lines=15> */
.L_x_721:


//--------------------- .text._Z32gpuKernelArrayMinusAtColumnIndexIfEvPT_S1_Piii --------------------------
	.section	.text._Z32gpuKernelArrayMinusAtColumnIndexIfEvPT_S1_Piii,"ax",@progbits
	.align	128
        .global         _Z32gpuKernelArrayMinusAtColumnIndexIfEvPT_S1_Piii
        .type           _Z32gpuKernelArrayMinusAtColumnIndexIfEvPT_S1_Piii,@function
        .size           _Z32gpuKernelArrayMinusAtColumnIndexIfEvPT_S1_Piii,(.L_x_722 - _Z32gpuKernelArrayMinusAtColumnIndexIfEvPT_S1_Piii)
        .other          _Z32gpuKernelArrayMinusAtColumnIndexIfEvPT_S1_Piii,@"STO_CUDA_ENTRY STV_DEFAULT"
_Z32gpuKernelArrayMinusAtColumnIndexIfEvPT_S1_Piii:
.text._Z32gpuKernelArrayMinusAtColumnIndexIfEvPT_S1_Piii:
        /* <DEDUP_REMOVED lines=22> */
.L_x_96:
[----:B01234-:R-:W0:Y:S01]  /*0160*/  LDC.64 R10, c[0x0][0x390] ;  /* 0x0000e400ff0a7b82 */ /* 0x01fe220000000a00 */
[----:B------:R-:W1:Y:S01]  /*0170*/  LDCU.64 UR6, c[0x0][0x398] ;  /* 0x00007300ff0677ac */ /* 0x000e620008000a00 */
[----:B0-----:R-:W-:-:S05]  /*0180*/  IMAD.WIDE R10, R0, 0x4, R10 ;  /* 0x00000004000a7825 */ /* 0x001fca00078e020a */
[----:B--2---:R-:W2:Y:S01]  /*0190*/  LDG.E R9, desc[UR8][R10.64] ;  /* 0x000000080a097981 */ /* 0x004ea2000c1e1900 */
[----:B-1----:R-:W-:Y:S02]  /*01a0*/  UISETP.GE.U32.AND UP0, UPT, UR6, 0x10, UPT ;  /* 0x000000100600788c */ /* 0x002fe4000bf06070 */
[----:B------:R-:W-:Y:S01]  /*01b0*/  IMAD R8, R0, UR6, RZ ;  /* 0x0000000600087c24 */ /* 0x000fe2000f8e02ff */
[----:B------:R-:W-:Y:S01]  /*01c0*/  IADD3 R0, PT, PT, R7, R0, RZ ;  /* 0x0000000007007210 */ /* 0x000fe20007ffe0ff */
[----:B------:R-:W-:-:S03]  /*01d0*/  HFMA2 R2, -RZ, RZ, 0, 0 ;  /* 0x00000000ff027431 */ /* 0x000fc600000001ff */
[----:B------:R-:W-:Y:S01]  /*01e0*/  ISETP.GE.AND P0, PT, R0, UR7, PT ;  /* 0x0000000700007c0c */ /* 0x000fe2000bf06270 */
[----:B--2---:R-:W-:Y:S01]  /*01f0*/  IMAD R9, R9, UR6, RZ ;  /* 0x0000000609097c24 */ /* 0x004fe2000f8e02ff */
[----:B------:R-:W-:Y:S11]  /*0200*/  BRA.U !UP0, `(.L_x_91) ;  /* 0x0000000508387547 */ /* 0x000ff6000b800000 */
[----:B------:R-:W-:Y:S02]  /*0210*/  MOV R13, R8 ;  /* 0x00000008000d7202 */ /* 0x000fe40000000f00 */
[----:B------:R-:W-:Y:S02]  /*0220*/  MOV R12, R9 ;  /* 0x00000009000c7202 */ /* 0x000fe40000000f00 */
[----:B------:R-:W-:-:S07]  /*0230*/  MOV R14, R6 ;  /* 0x00000006000e7202 */ /* 0x000fce0000000f00 */
.L_x_92:
[----:B0-----:R-:W0:Y:S01]  /*0240*/  LDC.64 R2, c[0x0][0x388] ;  /* 0x0000e200ff027b82 */ /* 0x001e220000000a00 */
[----:B------:R-:W-:Y:S02]  /*0250*/  MOV R10, UR4 ;  /* 0x00000004000a7c02 */ /* 0x000fe40008000f00 */
[----:B------:R-:W-:-:S03]  /*0260*/  MOV R11, UR5 ;  /* 0x00000005000b7c02 */ /* 0x000fc60008000f00 */
[----:B------:R-:W-:-:S05]  /*0270*/  IMAD.WIDE R10, R13, 0x4, R10 ;  /* 0x000000040d0a7825 */ /* 0x000fca00078e020a */
[----:B------:R-:W2:Y:S04]  /*0280*/  LDG.E R18, desc[UR8][R10.64+-0x20] ;  /* 0xffffe0080a127981 */ /* 0x000ea8000c1e1900 */
[----:B------:R-:W3:Y:S04]  /*0290*/  LDG.E R19, desc[UR8][R10.64+-0x1c] ;  /* 0xffffe4080a137981 */ /* 0x000ee8000c1e1900 */
[----:B------:R-:W4:Y:S01]  /*02a0*/  LDG.E R21, desc[UR8][R10.64+-0x18] ;  /* 0xffffe8080a157981 */ /* 0x000f22000c1e1900 */
[----:B0-----:R-:W-:-:S03]  /*02b0*/  IMAD.WIDE R2, R12, 0x4, R2 ;  /* 0x000000040c027825 */ /* 0x001fc600078e0202 */
[----:B------:R-:W5:Y:S04]  /*02c0*/  LDG.E R23, desc[UR8][R10.64+-0x14] ;  /* 0xffffec080a177981 */ /* 0x000f68000c1e1900 */
[----:B------:R-:W2:Y:S02]  /*02d0*/  LDG.E R17, desc[UR8][R2.64] ;  /* 0x0000000802117981 */ /* 0x000ea4000c1e1900 */
[----:B--2---:R-:W-:-:S05]  /*02e0*/  FADD R17, R17, -R18 ;  /* 0x8000001211117221 */ /* 0x004fca0000000000 */
[----:B------:R-:W-:Y:S04]  /*02f0*/  STG.E desc[UR8][R10.64+-0x20], R17 ;  /* 0xffffe0110a007986 */ /* 0x000fe8000c101908 */
[----:B------:R-:W3:Y:S02]  /*0300*/  LDG.E R18, desc[UR8][R2.64+0x4] ;  /* 0x0000040802127981 */ /* 0x000ee4000c1e1900 */
[----:B---3--:R-:W-:-:S05]  /*0310*/  FADD R19, R18, -R19 ;  /* 0x8000001312137221 */ /* 0x008fca0000000000 */
[----:B------:R0:W-:Y:S04]  /*0320*/  STG.E desc[UR8][R10.64+-0x1c], R19 ;  /* 0xffffe4130a007986 */ /* 0x0001e8000c101908 */
[----:B------:R-:W4:Y:S04]  /*0330*/  LDG.E R18, desc[UR8][R2.64+0x8] ;  /* 0x0000080802127981 */ /* 0x000f28000c1e1900 */
[----:B0-----:R-:W2:Y:S01]  /*0340*/  LDG.E R19, desc[UR8][R10.64+-0xc] ;  /* 0xfffff4080a137981 */ /* 0x001ea2000c1e1900 */
[----:B----4-:R-:W-:-:S05]  /*0350*/  FADD R21, R18, -R21 ;  /* 0x8000001512157221 */ /* 0x010fca0000000000 */
[----:B------:R0:W-:Y:S04]  /*0360*/  STG.E desc[UR8][R10.64+-0x18], R21 ;  /* 0xffffe8150a007986 */ /* 0x0001e8000c101908 */
[----:B------:R-:W5:Y:S04]  /*0370*/  LDG.E R18, desc[UR8][R2.64+0xc] ;  /* 0x00000c0802127981 */ /* 0x000f68000c1e1900 */
[----:B0-----:R-:W3:Y:S01]  /*0380*/  LDG.E R21, desc[UR8][R10.64+-0x8] ;  /* 0xfffff8080a157981 */ /* 0x001ee2000c1e1900 */
[----:B-----5:R-:W-:-:S03]  /*0390*/  FADD R23, R18, -R23 ;  /* 0x8000001712177221 */ /* 0x020fc60000000000 */
[----:B------:R-:W4:Y:S04]  /*03a0*/  LDG.E R18, desc[UR8][R10.64+-0x10] ;  /* 0xfffff0080a127981 */ /* 0x000f28000c1e1900 */
[----:B------:R0:W-:Y:S04]  /*03b0*/  STG.E desc[UR8][R10.64+-0x14], R23 ;  /* 0xffffec170a007986 */ /* 0x0001e8000c101908 */
[----:B------:R-:W4:Y:S04]  /*03c0*/  LDG.E R17, desc[UR8][R2.64+0x10] ;  /* 0x0000100802117981 */ /* 0x000f28000c1e1900 */
[----:B0-----:R-:W5:Y:S01]  /*03d0*/  LDG.E R23, desc[UR8][R10.64+-0x4] ;  /* 0xfffffc080a177981 */ /* 0x001f62000c1e1900 */
[----:B----4-:R-:W-:-:S05]  /*03e0*/  FADD R17, R17, -R18 ;  /* 0x8000001211117221 */ /* 0x010fca0000000000 */
[----:B------:R-:W-:Y:S04]  /*03f0*/  STG.E desc[UR8][R10.64+-0x10], R17 ;  /* 0xfffff0110a007986 */ /* 0x000fe8000c101908 */
[----:B------:R-:W2:Y:S02]  /*0400*/  LDG.E R18, desc[UR8][R2.64+0x14] ;  /* 0x0000140802127981 */ /* 0x000ea4000c1e1900 */
[----:B--2---:R-:W-:-:S05]  /*0410*/  FADD R19, R18, -R19 ;  /* 0x8000001312137221 */ /* 0x004fca0000000000 */
[----:B------:R0:W-:Y:S04]  /*0420*/  STG.E desc[UR8][R10.64+-0xc], R19 ;  /* 0xfffff4130a007986 */ /* 0x0001e8000c101908 */
[----:B------:R-:W3:Y:S04]  /*0430*/  LDG.E R18, desc[UR8][R2.64+0x18] ;  /* 0x0000180802127981 */ /* 0x000ee8000c1e1900 */
[----:B0-----:R-:W2:Y:S01]  /*0440*/  LDG.E R19, desc[UR8][R10.64+0x4] ;  /* 0x000004080a137981 */ /* 0x001ea2000c1e1900 */
[----:B---3--:R-:W-:-:S05]  /*0450*/  FADD R21, R18, -R21 ;  /* 0x8000001512157221 */ /* 0x008fca0000000000 */
        /* <DEDUP_REMOVED lines=25> */
[----:B------:R0:W-:Y:S04]  /*05f0*/  STG.E desc[UR8][R10.64+0x10], R17 ;  /* 0x000010110a007986 */ /* 0x0001e8000c101908 */
[----:B------:R-:W2:Y:S02]  /*0600*/  LDG.E R18, desc[UR8][R2.64+0x34] ;  /* 0x0000340802127981 */ /* 0x000ea4000c1e1900 */
[----:B--2---:R-:W-:-:S05]  /*0610*/  FADD R19, R18, -R19 ;  /* 0x8000001312137221 */ /* 0x004fca0000000000 */
[----:B------:R0:W-:Y:S04]  /*0620*/  STG.E desc[UR8][R10.64+0x14], R19 ;  /* 0x000014130a007986 */ /* 0x0001e8000c101908 */
[----:B------:R-:W3:Y:S02]  /*0630*/  LDG.E R18, desc[UR8][R2.64+0x38] ;  /* 0x0000380802127981 */ /* 0x000ee4000c1e1900 */
[----:B---3--:R-:W-:-:S05]  /*0640*/  FADD R21, R18, -R21 ;  /* 0x8000001512157221 */ /* 0x008fca0000000000 */
[----:B------:R0:W-:Y:S04]  /*0650*/  STG.E desc[UR8][R10.64+0x18], R21 ;  /* 0x000018150a007986 */ /* 0x0001e8000c101908 */
[----:B------:R-:W5:Y:S01]  /*0660*/  LDG.E R18, desc[UR8][R2.64+0x3c] ;  /* 0x00003c0802127981 */ /* 0x000f62000c1e1900 */
[----:B------:R-:W-:-:S04]  /*0670*/  IADD3 R14, PT, PT, R14, 0x10, RZ ;  /* 0x000000100e0e7810 */ /* 0x000fc80007ffe0ff */
[----:B------:R-:W-:Y:S02]  /*0680*/  ISETP.NE.AND P1, PT, R14, RZ, PT ;  /* 0x000000ff0e00720c */ /* 0x000fe40003f25270 */
[----:B------:R-:W-:Y:S02]  /*0690*/  IADD3 R12, PT, PT, R12, 0x10, RZ ;  /* 0x000000100c0c7810 */ /* 0x000fe40007ffe0ff */
[----:B------:R-:W-:Y:S01]  /*06a0*/  IADD3 R13, PT, PT, R13, 0x10, RZ ;  /* 0x000000100d0d7810 */ /* 0x000fe20007ffe0ff */
[----:B-----5:R-:W-:-:S05]  /*06b0*/  FADD R23, R18, -R23 ;  /* 0x8000001712177221 */ /* 0x020fca0000000000 */
[----:B------:R0:W-:Y:S03]  /*06c0*/  STG.E desc[UR8][R10.64+0x1c], R23 ;  /* 0x00001c170a007986 */ /* 0x0001e6000c101908 */
[----:B------:R-:W-:Y:S05]  /*06d0*/  @P1 BRA `(.L_x_92) ;  /* 0xfffffff800d81947 */ /* 0x000fea000383ffff */
[----:B------:R-:W-:-:S07]  /*06e0*/  MOV R2, R4 ;  /* 0x0000000400027202 */ /* 0x000fce0000000f00 */
.L_x_91:
[----:B------:R-:W-:-:S13]  /*06f0*/  ISETP.NE.AND P1, PT, R15, RZ, PT ;  /* 0x000000ff0f00720c */ /* 0x000fda0003f25270 */
[----:B------:R-:W-:Y:S05]  /*0700*/  @!P1 BRA `(.L_x_93) ;  /* 0x0000000400789947 */ /* 0x000fea0003800000 */
[----:B------:R-:W-:Y:S02]  /*0710*/  IADD3 R3, PT, PT, R15, -0x1, RZ ;  /* 0xffffffff0f037810 */ /* 0x000fe40007ffe0ff */
[----:B------:R-:W-:Y:S02]  /*0720*/  ISETP.NE.AND P2, PT, R16, RZ, PT ;  /* 0x000000ff1000720c */ /* 0x000fe40003f45270 */
[----:B------:R-:W-:-:S13]  /*0730*/  ISETP.GE.U32.AND P1, PT, R3, 0x7, PT ;  /* 0x000000070300780c */ /* 0x000fda0003f26070 */
[----:B------:R-:W-:Y:S05]  /*0740*/  @!P1 BRA `(.L_x_94) ;  /* 0x00000000009c9947 */ /* 0x000fea0003800000 */
[----:B------:R-:W1:Y:S01]  /*0750*/  LDC.64 R12, c[0x0][0x388] ;  /* 0x0000e200ff0c7b82 */ /* 0x000e620000000a00 */
[-C--:B------:R-:W-:Y:S02]  /*0760*/  IADD3 R3, PT, PT, R9, R2.reuse, RZ ;  /* 0x0000000209037210 */ /* 0x080fe40007ffe0ff */
[----:B0-----:R-:W-:-:S05]  /*0770*/  IADD3 R17, PT, PT, R8, R2, RZ ;  /* 0x0000000208117210 */ /* 0x001fca0007ffe0ff */
        /* <DEDUP_REMOVED lines=33> */
[----:B------:R-:W-:Y:S01]  /*0990*/  IADD3 R2, PT, PT, R2, 0x8, RZ ;  /* 0x0000000802027810 */ /* 0x000fe20007ffe0ff */
[----:B-----5:R-:W-:-:S05]  /*09a0*/  FADD R21, R14, -R21 ;  /* 0x800000150e157221 */ /* 0x020fca0000000000 */
[----:B------:R1:W-:Y:S02]  /*09b0*/  STG.E desc[UR8][R10.64+0x1c], R21 ;  /* 0x00001c150a007986 */ /* 0x0003e4000c101908 */
.L_x_94:
[----:B------:R-:W-:Y:S05]  /*09c0*/  @!P2 BRA `(.L_x_93) ;  /* 0x0000000000c8a947 */ /* 0x000fea0003800000 */
[----:B-1----:R-:W-:Y:S02]  /*09d0*/  IADD3 R3, PT, PT, R16, -0x1, RZ ;  /* 0xffffffff10037810 */ /* 0x002fe40007ffe0ff */
[----:B------:R-:W-:Y:S02]  /*09e0*/  ISETP.NE.AND P2, PT, R5, RZ, PT ;  /* 0x000000ff0500720c */ /* 0x000fe40003f45270 */
[----:B------:R-:W-:-:S13]  /*09f0*/  ISETP.GE.U32.AND P1, PT, R3, 0x3, PT ;  /* 0x000000030300780c */ /* 0x000fda0003f26070 */
[----:B------:R-:W-:Y:S05]  /*0a00*/  @!P1 BRA `(.L_x_95) ;  /* 0x00000000005c9947 */ /* 0x000fea0003800000 */
[----:B0-----:R-:W0:Y:S01]  /*0a10*/  LDC.64 R10, c[0x0][0x388] ;  /* 0x0000e200ff0a7b82 */ /* 0x001e220000000a00 */
[-C--:B------:R-:W-:Y:S02]  /*0a20*/  IADD3 R3, PT, PT, R9, R2.reuse, RZ ;  /* 0x0000000209037210 */ /* 0x080fe40007ffe0ff */
[----:B------:R-:W-:-:S05]  /*0a30*/  IADD3 R17, PT, PT, R8, R2, RZ ;  /* 0x0000000208117210 */ /* 0x000fca0007ffe0ff */
        /* <DEDUP_REMOVED lines=8> */
[----:B--2---:R-:W-:-:S05]  /*0ac0*/  FADD R3, R3, -R14 ;  /* 0x8000000e03037221 */ /* 0x004fca0000000000 */
[----:B------:R1:W-:Y:S04]  /*0ad0*/  STG.E desc[UR8][R12.64], R3 ;  /* 0x000000030c007986 */ /* 0x0003e8000c101908 */
[----:B------:R-:W3:Y:S02]  /*0ae0*/  LDG.E R14, desc[UR8][R10.64+0x4] ;  /* 0x000004080a0e7981 */ /* 0x000ee4000c1e1900 */
[----:B---3--:R-:W-:-:S05]  /*0af0*/  FADD R17, R14, -R17 ;  /* 0x800000110e117221 */ /* 0x008fca0000000000 */
[----:B------:R1:W-:Y:S04]  /*0b00*/  STG.E desc[UR8][R12.64+0x4], R17 ;  /* 0x000004110c007986 */ /* 0x0003e8000c101908 */
[----:B------:R-:W4:Y:S02]  /*0b10*/  LDG.E R14, desc[UR8][R10.64+0x8] ;  /* 0x000008080a0e7981 */ /* 0x000f24000c1e1900 */
[----:B----4-:R-:W-:-:S05]  /*0b20*/  FADD R19, R14, -R19 ;  /* 0x800000130e137221 */ /* 0x010fca0000000000 */
[----:B------:R1:W-:Y:S04]  /*0b30*/  STG.E desc[UR8][R12.64+0x8], R19 ;  /* 0x000008130c007986 */ /* 0x0003e8000c101908 */
[----:B------:R-:W5:Y:S01]  /*0b40*/  LDG.E R14, desc[UR8][R10.64+0xc] ;  /* 0x00000c080a0e7981 */ /* 0x000f62000c1e1900 */
[----:B------:R-:W-:Y:S01]  /*0b50*/  IADD3 R2, PT, PT, R2, 0x4, RZ ;  /* 0x0000000402027810 */ /* 0x000fe20007ffe0ff */
[----:B-----5:R-:W-:-:S05]  /*0b60*/  FADD R21, R14, -R21 ;  /* 0x800000150e157221 */ /* 0x020fca0000000000 */
[----:B------:R1:W-:Y:S02]  /*0b70*/  STG.E desc[UR8][R12.64+0xc], R21 ;  /* 0x00000c150c007986 */ /* 0x0003e4000c101908 */
.L_x_95:
[----:B------:R-:W-:Y:S05]  /*0b80*/  @!P2 BRA `(.L_x_93) ;  /* 0x000000000058a947 */ /* 0x000fea0003800000 */
[----:B-1----:R-:W1:Y:S01]  /*0b90*/  LDC.64 R12, c[0x0][0x388] ;  /* 0x0000e200ff0c7b82 */ /* 0x002e620000000a00 */
[-C--:B------:R-:W-:Y:S02]  /*0ba0*/  IADD3 R3, PT, PT, R9, R2.reuse, RZ ;  /* 0x0000000209037210 */ /* 0x080fe40007ffe0ff */
[----:B------:R-:W-:-:S05]  /*0bb0*/  IADD3 R9, PT, PT, R8, R2, RZ ;  /* 0x0000000208097210 */ /* 0x000fca0007ffe0ff */
[----:B0-----:R-:W0:Y:S01]  /*0bc0*/  LDC.64 R10, c[0x0][0x380] ;  /* 0x0000e000ff0a7b82 */ /* 0x001e220000000a00 */
[----:B-1----:R-:W-:-:S05]  /*0bd0*/  IMAD.WIDE R2, R3, 0x4, R12 ;  /* 0x0000000403027825 */ /* 0x002fca00078e020c */
[----:B------:R-:W2:Y:S01]  /*0be0*/  LDG.E R8, desc[UR8][R2.64] ;  /* 0x0000000802087981 */ /* 0x000ea2000c1e1900 */
[----:B0-----:R-:W-:-:S05]  /*0bf0*/  IMAD.WIDE R10, R9, 0x4, R10 ;  /* 0x00000004090a7825 */ /* 0x001fca00078e020a */
[----:B------:R-:W2:Y:S01]  /*0c00*/  LDG.E R9, desc[UR8][R10.64] ;  /* 0x000000080a097981 */ /* 0x000ea2000c1e1900 */
[----:B------:R-:W-:Y:S01]  /*0c10*/  ISETP.NE.AND P1, PT, R5, 0x1, PT ;  /* 0x000000010500780c */ /* 0x000fe20003f25270 */
[----:B--2---:R-:W-:-:S05]  /*0c20*/  FADD R9, R8, -R9 ;  /* 0x8000000908097221 */ /* 0x004fca0000000000 */
[----:B------:R2:W-:Y:S07]  /*0c30*/  STG.E desc[UR8][R10.64], R9 ;  /* 0x000000090a007986 */ /* 0x0005ee000c101908 */
[----:B------:R-:W-:Y:S05]  /*0c40*/  @!P1 BRA `(.L_x_93) ;  /* 0x0000000000289947 */ /* 0x000fea0003800000 */
[----:B------:R-:W3:Y:S04]  /*0c50*/  LDG.E R8, desc[UR8][R2.64+0x4] ;  /* 0x0000040802087981 */ /* 0x000ee8000c1e1900 */
[----:B--2---:R-:W3:Y:S01]  /*0c60*/  LDG.E R9, desc[UR8][R10.64+0x4] ;  /* 0x000004080a097981 */ /* 0x004ee2000c1e1900 */
[----:B------:R-:W-:Y:S01]  /*0c70*/  ISETP.NE.AND P1, PT, R5, 0x2, PT ;  /* 0x000000020500780c */ /* 0x000fe20003f25270 */
[----:B---3--:R-:W-:-:S05]  /*0c80*/  FADD R9, R8, -R9 ;  /* 0x8000000908097221 */ /* 0x008fca0000000000 */
[----:B------:R3:W-:Y:S07]  /*0c90*/  STG.E desc[UR8][R10.64+0x4], R9 ;  /* 0x000004090a007986 */ /* 0x0007ee000c101908 */
[----:B------:R-:W-:Y:S05]  /*0ca0*/  @!P1 BRA `(.L_x_93) ;  /* 0x0000000000109947 */ /* 0x000fea0003800000 */
[----:B------:R-:W2:Y:S04]  /*0cb0*/  LDG.E R2, desc[UR8][R2.64+0x8] ;  /* 0x0000080802027981 */ /* 0x000ea8000c1e1900 */
[----:B---3--:R-:W2:Y:S02]  /*0cc0*/  LDG.E R9, desc[UR8][R10.64+0x8] ;  /* 0x000008080a097981 */ /* 0x008ea4000c1e1900 */
[----:B--2---:R-:W-:-:S05]  /*0cd0*/  FADD R9, R2, -R9 ;  /* 0x8000000902097221 */ /* 0x004fca0000000000 */
[----:B------:R4:W-:Y:S02]  /*0ce0*/  STG.E desc[UR8][R10.64+0x8], R9 ;  /* 0x000008090a007986 */ /* 0x0009e4000c101908 */
.L_x_93:
[----:B------:R-:W-:Y:S05]  /*0cf0*/  @!P0 BRA `(.L_x_96) ;  /* 0xfffffff400188947 */ /* 0x000fea000383ffff */
[----:B------:R-:W-:Y:S05]  /*0d00*/  EXIT ;  /* 0x000000000000794d */ /* 0x000fea0003800000 */
.L_x_97:
        /* <DEDUP_REMOVED lines=15> */
.L_x_722:


//--------------------- .text._Z32gpuKernelArrayMinusAtColumnIndexIdEvPT_S1_Piii --------------------------
	.section	.text._Z32gpuKernelArrayMinusAtColumnIndexIdEvPT_S1_Piii,"ax",@progbits
	.align	128
        .global         _Z32gpuKernelArrayMinusAtColumnIndexIdEvPT_S1_Piii
        .type           _Z32gpuKernelArrayMinusAtColumnIndexIdEvPT_S1_Piii,@function
        .size           _Z32gpuKernelArrayMinusAtColumnIndexIdEvPT_S1_Piii,(.L_x_723 - _Z32gpuKernelArrayMinusAtColumnIndexIdEvPT_S1_Piii)
        .other          _Z32gpuKernelArrayMinusAtColumnIndexIdEvPT_S1_Piii,@"STO_CUDA_ENTRY STV_DEFAULT"
_Z32gpuKernelArrayMinusAtColumnIndexIdEvPT_S1_Piii:
.text._Z32gpuKernelArrayMinusAtColumnIndexIdEvPT_S1_Piii:
        /* <DEDUP_REMOVED lines=15> */
[C---:B------:R-:W-:Y:S01]  /*00f0*/  LOP3.LUT R4, R5.reuse, 0x7, RZ, 0xc0, !PT ;  /* 0x0000000705047812 */ /* 0x040fe200078ec0ff */
[----:B------:R-:W-:Y:S01]  /*0100*/  IMAD.MOV R6, RZ, RZ, -R3 ;  /* 0x000000ffff067224 */ /* 0x000fe200078e0a03 */
[----:B------:R-:W-:Y:S01]  /*0110*/  LOP3.LUT R5, R5, 0x3, RZ, 0xc0, !PT ;  /* 0x0000000305057812 */ /* 0x000fe200078ec0ff */
[----:B0-----:R-:W-:-:S07]  /*0120*/  IMAD R7, R7, UR4, RZ ;  /* 0x0000000407077c24 */ /* 0x001fce000f8e02ff */
.L_x_103:
[----:B01-34-:R-:W0:Y:S01]  /*0130*/  LDC.64 R10, c[0x0][0x390] ;  /* 0x0000e400ff0a7b82 */ /* 0x01be220000000a00 */
[----:B--2---:R-:W2:Y:S01]  /*0140*/  LDCU.64 UR4, c[0x0][0x398] ;  /* 0x00007300ff0477ac */ /* 0x004ea20008000a00 */
[----:B0-----:R-:W-:-:S05]  /*0150*/  IMAD.WIDE R10, R0, 0x4, R10 ;  /* 0x00000004000a7825 */ /* 0x001fca00078e020a */
[----:B-1----:R-:W3:Y:S01]  /*0160*/  LDG.E R9, desc[UR6][R10.64] ;  /* 0x000000060a097981 */ /* 0x002ee2000c1e1900 */
[----:B--2---:R-:W-:Y:S02]  /*0170*/  UISETP.GE.U32.AND UP0, UPT, UR4, 0x10, UPT ;  /* 0x000000100400788c */ /* 0x004fe4000bf06070 */
[----:B------:R-:W-:Y:S02]  /*0180*/  IMAD R8, R0, UR4, RZ ;  /* 0x0000000400087c24 */ /* 0x000fe4000f8e02ff */
[----:B------:R-:W-:Y:S02]  /*0190*/  HFMA2 R14, -RZ, RZ, 0, 0 ;  /* 0x00000000ff0e7431 */ /* 0x000fe400000001ff */
[----:B------:R-:W-:-:S05]  /*01a0*/  IMAD.IADD R0, R7, 0x1, R0 ;  /* 0x0000000107007824 */ /* 0x000fca00078e0200 */
[----:B------:R-:W-:Y:S01]  /*01b0*/  ISETP.GE.AND P0, PT, R0, UR5, PT ;  /* 0x0000000500007c0c */ /* 0x000fe2000bf06270 */
[----:B---3--:R-:W-:Y:S01]  /*01c0*/  IMAD R9, R9, UR4, RZ ;  /* 0x0000000409097c24 */ /* 0x008fe2000f8e02ff */
[----:B------:R-:W-:Y:S11]  /*01d0*/  BRA.U !UP0, `(.L_x_98) ;  /* 0x0000000508347547 */ /* 0x000ff6000b800000 */
[----:B------:R-:W-:Y:S01]  /*01e0*/  IMAD.MOV.U32 R11, RZ, RZ, R8 ;  /* 0x000000ffff0b7224 */ /* 0x000fe200078e0008 */
[----:B------:R-:W-:Y:S01]  /*01f0*/  MOV R10, R9 ;  /* 0x00000009000a7202 */ /* 0x000fe20000000f00 */
[----:B------:R-:W-:-:S07]  /*0200*/  IMAD.MOV.U32 R22, RZ, RZ, R6 ;  /* 0x000000ffff167224 */ /* 0x000fce00078e0006 */
.L_x_99:
[----:B------:R-:W0:Y:S08]  /*0210*/  LDC.64 R14, c[0x0][0x388] ;  /* 0x0000e200ff0e7b82 */ /* 0x000e300000000a00 */
[----:B--2---:R-:W1:Y:S01]  /*0220*/  LDC.64 R12, c[0x0][0x380] ;  /* 0x0000e000ff0c7b82 */ /* 0x004e620000000a00 */
[----:B0-----:R-:W-:-:S05]  /*0230*/  IMAD.WIDE R14, R10, 0x8, R14 ;  /* 0x000000080a0e7825 */ /* 0x001fca00078e020e */
[----:B------:R-:W2:Y:S01]  /*0240*/  LDG.E.64 R16, desc[UR6][R14.64] ;  /* 0x000000060e107981 */ /* 0x000ea2000c1e1b00 */
[----:B-1----:R-:W-:-:S05]  /*0250*/  IMAD.WIDE R12, R11, 0x8, R12 ;  /* 0x000000080b0c7825 */ /* 0x002fca00078e020c */
[----:B------:R-:W2:Y:S04]  /*0260*/  LDG.E.64 R24, desc[UR6][R12.64] ;  /* 0x000000060c187981 */ /* 0x000ea8000c1e1b00 */
[----:B------:R-:W3:Y:S04]  /*0270*/  LDG.E.64 R18, desc[UR6][R12.64+0x8] ;  /* 0x000008060c127981 */ /* 0x000ee8000c1e1b00 */
[----:B------:R-:W4:Y:S04]  /*0280*/  LDG.E.64 R20, desc[UR6][R12.64+0x10] ;  /* 0x000010060c147981 */ /* 0x000f28000c1e1b00 */
[----:B------:R-:W5:Y:S01]  /*0290*/  LDG.E.64 R26, desc[UR6][R12.64+0x18] ;  /* 0x000018060c1a7981 */ /* 0x000f62000c1e1b00 */
[----:B--2---:R-:W-:-:S07]  /*02a0*/  DADD R24, R16, -R24 ;  /* 0x0000000010187229 */ /* 0x004fce0000000818 */
[----:B------:R0:W-:Y:S04]  /*02b0*/  STG.E.64 desc[UR6][R12.64], R24 ;  /* 0x000000180c007986 */ /* 0x0001e8000c101b06 */
[----:B------:R-:W3:Y:S04]  /*02c0*/  LDG.E.64 R16, desc[UR6][R14.64+0x8] ;  /* 0x000008060e107981 */ /* 0x000ee8000c1e1b00 */
[----:B0-----:R-:W2:Y:S01]  /*02d0*/  LDG.E.64 R24, desc[UR6][R12.64+0x20] ;  /* 0x000020060c187981 */ /* 0x001ea2000c1e1b00 */
[----:B---3--:R-:W-:-:S07]  /*02e0*/  DADD R18, R16, -R18 ;  /* 0x0000000010127229 */ /* 0x008fce0000000812 */
[----:B------:R0:W-:Y:S04]  /*02f0*/  STG.E.64 desc[UR6][R12.64+0x8], R18 ;  /* 0x000008120c007986 */ /* 0x0001e8000c101b06 */
[----:B------:R-:W4:Y:S04]  /*0300*/  LDG.E.64 R16, desc[UR6][R14.64+0x10] ;  /* 0x000010060e107981 */ /* 0x000f28000c1e1b00 */
[----:B0-----:R-:W3:Y:S01]  /*0310*/  LDG.E.64 R18, desc[UR6][R12.64+0x28] ;  /* 0x000028060c127981 */ /* 0x001ee2000c1e1b00 */
[----:B----4-:R-:W-:-:S07]  /*0320*/  DADD R20, R16, -R20 ;  /* 0x0000000010147229 */ /* 0x010fce0000000814 */
[----:B------:R0:W-:Y:S04]  /*0330*/  STG.E.64 desc[UR6][R12.64+0x10], R20 ;  /* 0x000010140c007986 */ /* 0x0001e8000c101b06 */
[----:B------:R-:W5:Y:S04]  /*0340*/  LDG.E.64 R16, desc[UR6][R14.64+0x18] ;  /* 0x000018060e107981 */ /* 0x000f68000c1e1b00 */
[----:B0-----:R-:W4:Y:S01]  /*0350*/  LDG.E.64 R20, desc[UR6][R12.64+0x30] ;  /* 0x000030060c147981 */ /* 0x001f22000c1e1b00 */
[----:B-----5:R-:W-:-:S07]  /*0360*/  DADD R26, R16, -R26 ;  /* 0x00000000101a7229 */ /* 0x020fce000000081a */
[----:B------:R0:W-:Y:S04]  /*0370*/  STG.E.64 desc[UR6][R12.64+0x18], R26 ;  /* 0x0000181a0c007986 */ /* 0x0001e8000c101b06 */
[----:B------:R-:W2:Y:S04]  /*0380*/  LDG.E.64 R16, desc[UR6][R14.64+0x20] ;  /* 0x000020060e107981 */ /* 0x000ea8000c1e1b00 */
[----:B0-----:R-:W5:Y:S01]  /*0390*/  LDG.E.64 R26, desc[UR6][R12.64+0x38] ;  /* 0x000038060c1a7981 */ /* 0x001f62000c1e1b00 */
        /* <DEDUP_REMOVED lines=26> */
[----:B------:R-:W5:Y:S02]  /*0540*/  LDG.E.64 R16, desc[UR6][R14.64+0x58] ;  /* 0x000058060e107981 */ /* 0x000f64000c1e1b00 */
[----:B-----5:R-:W-:-:S07]  /*0550*/  DADD R26, R16, -R26 ;  /* 0x00000000101a7229 */ /* 0x020fce000000081a */
[----:B------:R1:W-:Y:S04]  /*0560*/  STG.E.64 desc[UR6][R12.64+0x58], R26 ;  /* 0x0000581a0c007986 */ /* 0x0003e8000c101b06 */
[----:B------:R-:W2:Y:S02]  /*0570*/  LDG.E.64 R16, desc[UR6][R14.64+0x60] ;  /* 0x000060060e107981 */ /* 0x000ea4000c1e1b00 */
[----:B--2---:R-:W-:-:S07]  /*0580*/  DADD R24, R16, -R24 ;  /* 0x0000000010187229 */ /* 0x004fce0000000818 */
[----:B------:R2:W-:Y:S04]  /*0590*/  STG.E.64 desc[UR6][R12.64+0x60], R24 ;  /* 0x000060180c007986 */ /* 0x0005e8000c101b06 */
[----:B------:R-:W3:Y:S02]  /*05a0*/  LDG.E.64 R16, desc[UR6][R14.64+0x68] ;  /* 0x000068060e107981 */ /* 0x000ee4000c1e1b00 */
[----:B---3--:R-:W-:Y:S02]  /*05b0*/  DADD R18, R16, -R18 ;  /* 0x0000000010127229 */ /* 0x008fe40000000812 */
[----:B------:R-:W3:Y:S05]  /*05c0*/  LDG.E.64 R16, desc[UR6][R12.64+0x70] ;  /* 0x000070060c107981 */ /* 0x000eea000c1e1b00 */
[----:B------:R2:W-:Y:S04]  /*05d0*/  STG.E.64 desc[UR6][R12.64+0x68], R18 ;  /* 0x000068120c007986 */ /* 0x0005e8000c101b06 */
[----:B0-----:R-:W3:Y:S02]  /*05e0*/  LDG.E.64 R20, desc[UR6][R14.64+0x70] ;  /* 0x000070060e147981 */ /* 0x001ee4000c1e1b00 */
[----:B---3--:R-:W-:-:S02]  /*05f0*/  DADD R16, R20, -R16 ;  /* 0x0000000014107229 */ /* 0x008fc40000000810 */
[----:B------:R-:W3:Y:S05]  /*0600*/  LDG.E.64 R20, desc[UR6][R12.64+0x78] ;  /* 0x000078060c147981 */ /* 0x000eea000c1e1b00 */
[----:B------:R2:W-:Y:S04]  /*0610*/  STG.E.64 desc[UR6][R12.64+0x70], R16 ;  /* 0x000070100c007986 */ /* 0x0005e8000c101b06 */
[----:B-1----:R-:W3:Y:S01]  /*0620*/  LDG.E.64 R26, desc[UR6][R14.64+0x78] ;  /* 0x000078060e1a7981 */ /* 0x002ee2000c1e1b00 */
[----:B------:R-:W-:-:S04]  /*0630*/  IADD3 R22, PT, PT, R22, 0x10, RZ ;  /* 0x0000001016167810 */ /* 0x000fc80007ffe0ff */
[----:B------:R-:W-:Y:S01]  /*0640*/  ISETP.NE.AND P1, PT, R22, RZ, PT ;  /* 0x000000ff1600720c */ /* 0x000fe20003f25270 */
[----:B------:R-:W-:Y:S01]  /*0650*/  VIADD R10, R10, 0x10 ;  /* 0x000000100a0a7836 */ /* 0x000fe20000000000 */
[----:B------:R-:W-:Y:S01]  /*0660*/  IADD3 R11, PT, PT, R11, 0x10, RZ ;  /* 0x000000100b0b7810 */ /* 0x000fe20007ffe0ff */
[----:B---3--:R-:W-:-:S07]  /*0670*/  DADD R20, R26, -R20 ;  /* 0x000000001a147229 */ /* 0x008fce0000000814 */
[----:B------:R2:W-:Y:S03]  /*0680*/  STG.E.64 desc[UR6][R12.64+0x78], R20 ;  /* 0x000078140c007986 */ /* 0x0005e6000c101b06 */
[----:B------:R-:W-:Y:S05]  /*0690*/  @P1 BRA `(.L_x_99) ;  /* 0xfffffff800dc1947 */ /* 0x000fea000383ffff */
[----:B------:R-:W-:-:S07]  /*06a0*/  IMAD.MOV.U32 R14, RZ, RZ, R3 ;  /* 0x000000ffff0e7224 */ /* 0x000fce00078e0003 */
.L_x_98:
[----:B------:R-:W-:-:S13]  /*06b0*/  ISETP.NE.AND P1, PT, R2, RZ, PT ;  /* 0x000000ff0200720c */ /* 0x000fda0003f25270 */
[----:B------:R-:W-:Y:S05]  /*06c0*/  @!P1 BRA `(.L_x_100) ;  /* 0x0000000400789947 */ /* 0x000fea0003800000 */
[----:B------:R-:W-:Y:S02]  /*06d0*/  IADD3 R10, PT, PT, R2, -0x1, RZ ;  /* 0xffffffff020a7810 */ /* 0x000fe40007ffe0ff */
[----:B------:R-:W-:Y:S02]  /*06e0*/  ISETP.NE.AND P2, PT, R4, RZ, PT ;  /* 0x000000ff0400720c */ /* 0x000fe40003f45270 */
[----:B------:R-:W-:-:S13]  /*06f0*/  ISETP.GE.U32.AND P1, PT, R10, 0x7, PT ;  /* 0x000000070a00780c */ /* 0x000fda0003f26070 */
[----:B------:R-:W-:Y:S05]  /*0700*/  @!P1 BRA `(.L_x_101) ;  /* 0x00000000009c9947 */ /* 0x000fea0003800000 */
[----:B--2---:R-:W0:Y:S01]  /*0710*/  LDC.64 R12, c[0x0][0x388] ;  /* 0x0000e200ff0c7b82 */ /* 0x004e220000000a00 */
[----:B------:R-:W-:Y:S01]  /*0720*/  IADD3 R17, PT, PT, R8, R14, RZ ;  /* 0x0000000e08117210 */ /* 0x000fe20007ffe0ff */
[----:B------:R-:W-:-:S06]  /*0730*/  IMAD.IADD R15, R9, 0x1, R14 ;  /* 0x00000001090f7824 */ /* 0x000fcc00078e020e */
[----:B------:R-:W1:Y:S01]  /*0740*/  LDC.64 R10, c[0x0][0x380] ;  /* 0x0000e000ff0a7b82 */ /* 0x000e620000000a00 */
[----:B0-----:R-:W-:-:S04]  /*0750*/  IMAD.WIDE R12, R15, 0x8, R12 ;  /* 0x000000080f0c7825 */ /* 0x001fc800078e020c */
[----:B-1----:R-:W-:Y:S02]  /*0760*/  IMAD.WIDE R10, R17, 0x8, R10 ;  /* 0x00000008110a7825 */ /* 0x002fe400078e020a */
[----:B------:R-:W2:Y:S04]  /*0770*/  LDG.E.64 R16, desc[UR6][R12.64] ;  /* 0x000000060c107981 */ /* 0x000ea8000c1e1b00 */
[----:B------:R-:W2:Y:S02]  /*0780*/  LDG.E.64 R18, desc[UR6][R10.64] ;  /* 0x000000060a127981 */ /* 0x000ea4000c1e1b00 */
[----:B--2---:R-:W-:Y:S02]  /*0790*/  DADD R18, R16, -R18 ;  /* 0x0000000010127229 */ /* 0x004fe40000000812 */
[----:B------:R-:W2:Y:S05]  /*07a0*/  LDG.E.64 R16, desc[UR6][R10.64+0x8] ;  /* 0x000008060a107981 */ /* 0x000eaa000c1e1b00 */
[----:B------:R0:W-:Y:S04]  /*07b0*/  STG.E.64 desc[UR6][R10.64], R18 ;  /* 0x000000120a007986 */ /* 0x0001e8000c101b06 */
[----:B------:R-:W2:Y:S02]  /*07c0*/  LDG.E.64 R20, desc[UR6][R12.64+0x8] ;  /* 0x000008060c147981 */ /* 0x000ea4000c1e1b00 */
[----:B--2---:R-:W-:-:S02]  /*07d0*/  DADD R20, R20, -R16 ;  /* 0x0000000014147229 */ /* 0x004fc40000000810 */
        /* <DEDUP_REMOVED lines=10> */
[----:B0-----:R-:W2:Y:S02]  /*0880*/  LDG.E.64 R18, desc[UR6][R12.64+0x20] ;  /* 0x000020060c127981 */ /* 0x001ea4000c1e1b00 */
[----:B--2---:R-:W-:-:S02]  /*0890*/  DADD R18, R18, -R16 ;  /* 0x0000000012127229 */ /* 0x004fc40000000810 */
[----:B------:R-:W2:Y:S05]  /*08a0*/  LDG.E.64 R16, desc[UR6][R10.64+0x28] ;  /* 0x000028060a107981 */ /* 0x000eaa000c1e1b00 */
[----:B------:R0:W-:Y:S04]  /*08b0*/  STG.E.64 desc[UR6][R10.64+0x20], R18 ;  /* 0x000020120a007986 */ /* 0x0001e8000c101b06 */
[----:B-1----:R-:W2:Y:S02]  /*08c0*/  LDG.E.64 R20, desc[UR6][R12.64+0x28] ;  /* 0x000028060c147981 */ /* 0x002ea4000c1e1b00 */
[----:B--2---:R-:W-:-:S02]  /*08d0*/  DADD R20, R20, -R16 ;  /* 0x0000000014147229 */ /* 0x004fc40000000810 */
[----:B------:R-:W2:Y:S05]  /*08e0*/  LDG.E.64 R16, desc[UR6][R10.64+0x30] ;  /* 0x000030060a107981 */ /* 0x000eaa000c1e1b00 */
[----:B------:R0:W-:Y:S04]  /*08f0*/  STG.E.64 desc[UR6][R10.64+0x28], R20 ;  /* 0x000028140a007986 */ /* 0x0001e8000c101b06 */
[----:B---3--:R-:W2:Y:S02]  /*0900*/  LDG.E.64 R22, desc[UR6][R12.64+0x30] ;  /* 0x000030060c167981 */ /* 0x008ea4000c1e1b00 */
[----:B--2---:R-:W-:-:S02]  /*0910*/  DADD R22, R22, -R16 ;  /* 0x0000000016167229 */ /* 0x004fc40000000810 */
[----:B------:R-:W2:Y:S05]  /*0920*/  LDG.E.64 R16, desc[UR6][R10.64+0x38] ;  /* 0x000038060a107981 */ /* 0x000eaa000c1e1b00 */
[----:B------:R0:W-:Y:S04]  /*0930*/  STG.E.64 desc[UR6][R10.64+0x30], R22 ;  /* 0x000030160a007986 */ /* 0x0001e8000c101b06 */
[----:B----4-:R-:W2:Y:S01]  /*0940*/  LDG.E.64 R24, desc[UR6][R12.64+0x38] ;  /* 0x000038060c187981 */ /* 0x010ea2000c1e1b00 */
[----:B------:R-:W-:Y:S01]  /*0950*/  VIADD R14, R14, 0x8 ;  /* 0x000000080e0e7836 */ /* 0x000fe20000000000 */
[----:B--2---:R-:W-:-:S07]  /*0960*/  DADD R16, R24, -R16 ;  /* 0x0000000018107229 */ /* 0x004fce0000000810 */
[----:B------:R0:W-:Y:S04]  /*0970*/  STG.E.64 desc[UR6][R10.64+0x38], R16 ;  /* 0x000038100a007986 */ /* 0x0001e8000c101b06 */
.L_x_101:
[----:B------:R-:W-:Y:S05]  /*0980*/  @!P2 BRA `(.L_x_100) ;  /* 0x0000000000c8a947 */ /* 0x000fea0003800000 */
[----:B0-----:R-:W-:Y:S02]  /*0990*/  IADD3 R10, PT, PT, R4, -0x1, RZ ;  /* 0xffffffff040a7810 */ /* 0x001fe40007ffe0ff */
        /* <DEDUP_REMOVED lines=22> */
[----:B------:R-:W2:Y:S01]  /*0b00*/  LDG.E.64 R24, desc[UR6][R12.64+0x18] ;  /* 0x000018060c187981 */ /* 0x000ea2000c1e1b00 */
[----:B------:R-:W-:Y:S01]  /*0b10*/  VIADD R14, R14, 0x4 ;  /* 0x000000040e0e7836 */ /* 0x000fe20000000000 */
[----:B--2---:R-:W-:-:S07]  /*0b20*/  DADD R16, R24, -R16 ;  /* 0x0000000018107229 */ /* 0x004fce0000000810 */
[----:B------:R0:W-:Y:S04]  /*0b30*/  STG.E.64 desc[UR6][R10.64+0x18], R16 ;  /* 0x000018100a007986 */ /* 0x0001e8000c101b06 */
.L_x_102:
[----:B------:R-:W-:Y:S05]  /*0b40*/  @!P2 BRA `(.L_x_100) ;  /* 0x000000000058a947 */ /* 0x000fea0003800000 */
[----:B--2---:R-:W1:Y:S01]  /*0b50*/  LDC.64 R12, c[0x0][0x388] ;  /* 0x0000e200ff0c7b82 */ /* 0x004e620000000a00 */
[----:B------:R-:W-:Y:S01]  /*0b60*/  IADD3 R9, PT, PT, R9, R14, RZ ;  /* 0x0000000e09097210 */ /* 0x000fe20007ffe0ff */
[----:B------:R-:W-:-:S06]  /*0b70*/  IMAD.IADD R15, R8, 0x1, R14 ;  /* 0x00000001080f7824 */ /* 0x000fcc00078e020e */
[----:B0-----:R-:W0:Y:S01]  /*0b80*/  LDC.64 R10, c[0x0][0x380] ;  /* 0x0000e000ff0a7b82 */ /* 0x001e220000000a00 */
[----:B-1----:R-:W-:-:S05]  /*0b90*/  IMAD.WIDE R8, R9, 0x8, R12 ;  /* 0x0000000809087825 */ /* 0x002fca00078e020c */
[----:B------:R-:W2:Y:S01]  /*0ba0*/  LDG.E.64 R12, desc[UR6][R8.64] ;  /* 0x00000006080c7981 */ /* 0x000ea2000c1e1b00 */
[----:B0-----:R-:W-:-:S05]  /*0bb0*/  IMAD.WIDE R10, R15, 0x8, R10 ;  /* 0x000000080f0a7825 */ /* 0x001fca00078e020a */
[----:B------:R-:W2:Y:S01]  /*0bc0*/  LDG.E.64 R14, desc[UR6][R10.64] ;  /* 0x000000060a0e7981 */ /* 0x000ea2000c1e1b00 */
[----:B------:R-:W-:Y:S01]  /*0bd0*/  ISETP.NE.AND P1, PT, R5, 0x1, PT ;  /* 0x000000010500780c */ /* 0x000fe20003f25270 */
[----:B--2---:R-:W-:-:S07]  /*0be0*/  DADD R12, R12, -R14 ;  /* 0x000000000c0c7229 */ /* 0x004fce000000080e */
[----:B------:R1:W-:Y:S05]  /*0bf0*/  STG.E.64 desc[UR6][R10.64], R12 ;  /* 0x0000000c0a007986 */ /* 0x0003ea000c101b06 */
[----:B------:R-:W-:Y:S05]  /*0c00*/  @!P1 BRA `(.L_x_100) ;  /* 0x0000000000289947 */ /* 0x000fea0003800000 */
[----:B-1----:R-:W2:Y:S04]  /*0c10*/  LDG.E.64 R12, desc[UR6][R8.64+0x8] ;  /* 0x00000806080c7981 */ /* 0x002ea8000c1e1b00 */
[----:B------:R-:W2:Y:S01]  /*0c20*/  LDG.E.64 R14, desc[UR6][R10.64+0x8] ;  /* 0x000008060a0e7981 */ /* 0x000ea2000c1e1b00 */
[----:B------:R-:W-:Y:S01]  /*0c30*/  ISETP.NE.AND P1, PT, R5, 0x2, PT ;  /* 0x000000020500780c */ /* 0x000fe20003f25270 */
[----:B--2---:R-:W-:-:S07]  /*0c40*/  DADD R12, R12, -R14 ;  /* 0x000000000c0c7229 */ /* 0x004fce000000080e */
[----:B------:R3:W-:Y:S05]  /*0c50*/  STG.E.64 desc[UR6][R10.64+0x8], R12 ;  /* 0x0000080c0a007986 */ /* 0x0007ea000c101b06 */
[----:B------:R-:W-:Y:S05]  /*0c60*/  @!P1 BRA `(.L_x_100) ;  /* 0x0000000000109947 */ /* 0x000fea0003800000 */
[----:B------:R-:W2:Y:S04]  /*0c70*/  LDG.E.64 R8, desc[UR6][R8.64+0x10] ;  /* 0x0000100608087981 */ /* 0x000ea8000c1e1b00 */
[----:B---3--:R-:W2:Y:S02]  /*0c80*/  LDG.E.64 R12, desc[UR6][R10.64+0x10] ;  /* 0x000010060a0c7981 */ /* 0x008ea4000c1e1b00 */
[----:B--2---:R-:W-:-:S07]  /*0c90*/  DADD R12, R8, -R12 ;  /* 0x00000000080c7229 */ /* 0x004fce000000080c */
[----:B------:R4:W-:Y:S04]  /*0ca0*/  STG.E.64 desc[UR6][R10.64+0x10], R12 ;  /* 0x0000100c0a007986 */ /* 0x0009e8000c101b06 */
.L_x_100:
[----:B------:R-:W-:Y:S05]  /*0cb0*/  @!P0 BRA `(.L_x_103) ;  /* 0xfffffff4001c8947 */ /* 0x000fea000383ffff */
[----:B------:R-:W-:Y:S05]  /*0cc0*/  EXIT ;  /* 0x000000000000794d */ /* 0x000fea0003800000 */
.L_x_104:
        /* <DEDUP_REMOVED lines=11> */
.L_x_723:


//--------------------- .text._Z31gpuKernelArrayPlusAtColumnIndexIiEvPT_S1_Piii --------------------------
	.section	.text._Z31gpuKernelArrayPlusAtColumnIndexIiEvPT_S1_Piii,"ax",@progbits
	.align	128
        .global         _Z31gpuKernelArrayPlusAtColumnIndexIiEvPT_S1_Piii
        .type           _Z31gpuKernelArrayPlusAtColumnIndexIiEvPT_S1_Piii,@function
        .size           _Z31gpuKernelArrayPlusAtColumnIndexIiEvPT_S1_Piii,(.L_x_724 - _Z31gpuKernelArrayPlusAtColumnIndexIiEvPT_S1_Piii)
        .other          _Z31gpuKernelArrayPlusAtColumnIndexIiEvPT_S1_Piii,@"STO_CUDA_ENTRY STV_DEFAULT"
_Z31gpuKernelArrayPlusAtColumnIndexIiEvPT_S1_Piii:
.text._Z31gpuKernelArrayPlusAtColumnIndexIiEvPT_S1_Piii:
        /* <DEDUP_REMOVED lines=22> */
.L_x_110:
        /* <DEDUP_REMOVED lines=14> */
.L_x_106:
        /* <DEDUP_REMOVED lines=10> */
[----:B--2---:R-:W-:-:S05]  /*02e0*/  IMAD.IADD R17, R17, 0x1, R18 ;  /* 0x0000000111117824 */ /* 0x004fca00078e0212 */
[----:B------:R-:W-:Y:S04]  /*02f0*/  STG.E desc[UR8][R10.64+-0x20], R17 ;  /* 0xffffe0110a007986 */ /* 0x000fe8000c101908 */
[----:B------:R-:W3:Y:S02]  /*0300*/  LDG.E R18, desc[UR8][R2.64+0x4] ;  /* 0x0000040802127981 */ /* 0x000ee4000c1e1900 */
[----:B---3--:R-:W-:-:S05]  /*0310*/  IADD3 R19, PT, PT, R18, R19, RZ ;  /* 0x0000001312137210 */ /* 0x008fca0007ffe0ff */
[----:B------:R0:W-:Y:S04]  /*0320*/  STG.E desc[UR8][R10.64+-0x1c], R19 ;  /* 0xffffe4130a007986 */ /* 0x0001e8000c101908 */
[----:B------:R-:W4:Y:S04]  /*0330*/  LDG.E R18, desc[UR8][R2.64+0x8] ;  /* 0x0000080802127981 */ /* 0x000f28000c1e1900 */
[----:B0-----:R-:W2:Y:S01]  /*0340*/  LDG.E R19, desc[UR8][R10.64+-0xc] ;  /* 0xfffff4080a137981 */ /* 0x001ea2000c1e1900 */
[----:B----4-:R-:W-:-:S05]  /*0350*/  IMAD.IADD R21, R18, 0x1, R21 ;  /* 0x0000000112157824 */ /* 0x010fca00078e0215 */
[----:B------:R0:W-:Y:S04]  /*0360*/  STG.E desc[UR8][R10.64+-0x18], R21 ;  /* 0xffffe8150a007986 */ /* 0x0001e8000c101908 */
[----:B------:R-:W5:Y:S04]  /*0370*/  LDG.E R18, desc[UR8][R2.64+0xc] ;  /* 0x00000c0802127981 */ /* 0x000f68000c1e1900 */
[----:B0-----:R-:W3:Y:S01]  /*0380*/  LDG.E R21, desc[UR8][R10.64+-0x8] ;  /* 0xfffff8080a157981 */ /* 0x001ee2000c1e1900 */
[----:B-----5:R-:W-:-:S03]  /*0390*/  IADD3 R23, PT, PT, R18, R23, RZ ;  /* 0x0000001712177210 */ /* 0x020fc60007ffe0ff */
[----:B------:R-:W4:Y:S04]  /*03a0*/  LDG.E R18, desc[UR8][R10.64+-0x10] ;  /* 0xfffff0080a127981 */ /* 0x000f28000c1e1900 */
[----:B------:R0:W-:Y:S04]  /*03b0*/  STG.E desc[UR8][R10.64+-0x14], R23 ;  /* 0xffffec170a007986 */ /* 0x0001e8000c101908 */
[----:B------:R-:W4:Y:S04]  /*03c0*/  LDG.E R17, desc[UR8][R2.64+0x10] ;  /* 0x0000100802117981 */ /* 0x000f28000c1e1900 */
[----:B0-----:R-:W5:Y:S01]  /*03d0*/  LDG.E R23, desc[UR8][R10.64+-0x4] ;  /* 0xfffffc080a177981 */ /* 0x001f62000c1e1900 */
[----:B----4-:R-:W-:-:S05]  /*03e0*/  IMAD.IADD R17, R17, 0x1, R18 ;  /* 0x0000000111117824 */ /* 0x010fca00078e0212 */
[----:B------:R-:W-:Y:S04]  /*03f0*/  STG.E desc[UR8][R10.64+-0x10], R17 ;  /* 0xfffff0110a007986 */ /* 0x000fe8000c101908 */
[----:B------:R-:W2:Y:S02]  /*0400*/  LDG.E R18, desc[UR8][R2.64+0x14] ;  /* 0x0000140802127981 */ /* 0x000ea4000c1e1900 */
[----:B--2---:R-:W-:-:S05]  /*0410*/  IADD3 R19, PT, PT, R18, R19, RZ ;  /* 0x0000001312137210 */ /* 0x004fca0007ffe0ff */
[----:B------:R0:W-:Y:S04]  /*0420*/  STG.E desc[UR8][R10.64+-0xc], R19 ;  /* 0xfffff4130a007986 */ /* 0x0001e8000c101908 */
[----:B------:R-:W3:Y:S04]  /*0430*/  LDG.E R18, desc[UR8][R2.64+0x18] ;  /* 0x0000180802127981 */ /* 0x000ee8000c1e1900 */
[----:B0-----:R-:W2:Y:S01]  /*0440*/  LDG.E R19, desc[UR8][R10.64+0x4] ;  /* 0x000004080a137981 */ /* 0x001ea2000c1e1900 */
[----:B---3--:R-:W-:-:S05]  /*0450*/  IMAD.IADD R21, R18, 0x1, R21 ;  /* 0x0000000112157824 */ /* 0x008fca00078e0215 */
        /* <DEDUP_REMOVED lines=25> */
[----:B------:R0:W-:Y:S04]  /*05f0*/  STG.E desc[UR8][R10.64+0x10], R17 ;  /* 0x000010110a007986 */ /* 0x0001e8000c101908 */
[----:B------:R-:W2:Y:S02]  /*0600*/  LDG.E R18, desc[UR8][R2.64+0x34] ;  /* 0x0000340802127981 */ /* 0x000ea4000c1e1900 */
[----:B--2---:R-:W-:-:S05]  /*0610*/  IADD3 R19, PT, PT, R18, R19, RZ ;  /* 0x0000001312137210 */ /* 0x004fca0007ffe0ff */
[----:B------:R0:W-:Y:S04]  /*0620*/  STG.E desc[UR8][R10.64+0x14], R19 ;  /* 0x000014130a007986 */ /* 0x0001e8000c101908 */
[----:B------:R-:W3:Y:S02]  /*0630*/  LDG.E R18, desc[UR8][R2.64+0x38] ;  /* 0x0000380802127981 */ /* 0x000ee4000c1e1900 */
[----:B---3--:R-:W-:-:S05]  /*0640*/  IMAD.IADD R21, R18, 0x1, R21 ;  /* 0x0000000112157824 */ /* 0x008fca00078e0215 */
[----:B------:R0:W-:Y:S04]  /*0650*/  STG.E desc[UR8][R10.64+0x18], R21 ;  /* 0x000018150a007986 */ /* 0x0001e8000c101908 */
[----:B------:R-:W5:Y:S01]  /*0660*/  LDG.E R18, desc[UR8][R2.64+0x3c] ;  /* 0x00003c0802127981 */ /* 0x000f62000c1e1900 */
[----:B------:R-:W-:-:S05]  /*0670*/  VIADD R14, R14, 0x10 ;  /* 0x000000100e0e7836 */ /* 0x000fca0000000000 */
[----:B------:R-:W-:Y:S01]  /*0680*/  ISETP.NE.AND P1, PT, R14, RZ, PT ;  /* 0x000000ff0e00720c */ /* 0x000fe20003f25270 */
[----:B------:R-:W-:Y:S01]  /*0690*/  VIADD R13, R13, 0x10 ;  /* 0x000000100d0d7836 */ /* 0x000fe20000000000 */
[----:B------:R-:W-:Y:S02]  /*06a0*/  IADD3 R12, PT, PT, R12, 0x10, RZ ;  /* 0x000000100c0c7810 */ /* 0x000fe40007ffe0ff */
[----:B-----5:R-:W-:-:S05]  /*06b0*/  IADD3 R23, PT, PT, R18, R23, RZ ;  /* 0x0000001712177210 */ /* 0x020fca0007ffe0ff */
[----:B------:R0:W-:Y:S04]  /*06c0*/  STG.E desc[UR8][R10.64+0x1c], R23 ;  /* 0x00001c170a007986 */ /* 0x0001e8000c101908 */
[----:B------:R-:W-:Y:S05]  /*06d0*/  @P1 BRA `(.L_x_106) ;  /* 0xfffffff800d81947 */ /* 0x000fea000383ffff */
[----:B------:R-:W-:-:S07]  /*06e0*/  MOV R2, R4 ;  /* 0x0000000400027202 */ /* 0x000fce0000000f00 */
.L_x_105:
        /* <DEDUP_REMOVED lines=17> */
[----:B--2---:R-:W-:-:S05]  /*0800*/  IADD3 R3, PT, PT, R3, R14, RZ ;  /* 0x0000000e03037210 */ /* 0x004fca0007ffe0ff */
[----:B------:R-:W-:Y:S04]  /*0810*/  STG.E desc[UR8][R10.64], R3 ;  /* 0x000000030a007986 */ /* 0x000fe8000c101908 */
[----:B------:R-:W3:Y:S02]  /*0820*/  LDG.E R14, desc[UR8][R12.64+0x4] ;  /* 0x000004080c0e7981 */ /* 0x000ee4000c1e1900 */
[----:B---3--:R-:W-:-:S05]  /*0830*/  IMAD.IADD R17, R14, 0x1, R17 ;  /* 0x000000010e117824 */ /* 0x008fca00078e0211 */
[----:B------:R0:W-:Y:S04]  /*0840*/  STG.E desc[UR8][R10.64+0x4], R17 ;  /* 0x000004110a007986 */ /* 0x0001e8000c101908 */
[----:B------:R-:W4:Y:S04]  /*0850*/  LDG.E R14, desc[UR8][R12.64+0x8] ;  /* 0x000008080c0e7981 */ /* 0x000f28000c1e1900 */
[----:B0-----:R-:W2:Y:S01]  /*0860*/  LDG.E R17, desc[UR8][R10.64+0x14] ;  /* 0x000014080a117981 */ /* 0x001ea2000c1e1900 */
[----:B----4-:R-:W-:-:S05]  /*0870*/  IADD3 R19, PT, PT, R14, R19, RZ ;  /* 0x000000130e137210 */ /* 0x010fca0007ffe0ff */
[----:B------:R0:W-:Y:S04]  /*0880*/  STG.E desc[UR8][R10.64+0x8], R19 ;  /* 0x000008130a007986 */ /* 0x0001e8000c101908 */
[----:B------:R-:W5:Y:S04]  /*0890*/  LDG.E R14, desc[UR8][R12.64+0xc] ;  /* 0x00000c080c0e7981 */ /* 0x000f68000c1e1900 */
[----:B0-----:R-:W3:Y:S01]  /*08a0*/  LDG.E R19, desc[UR8][R10.64+0x18] ;  /* 0x000018080a137981 */ /* 0x001ee2000c1e1900 */
[----:B-----5:R-:W-:-:S03]  /*08b0*/  IMAD.IADD R21, R14, 0x1, R21 ;  /* 0x000000010e157824 */ /* 0x020fc600078e0215 */
[----:B------:R-:W4:Y:S04]  /*08c0*/  LDG.E R14, desc[UR8][R10.64+0x10] ;  /* 0x000010080a0e7981 */ /* 0x000f28000c1e1900 */
[----:B------:R0:W-:Y:S04]  /*08d0*/  STG.E desc[UR8][R10.64+0xc], R21 ;  /* 0x00000c150a007986 */ /* 0x0001e8000c101908 */
[----:B------:R-:W4:Y:S04]  /*08e0*/  LDG.E R3, desc[UR8][R12.64+0x10] ;  /* 0x000010080c037981 */ /* 0x000f28000c1e1900 */
[----:B0-----:R-:W5:Y:S01]  /*08f0*/  LDG.E R21, desc[UR8][R10.64+0x1c] ;  /* 0x00001c080a157981 */ /* 0x001f62000c1e1900 */
[----:B----4-:R-:W-:-:S05]  /*0900*/  IADD3 R3, PT, PT, R3, R14, RZ ;  /* 0x0000000e03037210 */ /* 0x010fca0007ffe0ff */
[----:B------:R1:W-:Y:S04]  /*0910*/  STG.E desc[UR8][R10.64+0x10], R3 ;  /* 0x000010030a007986 */ /* 0x0003e8000c101908 */
[----:B------:R-:W2:Y:S02]  /*0920*/  LDG.E R14, desc[UR8][R12.64+0x14] ;  /* 0x000014080c0e7981 */ /* 0x000ea4000c1e1900 */
[----:B--2---:R-:W-:-:S05]  /*0930*/  IMAD.IADD R17, R14, 0x1, R17 ;  /* 0x000000010e117824 */ /* 0x004fca00078e0211 */
[----:B------:R1:W-:Y:S04]  /*0940*/  STG.E desc[UR8][R10.64+0x14], R17 ;  /* 0x000014110a007986 */ /* 0x0003e8000c101908 */
[----:B------:R-:W3:Y:S02]  /*0950*/  LDG.E R14, desc[UR8][R12.64+0x18] ;  /* 0x000018080c0e7981 */ /* 0x000ee4000c1e1900 */
[----:B---3--:R-:W-:-:S05]  /*0960*/  IADD3 R19, PT, PT, R14, R19, RZ ;  /* 0x000000130e137210 */ /* 0x008fca0007ffe0ff */
[----:B------:R1:W-:Y:S04]  /*0970*/  STG.E desc[UR8][R10.64+0x18], R19 ;  /* 0x000018130a007986 */ /* 0x0003e8000c101908 */
[----:B------:R-:W5:Y:S01]  /*0980*/  LDG.E R14, desc[UR8][R12.64+0x1c] ;  /* 0x00001c080c0e7981 */ /* 0x000f62000c1e1900 */
[----:B------:R-:W-:Y:S01]  /*0990*/  IADD3 R2, PT, PT, R2, 0x8, RZ ;  /* 0x0000000802027810 */ /* 0x000fe20007ffe0ff */
[----:B-----5:R-:W-:-:S05]  /*09a0*/  IMAD.IADD R21, R14, 0x1, R21 ;  /* 0x000000010e157824 */ /* 0x020fca00078e0215 */
[----:B------:R1:W-:Y:S02]  /*09b0*/  STG.E desc[UR8][R10.64+0x1c], R21 ;  /* 0x00001c150a007986 */ /* 0x0003e4000c101908 */
.L_x_108:
        /* <DEDUP_REMOVED lines=16> */
[----:B--2---:R-:W-:-:S05]  /*0ac0*/  IADD3 R3, PT, PT, R3, R14, RZ ;  /* 0x0000000e03037210 */ /* 0x004fca0007ffe0ff */
[----:B------:R1:W-:Y:S04]  /*0ad0*/  STG.E desc[UR8][R12.64], R3 ;  /* 0x000000030c007986 */ /* 0x0003e8000c101908 */
[----:B------:R-:W3:Y:S02]  /*0ae0*/  LDG.E R14, desc[UR8][R10.64+0x4] ;  /* 0x000004080a0e7981 */ /* 0x000ee4000c1e1900 */
[----:B---3--:R-:W-:-:S05]  /*0af0*/  IMAD.IADD R17, R14, 0x1, R17 ;  /* 0x000000010e117824 */ /* 0x008fca00078e0211 */
[----:B------:R1:W-:Y:S04]  /*0b00*/  STG.E desc[UR8][R12.64+0x4], R17 ;  /* 0x000004110c007986 */ /* 0x0003e8000c101908 */
[----:B------:R-:W4:Y:S02]  /*0b10*/  LDG.E R14, desc[UR8][R10.64+0x8] ;  /* 0x000008080a0e7981 */ /* 0x000f24000c1e1900 */
[----:B----4-:R-:W-:-:S05]  /*0b20*/  IADD3 R19, PT, PT, R14, R19, RZ ;  /* 0x000000130e137210 */ /* 0x010fca0007ffe0ff */
[----:B------:R1:W-:Y:S04]  /*0b30*/  STG.E desc[UR8][R12.64+0x8], R19 ;  /* 0x000008130c007986 */ /* 0x0003e8000c101908 */
[----:B------:R-:W5:Y:S01]  /*0b40*/  LDG.E R14, desc[UR8][R10.64+0xc] ;  /* 0x00000c080a0e7981 */ /* 0x000f62000c1e1900 */
[----:B------:R-:W-:Y:S01]  /*0b50*/  IADD3 R2, PT, PT, R2, 0x4, RZ ;  /* 0x0000000402027810 */ /* 0x000fe20007ffe0ff */
[----:B-----5:R-:W-:-:S05]  /*0b60*/  IMAD.IADD R21, R14, 0x1, R21 ;  /* 0x000000010e157824 */ /* 0x020fca00078e0215 */
[----:B------:R1:W-:Y:S02]  /*0b70*/  STG.E desc[UR8][R12.64+0xc], R21 ;  /* 0x00000c150c007986 */ /* 0x0003e4000c101908 */
.L_x_109:
        /* <DEDUP_REMOVED lines=10> */
[----:B--2---:R-:W-:-:S05]  /*0c20*/  IMAD.IADD R9, R8, 0x1, R9 ;  /* 0x0000000108097824 */ /* 0x004fca00078e0209 */
[----:B------:R2:W-:Y:S07]  /*0c30*/  STG.E desc[UR8][R10.64], R9 ;  /* 0x000000090a007986 */ /* 0x0005ee000c101908 */
[----:B------:R-:W-:Y:S05]  /*0c40*/  @!P1 BRA `(.L_x_107) ;  /* 0x0000000000289947 */ /* 0x000fea0003800000 */
[----:B------:R-:W3:Y:S04]  /*0c50*/  LDG.E R8, desc[UR8][R2.64+0x4] ;  /* 0x0000040802087981 */ /* 0x000ee8000c1e1900 */
[----:B--2---:R-:W3:Y:S01]  /*0c60*/  LDG.E R9, desc[UR8][R10.64+0x4] ;  /* 0x000004080a097981 */ /* 0x004ee2000c1e1900 */
[----:B------:R-:W-:Y:S02]  /*0c70*/  ISETP.NE.AND P1, PT, R5, 0x2, PT ;  /* 0x000000020500780c */ /* 0x000fe40003f25270 */
[----:B---3--:R-:W-:-:S05]  /*0c80*/  IADD3 R9, PT, PT, R8, R9, RZ ;  /* 0x0000000908097210 */ /* 0x008fca0007ffe0ff */
[----:B------:R3:W-:Y:S06]  /*0c90*/  STG.E desc[UR8][R10.64+0x4], R9 ;  /* 0x000004090a007986 */ /* 0x0007ec000c101908 */
[----:B------:R-:W-:Y:S05]  /*0ca0*/  @!P1 BRA `(.L_x_107) ;  /* 0x0000000000109947 */ /* 0x000fea0003800000 */
[----:B------:R-:W2:Y:S04]  /*0cb0*/  LDG.E R2, desc[UR8][R2.64+0x8] ;  /* 0x0000080802027981 */ /* 0x000ea8000c1e1900 */
[----:B---3--:R-:W2:Y:S02]  /*0cc0*/  LDG.E R9, desc[UR8][R10.64+0x8] ;  /* 0x000008080a097981 */ /* 0x008ea4000c1e1900 */
[----:B--2---:R-:W-:-:S05]  /*0cd0*/  IMAD.IADD R9, R2, 0x1, R9 ;  /* 0x0000000102097824 */ /* 0x004fca00078e0209 */
[----:B------:R4:W-:Y:S02]  /*0ce0*/  STG.E desc[UR8][R10.64+0x8], R9 ;  /* 0x000008090a007986 */ /* 0x0009e4000c101908 */
.L_x_107:
[----:B------:R-:W-:Y:S05]  /*0cf0*/  @!P0 BRA `(.L_x_110) ;  /* 0xfffffff400188947 */ /* 0x000fea000383ffff */
[----:B------:R-:W-:Y:S05]  /*0d00*/  EXIT ;  /* 0x000000000000794d */ /* 0x000fea0003800000 */
.L_x_111:
        /* <DEDUP_REMOVED lines=15> */
.L_x_724:


//--------------------- .text._Z31gpuKernelArrayPlusAtColumnIndexIfEvPT_S1_Piii --------------------------
	.section	.text._Z31gpuKernelArrayPlusAtColumnIndexIfEvPT_S1_Piii,"ax",@progbits
	.align	128
        .global         _Z31gpuKernelArrayPlusAtColumnIndexIfEvPT_S1_Piii
        .type           _Z31gpuKernelArrayPlusAtColumnIndexIfEvPT_S1_Piii,@function
        .size           _Z31gpuKernelArrayPlusAtColumnIndexIfEvPT_S1_Piii,(.L_x_725 - _Z31gpuKernelArrayPlusAtColumnIndexIfEvPT_S1_Piii)
        .other          _Z31gpuKernelArrayPlusAtColumnIndexIfEvPT_S1_Piii,@"STO_CUDA_ENTRY STV_DEFAULT"
_Z31gpuKernelArrayPlusAtColumnIndexIfEvPT_S1_Piii:
.text._Z31gpuKernelArrayPlusAtColumnIndexIfEvPT_S1_Piii:
        /* <DEDUP_REMOVED lines=22> */
.L_x_117:
        /* <DEDUP_REMOVED lines=14> */
.L_x_113:
        /* <DEDUP_REMOVED lines=10> */
[----:B--2---:R-:W-:-:S05]  /*02e0*/  FADD R17, R17, R18 ;  /* 0x0000001211117221 */ /* 0x004fca0000000000 */
[----:B------:R-:W-:Y:S04]  /*02f0*/  STG.E desc[UR8][R10.64+-0x20], R17 ;  /* 0xffffe0110a007986 */ /* 0x000fe8000c101908 */
[----:B------:R-:W3:Y:S02]  /*0300*/  LDG.E R18, desc[UR8][R2.64+0x4] ;  /* 0x0000040802127981 */ /* 0x000ee4000c1e1900 */
[----:B---3--:R-:W-:-:S05]  /*0310*/  FADD R19, R18, R19 ;  /* 0x0000001312137221 */ /* 0x008fca0000000000 */
[----:B------:R0:W-:Y:S04]  /*0320*/  STG.E desc[UR8][R10.64+-0x1c], R19 ;  /* 0xffffe4130a007986 */ /* 0x0001e8000c101908 */
[----:B------:R-:W4:Y:S04]  /*0330*/  LDG.E R18, desc[UR8][R2.64+0x8] ;  /* 0x0000080802127981 */ /* 0x000f28000c1e1900 */
[----:B0-----:R-:W2:Y:S01]  /*0340*/  LDG.E R19, desc[UR8][R10.64+-0xc] ;  /* 0xfffff4080a137981 */ /* 0x001ea2000c1e1900 */
[----:B----4-:R-:W-:-:S05]  /*0350*/  FADD R21, R18, R21 ;  /* 0x0000001512157221 */ /* 0x010fca0000000000 */
[----:B------:R0:W-:Y:S04]  /*0360*/  STG.E desc[UR8][R10.64+-0x18], R21 ;  /* 0xffffe8150a007986 */ /* 0x0001e8000c101908 */
[----:B------:R-:W5:Y:S04]  /*0370*/  LDG.E R18, desc[UR8][R2.64+0xc] ;  /* 0x00000c0802127981 */ /* 0x000f68000c1e1900 */
[----:B0-----:R-:W3:Y:S01]  /*0380*/  LDG.E R21, desc[UR8][R10.64+-0x8] ;  /* 0xfffff8080a157981 */ /* 0x001ee2000c1e1900 */
[----:B-----5:R-:W-:-:S03]  /*0390*/  FADD R23, R18, R23 ;  /* 0x0000001712177221 */ /* 0x020fc60000000000 */
[----:B------:R-:W4:Y:S04]  /*03a0*/  LDG.E R18, desc[UR8][R10.64+-0x10] ;  /* 0xfffff0080a127981 */ /* 0x000f28000c1e1900 */
[----:B------:R0:W-:Y:S04]  /*03b0*/  STG.E desc[UR8][R10.64+-0x14], R23 ;  /* 0xffffec170a007986 */ /* 0x0001e8000c101908 */
[----:B------:R-:W4:Y:S04]  /*03c0*/  LDG.E R17, desc[UR8][R2.64+0x10] ;  /* 0x0000100802117981 */ /* 0x000f28000c1e1900 */
[----:B0-----:R-:W5:Y:S01]  /*03d0*/  LDG.E R23, desc[UR8][R10.64+-0x4] ;  /* 0xfffffc080a177981 */ /* 0x001f62000c1e1900 */
[----:B----4-:R-:W-:-:S05]  /*03e0*/  FADD R17, R17, R18 ;  /* 0x0000001211117221 */ /* 0x010fca0000000000 */
[----:B------:R-:W-:Y:S04]  /*03f0*/  STG.E desc[UR8][R10.64+-0x10], R17 ;  /* 0xfffff0110a007986 */ /* 0x000fe8000c101908 */
[----:B------:R-:W2:Y:S02]  /*0400*/  LDG.E R18, desc[UR8][R2.64+0x14] ;  /* 0x0000140802127981 */ /* 0x000ea4000c1e1900 */
[----:B--2---:R-:W-:-:S05]  /*0410*/  FADD R19, R18, R19 ;  /* 0x0000001312137221 */ /* 0x004fca0000000000 */
[----:B------:R0:W-:Y:S04]  /*0420*/  STG.E desc[UR8][R10.64+-0xc], R19 ;  /* 0xfffff4130a007986 */ /* 0x0001e8000c101908 */
[----:B------:R-:W3:Y:S04]  /*0430*/  LDG.E R18, desc[UR8][R2.64+0x18] ;  /* 0x0000180802127981 */ /* 0x000ee8000c1e1900 */
[----:B0-----:R-:W2:Y:S01]  /*0440*/  LDG.E R19, desc[UR8][R10.64+0x4] ;  /* 0x000004080a137981 */ /* 0x001ea2000c1e1900 */
[----:B---3--:R-:W-:-:S05]  /*0450*/  FADD R21, R18, R21 ;  /* 0x0000001512157221 */ /* 0x008fca0000000000 */
        /* <DEDUP_REMOVED lines=25> */
[----:B------:R0:W-:Y:S04]  /*05f0*/  STG.E desc[UR8][R10.64+0x10], R17 ;  /* 0x000010110a007986 */ /* 0x0001e8000c101908 */
[----:B------:R-:W2:Y:S02]  /*0600*/  LDG.E R18, desc[UR8][R2.64+0x34] ;  /* 0x0000340802127981 */ /* 0x000ea4000c1e1900 */
[----:B--2---:R-:W-:-:S05]  /*0610*/  FADD R19, R18, R19 ;  /* 0x0000001312137221 */ /* 0x004fca0000000000 */
[----:B------:R0:W-:Y:S04]  /*0620*/  STG.E desc[UR8][R10.64+0x14], R19 ;  /* 0x000014130a007986 */ /* 0x0001e8000c101908 */
[----:B------:R-:W3:Y:S02]  /*0630*/  LDG.E R18, desc[UR8][R2.64+0x38] ;  /* 0x0000380802127981 */ /* 0x000ee4000c1e1900 */
[----:B---3--:R-:W-:-:S05]  /*0640*/  FADD R21, R18, R21 ;  /* 0x0000001512157221 */ /* 0x008fca0000000000 */
[----:B------:R0:W-:Y:S04]  /*0650*/  STG.E desc[UR8][R10.64+0x18], R21 ;  /* 0x000018150a007986 */ /* 0x0001e8000c101908 */
[----:B------:R-:W5:Y:S01]  /*0660*/  LDG.E R18, desc[UR8][R2.64+0x3c] ;  /* 0x00003c0802127981 */ /* 0x000f62000c1e1900 */
[----:B------:R-:W-:-:S04]  /*0670*/  IADD3 R14, PT, PT, R14, 0x10, RZ ;  /* 0x000000100e0e7810 */ /* 0x000fc80007ffe0ff */
[----:B------:R-:W-:Y:S02]  /*0680*/  ISETP.NE.AND P1, PT, R14, RZ, PT ;  /* 0x000000ff0e00720c */ /* 0x000fe40003f25270 */
[----:B------:R-:W-:Y:S02]  /*0690*/  IADD3 R12, PT, PT, R12, 0x10, RZ ;  /* 0x000000100c0c7810 */ /* 0x000fe40007ffe0ff */
[----:B------:R-:W-:Y:S01]  /*06a0*/  IADD3 R13, PT, PT, R13, 0x10, RZ ;  /* 0x000000100d0d7810 */ /* 0x000fe20007ffe0ff */
[----:B-----5:R-:W-:-:S05]  /*06b0*/  FADD R23, R18, R23 ;  /* 0x0000001712177221 */ /* 0x020fca0000000000 */
[----:B------:R0:W-:Y:S03]  /*06c0*/  STG.E desc[UR8][R10.64+0x1c], R23 ;  /* 0x00001c170a007986 */ /* 0x0001e6000c101908 */
[----:B------:R-:W-:Y:S05]  /*06d0*/  @P1 BRA `(.L_x_113) ;  /* 0xfffffff800d81947 */ /* 0x000fea000383ffff */
[----:B------:R-:W-:-:S07]  /*06e0*/  MOV R2, R4 ;  /* 0x0000000400027202 */ /* 0x000fce0000000f00 */
.L_x_112:
        /* <DEDUP_REMOVED lines=42> */
[----:B------:R-:W-:Y:S01]  /*0990*/  IADD3 R2, PT, PT, R2, 0x8, RZ ;  /* 0x0000000802027810 */ /* 0x000fe20007ffe0ff */
[----:B-----5:R-:W-:-:S05]  /*09a0*/  FADD R21, R14, R21 ;  /* 0x000000150e157221 */ /* 0x020fca0000000000 */
[----:B------:R1:W-:Y:S02]  /*09b0*/  STG.E desc[UR8][R10.64+0x1c], R21 ;  /* 0x00001c150a007986 */ /* 0x0003e4000c101908 */
.L_x_115:
        /* <DEDUP_REMOVED lines=16> */
[----:B--2---:R-:W-:-:S05]  /*0ac0*/  FADD R3, R3, R14 ;  /* 0x0000000e03037221 */ /* 0x004fca0000000000 */
[----:B------:R1:W-:Y:S04]  /*0ad0*/  STG.E desc[UR8][R12.64], R3 ;  /* 0x000000030c007986 */ /* 0x0003e8000c101908 */
[----:B------:R-:W3:Y:S02]  /*0ae0*/  LDG.E R14, desc[UR8][R10.64+0x4] ;  /* 0x000004080a0e7981 */ /* 0x000ee4000c1e1900 */
[----:B---3--:R-:W-:-:S05]  /*0af0*/  FADD R17, R14, R17 ;  /* 0x000000110e117221 */ /* 0x008fca0000000000 */
[----:B------:R1:W-:Y:S04]  /*0b00*/  STG.E desc[UR8][R12.64+0x4], R17 ;  /* 0x000004110c007986 */ /* 0x0003e8000c101908 */
[----:B------:R-:W4:Y:S02]  /*0b10*/  LDG.E R14, desc[UR8][R10.64+0x8] ;  /* 0x000008080a0e7981 */ /* 0x000f24000c1e1900 */
[----:B----4-:R-:W-:-:S05]  /*0b20*/  FADD R19, R14, R19 ;  /* 0x000000130e137221 */ /* 0x010fca0000000000 */
[----:B------:R1:W-:Y:S04]  /*0b30*/  STG.E desc[UR8][R12.64+0x8], R19 ;  /* 0x000008130c007986 */ /* 0x0003e8000c101908 */
[----:B------:R-:W5:Y:S01]  /*0b40*/  LDG.E R14, desc[UR8][R10.64+0xc] ;  /* 0x00000c080a0e7981 */ /* 0x000f62000c1e1900 */
[----:B------:R-:W-:Y:S01]  /*0b50*/  IADD3 R2, PT, PT, R2, 0x4, RZ ;  /* 0x0000000402027810 */ /* 0x000fe20007ffe0ff */
[----:B-----5:R-:W-:-:S05]  /*0b60*/  FADD R21, R14, R21 ;  /* 0x000000150e157221 */ /* 0x020fca0000000000 */
[----:B------:R1:W-:Y:S02]  /*0b70*/  STG.E desc[UR8][R12.64+0xc], R21 ;  /* 0x00000c150c007986 */ /* 0x0003e4000c101908 */
.L_x_116:
        /* <DEDUP_REMOVED lines=10> */
[----:B--2---:R-:W-:-:S05]  /*0c20*/  FADD R9, R8, R9 ;  /* 0x0000000908097221 */ /* 0x004fca0000000000 */
[----:B------:R2:W-:Y:S07]  /*0c30*/  STG.E desc[UR8][R10.64], R9 ;  /* 0x000000090a007986 */ /* 0x0005ee000c101908 */
[----:B------:R-:W-:Y:S05]  /*0c40*/  @!P1 BRA `(.L_x_114) ;  /* 0x0000000000289947 */ /* 0x000fea0003800000 */
[----:B------:R-:W3:Y:S04]  /*0c50*/  LDG.E R8, desc[UR8][R2.64+0x4] ;  /* 0x0000040802087981 */ /* 0x000ee8000c1e1900 */
[----:B--2---:R-:W3:Y:S01]  /*0c60*/  LDG.E R9, desc[UR8][R10.64+0x4] ;  /* 0x000004080a097981 */ /* 0x004ee2000c1e1900 */
[----:B------:R-:W-:Y:S01]  /*0c70*/  ISETP.NE.AND P1, PT, R5, 0x2, PT ;  /* 0x000000020500780c */ /* 0x000fe20003f25270 */
[----:B---3--:R-:W-:-:S05]  /*0c80*/  FADD R9, R8, R9 ;  /* 0x0000000908097221 */ /* 0x008fca0000000000 */
[----:B------:R3:W-:Y:S07]  /*0c90*/  STG.E desc[UR8][R10.64+0x4], R9 ;  /* 0x000004090a007986 */ /* 0x0007ee000c101908 */
[----:B------:R-:W-:Y:S05]  /*0ca0*/  @!P1 BRA `(.L_x_114) ;  /* 0x0000000000109947 */ /* 0x000fea0003800000 */
[----:B------:R-:W2:Y:S04]  /*0cb0*/  LDG.E R2, desc[UR8][R2.64+0x8] ;  /* 0x0000080802027981 */ /* 0x000ea8000c1e1900 */
[----:B---3--:R-:W2:Y:S02]  /*0cc0*/  LDG.E R9, desc[UR8][R10.64+0x8] ;  /* 0x000008080a097981 */ /* 0x008ea4000c1e1900 */
[----:B--2---:R-:W-:-:S05]  /*0cd0*/  FADD R9, R2, R9 ;  /* 0x0000000902097221 */ /* 0x004fca0000000000 */
[----:B------:R4:W-:Y:S02]  /*0ce0*/  STG.E desc[UR8][R10.64+0x8], R9 ;  /* 0x000008090a007986 */ /* 0x0009e4000c101908 */
.L_x_114:
[----:B------:R-:W-:Y:S05]  /*0cf0*/  @!P0 BRA `(.L_x_117) ;  /* 0xfffffff400188947 */ /* 0x000fea000383ffff */
[----:B------:R-:W-:Y:S05]  /*0d00*/  EXIT ;  /* 0x000000000000794d */ /* 0x000fea0003800000 */
.L_x_118:
        /* <DEDUP_REMOVED lines=15> */
.L_x_725:


//--------------------- .text._Z31gpuKernelArrayPlusAtColumnIndexIdEvPT_S1_Piii --------------------------
	.section	.text._Z31gpuKernelArrayPlusAtColumnIndexIdEvPT_S1_Piii,"ax",@progbits
	.align	128
        .global         _Z31gpuKernelArrayPlusAtColumnIndexIdEvPT_S1_Piii
        .type           _Z31gpuKernelArrayPlusAtColumnIndexIdEvPT_S1_Piii,@function
        .size           _Z31gpuKernelArrayPlusAtColumnIndexIdEvPT_S1_Piii,(.L_x_726 - _Z31gpuKernelArrayPlusAtColumnIndexIdEvPT_S1_Piii)
        .other          _Z31gpuKernelArrayPlusAtColumnIndexIdEvPT_S1_Piii,@"STO_CUDA_ENTRY STV_DEFAULT"
_Z31gpuKernelArrayPlusAtColumnIndexIdEvPT_S1_Piii:
.text._Z31gpuKernelArrayPlusAtColumnIndexIdEvPT_S1_Piii:
        /* <DEDUP_REMOVED lines=19> */
.L_x_124:
        /* <DEDUP_REMOVED lines=14> */
.L_x_120:
        /* <DEDUP_REMOVED lines=9> */
[----:B--2---:R-:W-:-:S07]  /*02a0*/  DADD R24, R16, R24 ;  /* 0x0000000010187229 */ /* 0x004fce0000000018 */
[----:B------:R0:W-:Y:S04]  /*02b0*/  STG.E.64 desc[UR6][R12.64], R24 ;  /* 0x000000180c007986 */ /* 0x0001e8000c101b06 */
[----:B------:R-:W3:Y:S04]  /*02c0*/  LDG.E.64 R16, desc[UR6][R14.64+0x8] ;  /* 0x000008060e107981 */ /* 0x000ee8000c1e1b00 */
[----:B0-----:R-:W2:Y:S01]  /*02d0*/  LDG.E.64 R24, desc[UR6][R12.64+0x20] ;  /* 0x000020060c187981 */ /* 0x001ea2000c1e1b00 */
[----:B---3--:R-:W-:-:S07]  /*02e0*/  DADD R18, R16, R18 ;  /* 0x0000000010127229 */ /* 0x008fce0000000012 */
[----:B------:R0:W-:Y:S04]  /*02f0*/  STG.E.64 desc[UR6][R12.64+0x8], R18 ;  /* 0x000008120c007986 */ /* 0x0001e8000c101b06 */
[----:B------:R-:W4:Y:S04]  /*0300*/  LDG.E.64 R16, desc[UR6][R14.64+0x10] ;  /* 0x000010060e107981 */ /* 0x000f28000c1e1b00 */
[----:B0-----:R-:W3:Y:S01]  /*0310*/  LDG.E.64 R18, desc[UR6][R12.64+0x28] ;  /* 0x000028060c127981 */ /* 0x001ee2000c1e1b00 */
[----:B----4-:R-:W-:-:S07]  /*0320*/  DADD R20, R16, R20 ;  /* 0x0000000010147229 */ /* 0x010fce0000000014 */
[----:B------:R0:W-:Y:S04]  /*0330*/  STG.E.64 desc[UR6][R12.64+0x10], R20 ;  /* 0x000010140c007986 */ /* 0x0001e8000c101b06 */
[----:B------:R-:W5:Y:S04]  /*0340*/  LDG.E.64 R16, desc[UR6][R14.64+0x18] ;  /* 0x000018060e107981 */ /* 0x000f68000c1e1b00 */
[----:B0-----:R-:W4:Y:S01]  /*0350*/  LDG.E.64 R20, desc[UR6][R12.64+0x30] ;  /* 0x000030060c147981 */ /* 0x001f22000c1e1b00 */
[----:B-----5:R-:W-:-:S07]  /*0360*/  DADD R26, R16, R26 ;  /* 0x00000000101a7229 */ /* 0x020fce000000001a */
[----:B------:R0:W-:Y:S04]  /*0370*/  STG.E.64 desc[UR6][R12.64+0x18], R26 ;  /* 0x0000181a0c007986 */ /* 0x0001e8000c101b06 */
[----:B------:R-:W2:Y:S04]  /*0380*/  LDG.E.64 R16, desc[UR6][R14.64+0x20] ;  /* 0x000020060e107981 */ /* 0x000ea8000c1e1b00 */
[----:B0-----:R-:W5:Y:S01]  /*0390*/  LDG.E.64 R26, desc[UR6][R12.64+0x38] ;  /* 0x000038060c1a7981 */ /* 0x001f62000c1e1b00 */
        /* <DEDUP_REMOVED lines=26> */
[----:B------:R-:W5:Y:S02]  /*0540*/  LDG.E.64 R16, desc[UR6][R14.64+0x58] ;  /* 0x000058060e107981 */ /* 0x000f64000c1e1b00 */
[----:B-----5:R-:W-:-:S07]  /*0550*/  DADD R26, R16, R26 ;  /* 0x00000000101a7229 */ /* 0x020fce000000001a */
[----:B------:R1:W-:Y:S04]  /*0560*/  STG.E.64 desc[UR6][R12.64+0x58], R26 ;  /* 0x0000581a0c007986 */ /* 0x0003e8000c101b06 */
[----:B------:R-:W2:Y:S02]  /*0570*/  LDG.E.64 R16, desc[UR6][R14.64+0x60] ;  /* 0x000060060e107981 */ /* 0x000ea4000c1e1b00 */
[----:B--2---:R-:W-:-:S07]  /*0580*/  DADD R24, R16, R24 ;  /* 0x0000000010187229 */ /* 0x004fce0000000018 */
[----:B------:R2:W-:Y:S04]  /*0590*/  STG.E.64 desc[UR6][R12.64+0x60], R24 ;  /* 0x000060180c007986 */ /* 0x0005e8000c101b06 */
[----:B------:R-:W3:Y:S02]  /*05a0*/  LDG.E.64 R16, desc[UR6][R14.64+0x68] ;  /* 0x000068060e107981 */ /* 0x000ee4000c1e1b00 */
[----:B---3--:R-:W-:Y:S02]  /*05b0*/  DADD R18, R16, R18 ;  /* 0x0000000010127229 */ /* 0x008fe40000000012 */
[----:B------:R-:W3:Y:S05]  /*05c0*/  LDG.E.64 R16, desc[UR6][R12.64+0x70] ;  /* 0x000070060c107981 */ /* 0x000eea000c1e1b00 */
[----:B------:R2:W-:Y:S04]  /*05d0*/  STG.E.64 desc[UR6][R12.64+0x68], R18 ;  /* 0x000068120c007986 */ /* 0x0005e8000c101b06 */
[----:B0-----:R-:W3:Y:S02]  /*05e0*/  LDG.E.64 R20, desc[UR6][R14.64+0x70] ;  /* 0x000070060e147981 */ /* 0x001ee4000c1e1b00 */
[----:B---3--:R-:W-:-:S02]  /*05f0*/  DADD R16, R20, R16 ;  /* 0x0000000014107229 */ /* 0x008fc40000000010 */
[----:B------:R-:W3:Y:S05]  /*0600*/  LDG.E.64 R20, desc[UR6][R12.64+0x78] ;  /* 0x000078060c147981 */ /* 0x000eea000c1e1b00 */
[----:B------:R2:W-:Y:S04]  /*0610*/  STG.E.64 desc[UR6][R12.64+0x70], R16 ;  /* 0x000070100c007986 */ /* 0x0005e8000c101b06 */
[----:B-1----:R-:W3:Y:S01]  /*0620*/  LDG.E.64 R26, desc[UR6][R14.64+0x78] ;  /* 0x000078060e1a7981 */ /* 0x002ee2000c1e1b00 */
[----:B------:R-:W-:-:S04]  /*0630*/  IADD3 R22, PT, PT, R22, 0x10, RZ ;  /* 0x0000001016167810 */ /* 0x000fc80007ffe0ff */
[----:B------:R-:W-:Y:S01]  /*0640*/  ISETP.NE.AND P1, PT, R22, RZ, PT ;  /* 0x000000ff1600720c */ /* 0x000fe20003f25270 */
[----:B------:R-:W-:Y:S01]  /*0650*/  VIADD R10, R10, 0x10 ;  /* 0x000000100a0a7836 */ /* 0x000fe20000000000 */
[----:B------:R-:W-:Y:S01]  /*0660*/  IADD3 R11, PT, PT, R11, 0x10, RZ ;  /* 0x000000100b0b7810 */ /* 0x000fe20007ffe0ff */
[----:B---3--:R-:W-:-:S07]  /*0670*/  DADD R20, R26, R20 ;  /* 0x000000001a147229 */ /* 0x008fce0000000014 */
[----:B------:R2:W-:Y:S03]  /*0680*/  STG.E.64 desc[UR6][R12.64+0x78], R20 ;  /* 0x000078140c007986 */ /* 0x0005e6000c101b06 */
[----:B------:R-:W-:Y:S05]  /*0690*/  @P1 BRA `(.L_x_120) ;  /* 0xfffffff800dc1947 */ /* 0x000fea000383ffff */
[----:B------:R-:W-:-:S07]  /*06a0*/  IMAD.MOV.U32 R14, RZ, RZ, R3 ;  /* 0x000000ffff0e7224 */ /* 0x000fce00078e0003 */
.L_x_119:
        /* <DEDUP_REMOVED lines=14> */
[----:B--2---:R-:W-:Y:S02]  /*0790*/  DADD R18, R16, R18 ;  /* 0x0000000010127229 */ /* 0x004fe40000000012 */
[----:B------:R-:W2:Y:S05]  /*07a0*/  LDG.E.64 R16, desc[UR6][R10.64+0x8] ;  /* 0x000008060a107981 */ /* 0x000eaa000c1e1b00 */
[----:B------:R0:W-:Y:S04]  /*07b0*/  STG.E.64 desc[UR6][R10.64], R18 ;  /* 0x000000120a007986 */ /* 0x0001e8000c101b06 */
[----:B------:R-:W2:Y:S02]  /*07c0*/  LDG.E.64 R20, desc[UR6][R12.64+0x8] ;  /* 0x000008060c147981 */ /* 0x000ea4000c1e1b00 */
[----:B--2---:R-:W-:-:S02]  /*07d0*/  DADD R20, R20, R16 ;  /* 0x0000000014147229 */ /* 0x004fc40000000010 */
        /* <DEDUP_REMOVED lines=10> */
[----:B0-----:R-:W2:Y:S02]  /*0880*/  LDG.E.64 R18, desc[UR6][R12.64+0x20] ;  /* 0x000020060c127981 */ /* 0x001ea4000c1e1b00 */
[----:B--2---:R-:W-:-:S02]  /*0890*/  DADD R18, R18, R16 ;  /* 0x0000000012127229 */ /* 0x004fc40000000010 */
[----:B------:R-:W2:Y:S05]  /*08a0*/  LDG.E.64 R16, desc[UR6][R10.64+0x28] ;  /* 0x000028060a107981 */ /* 0x000eaa000c1e1b00 */
[----:B------:R0:W-:Y:S04]  /*08b0*/  STG.E.64 desc[UR6][R10.64+0x20], R18 ;  /* 0x000020120a007986 */ /* 0x0001e8000c101b06 */
[----:B-1----:R-:W2:Y:S02]  /*08c0*/  LDG.E.64 R20, desc[UR6][R12.64+0x28] ;  /* 0x000028060c147981 */ /* 0x002ea4000c1e1b00 */
[----:B--2---:R-:W-:-:S02]  /*08d0*/  DADD R20, R20, R16 ;  /* 0x0000000014147229 */ /* 0x004fc40000000010 */
[----:B------:R-:W2:Y:S05]  /*08e0*/  LDG.E.64 R16, desc[UR6][R10.64+0x30] ;  /* 0x000030060a107981 */ /* 0x000eaa000c1e1b00 */
[----:B------:R0:W-:Y:S04]  /*08f0*/  STG.E.64 desc[UR6][R10.64+0x28], R20 ;  /* 0x000028140a007986 */ /* 0x0001e8000c101b06 */
[----:B---3--:R-:W2:Y:S02]  /*0900*/  LDG.E.64 R22, desc[UR6][R12.64+0x30] ;  /* 0x000030060c167981 */ /* 0x008ea4000c1e1b00 */
[----:B--2---:R-:W-:-:S02]  /*0910*/  DADD R22, R22, R16 ;  /* 0x0000000016167229 */ /* 0x004fc40000000010 */
[----:B------:R-:W2:Y:S05]  /*0920*/  LDG.E.64 R16, desc[UR6][R10.64+0x38] ;  /* 0x000038060a107981 */ /* 0x000eaa000c1e1b00 */
[----:B------:R0:W-:Y:S04]  /*0930*/  STG.E.64 desc[UR6][R10.64+0x30], R22 ;  /* 0x000030160a007986 */ /* 0x0001e8000c101b06 */
[----:B----4-:R-:W2:Y:S01]  /*0940*/  LDG.E.64 R24, desc[UR6][R12.64+0x38] ;  /* 0x000038060c187981 */ /* 0x010ea2000c1e1b00 */
[----:B------:R-:W-:Y:S01]  /*0950*/  VIADD R14, R14, 0x8 ;  /* 0x000000080e0e7836 */ /* 0x000fe20000000000 */
[----:B--2---:R-:W-:-:S07]  /*0960*/  DADD R16, R24, R16 ;  /* 0x0000000018107229 */ /* 0x004fce0000000010 */
[----:B------:R0:W-:Y:S04]  /*0970*/  STG.E.64 desc[UR6][R10.64+0x38], R16 ;  /* 0x000038100a007986 */ /* 0x0001e8000c101b06 */
.L_x_122:
        /* <DEDUP_REMOVED lines=24> */
[----:B------:R-:W2:Y:S01]  /*0b00*/  LDG.E.64 R24, desc[UR6][R12.64+0x18] ;  /* 0x000018060c187981 */ /* 0x000ea2000c1e1b00 */
[----:B------:R-:W-:Y:S01]  /*0b10*/  VIADD R14, R14, 0x4 ;  /* 0x000000040e0e7836 */ /* 0x000fe20000000000 */
[----:B--2---:R-:W-:-:S07]  /*0b20*/  DADD R16, R24, R16 ;  /* 0x0000000018107229 */ /* 0x004fce0000000010 */
[----:B------:R0:W-:Y:S04]  /*0b30*/  STG.E.64 desc[UR6][R10.64+0x18], R16 ;  /* 0x000018100a007986 */ /* 0x0001e8000c101b06 */
.L_x_123:
        /* <DEDUP_REMOVED lines=10> */
[----:B--2---:R-:W-:-:S07]  /*0be0*/  DADD R12, R12, R14 ;  /* 0x000000000c0c7229 */ /* 0x004fce000000000e */
[----:B------:R1:W-:Y:S05]  /*0bf0*/  STG.E.64 desc[UR6][R10.64], R12 ;  /* 0x0000000c0a007986 */ /* 0x0003ea000c101b06 */
[----:B------:R-:W-:Y:S05]  /*0c00*/  @!P1 BRA `(.L_x_121) ;  /* 0x0000000000289947 */ /* 0x000fea0003800000 */
[----:B-1----:R-:W2:Y:S04]  /*0c10*/  LDG.E.64 R12, desc[UR6][R8.64+0x8] ;  /* 0x00000806080c7981 */ /* 0x002ea8000c1e1b00 */
[----:B------:R-:W2:Y:S01]  /*0c20*/  LDG.E.64 R14, desc[UR6][R10.64+0x8] ;  /* 0x000008060a0e7981 */ /* 0x000ea2000c1e1b00 */
[----:B------:R-:W-:Y:S01]  /*0c30*/  ISETP.NE.AND P1, PT, R5, 0x2, PT ;  /* 0x000000020500780c */ /* 0x000fe20003f25270 */
[----:B--2---:R-:W-:-:S07]  /*0c40*/  DADD R12, R12, R14 ;  /* 0x000000000c0c7229 */ /* 0x004fce000000000e */
[----:B------:R3:W-:Y:S05]  /*0c50*/  STG.E.64 desc[UR6][R10.64+0x8], R12 ;  /* 0x0000080c0a007986 */ /* 0x0007ea000c101b06 */
[----:B------:R-:W-:Y:S05]  /*0c60*/  @!P1 BRA `(.L_x_121) ;  /* 0x0000000000109947 */ /* 0x000fea0003800000 */
[----:B------:R-:W2:Y:S04]  /*0c70*/  LDG.E.64 R8, desc[UR6][R8.64+0x10] ;  /* 0x0000100608087981 */ /* 0x000ea8000c1e1b00 */
[----:B---3--:R-:W2:Y:S02]  /*0c80*/  LDG.E.64 R12, desc[UR6][R10.64+0x10] ;  /* 0x000010060a0c7981 */ /* 0x008ea4000c1e1b00 */
[----:B--2---:R-:W-:-:S07]  /*0c90*/  DADD R12, R8, R12 ;  /* 0x00000000080c7229 */ /* 0x004fce000000000c */
[----:B------:R4:W-:Y:S04]  /*0ca0*/  STG.E.64 desc[UR6][R10.64+0x10], R12 ;  /* 0x0000100c0a007986 */ /* 0x0009e8000c101b06 */
.L_x_121:
[----:B------:R-:W-:Y:S05]  /*0cb0*/  @!P0 BRA `(.L_x_124) ;  /* 0xfffffff4001c8947 */ /* 0x000fea000383ffff */
[----:B------:R-:W-:Y:S05]  /*0cc0*/  EXIT ;  /* 0x000000000000794d */ /* 0x000fea0003800000 */
.L_x_125:
        /* <DEDUP_REMOVED lines=11> */
.L_x_726:


//--------------------- .text._Z23gpuKernelArrayTransposeIiEvPT_S1_iii --------------------------
	.section	.text._Z23gpuKernelArrayTransposeIiEvPT_S1_iii,"ax",@progbits
	.align	128
        .global         _Z23gpuKernelArrayTransposeIiEvPT_S1_iii
        .type           _Z23gpuKernelArrayTransposeIiEvPT_S1_iii,@function
        .size           _Z23gpuKernelArrayTransposeIiEvPT_S1_iii,(.L_x_727 - _Z23gpuKernelArrayTransposeIiEvPT_S1_iii)
        .other          _Z23gpuKernelArrayTransposeIiEvPT_S1_iii,@"STO_CUDA_ENTRY STV_DEFAULT"
_Z23gpuKernelArrayTransposeIiEvPT_S1_iii:
.text._Z23gpuKernelArrayTransposeIiEvPT_S1_iii:
        /* <DEDUP_REMOVED lines=8> */
[----:B------:R-:W0:Y:S01]  /*0080*/  LDC R15, c[0x0][0x390] ;  /* 0x0000e400ff0f7b82 */ /* 0x000e220000000800 */
[----:B------:R-:W1:Y:S01]  /*0090*/  LDCU UR4, c[0x0][0x370] ;  /* 0x00006e00ff0477ac */ /* 0x000e620008000800 */
[----:B------:R-:W2:Y:S06]  /*00a0*/  LDCU.64 UR6, c[0x0][0x358] ;  /* 0x00006b00ff0677ac */ /* 0x000eac0008000a00 */
[----:B------:R-:W3:Y:S01]  /*00b0*/  LDC R6, c[0x0][0x390] ;  /* 0x0000e400ff067b82 */ /* 0x000ee20000000800 */
[----:B------:R-:W4:Y:S01]  /*00c0*/  LDCU UR8, c[0x0][0x398] ;  /* 0x00007300ff0877ac */ /* 0x000f220008000800 */
[----:B------:R-:W0:Y:S06]  /*00d0*/  LDCU UR5, c[0x0][0x394] ;  /* 0x00007280ff0577ac */ /* 0x000e2c0008000800 */
[----:B------:R-:W1:Y:S01]  /*00e0*/  LDC.64 R4, c[0x0][0x380] ;  /* 0x0000e000ff047b82 */ /* 0x000e620000000a00 */
[----:B0-----:R-:W-:-:S07]  /*00f0*/  IABS R0, R15 ;  /* 0x0000000f00007213 */ /* 0x001fce0000000000 */
[----:B------:R-:W0:Y:S01]  /*0100*/  LDC.64 R2, c[0x0][0x388] ;  /* 0x0000e200ff027b82 */ /* 0x000e220000000a00 */
[----:B------:R-:W-:Y:S01]  /*0110*/  ISETP.NE.AND P0, PT, R15, RZ, PT ;  /* 0x000000ff0f00720c */ /* 0x000fe20003f05270 */
[----:B------:R-:W5:Y:S01]  /*0120*/  I2F.RP R7, R0 ;  /* 0x0000000000077306 */ /* 0x000f620000209400 */
[----:B------:R-:W-:-:S07]  /*0130*/  LOP3.LUT R15, RZ, R15, RZ, 0x33, !PT ;  /* 0x0000000fff0f7212 */ /* 0x000fce00078e33ff */
[----:B-----5:R-:W5:Y:S02]  /*0140*/  MUFU.RCP R7, R7 ;  /* 0x0000000700077308 */ /* 0x020f640000001000 */
[----:B-----5:R-:W-:-:S06]  /*0150*/  VIADD R8, R7, 0xffffffe ;  /* 0x0ffffffe07087836 */ /* 0x020fcc0000000000 */
[----:B------:R5:W2:Y:S02]  /*0160*/  F2I.FTZ.U32.TRUNC.NTZ R9, R8 ;  /* 0x0000000800097305 */ /* 0x000aa4000021f000 */
[----:B-----5:R-:W-:Y:S01]  /*0170*/  IMAD.MOV.U32 R8, RZ, RZ, RZ ;  /* 0x000000ffff087224 */ /* 0x020fe200078e00ff */
[----:B--2---:R-:W-:-:S05]  /*0180*/  IADD3 R13, PT, PT, RZ, -R9, RZ ;  /* 0x80000009ff0d7210 */ /* 0x004fca0007ffe0ff */
[----:B------:R-:W-:-:S04]  /*0190*/  IMAD R7, R13, R0, RZ ;  /* 0x000000000d077224 */ /* 0x000fc800078e02ff */
[----:B------:R-:W-:Y:S01]  /*01a0*/  IMAD.HI.U32 R7, R9, R7, R8 ;  /* 0x0000000709077227 */ /* 0x000fe200078e0008 */
[----:B------:R-:W-:-:S03]  /*01b0*/  MOV R9, R10 ;  /* 0x0000000a00097202 */ /* 0x000fc60000000f00 */
[----:B01-34-:R-:W-:-:S07]  /*01c0*/  IMAD R8, R11, UR4, RZ ;  /* 0x000000040b087c24 */ /* 0x01bfce000f8e02ff */
.L_x_126:
[----:B0-----:R-:W-:-:S05]  /*01d0*/  IMAD.WIDE R10, R9, 0x4, R2 ;  /* 0x00000004090a7825 */ /* 0x001fca00078e0202 */
[----:B------:R0:W2:Y:S01]  /*01e0*/  LDG.E R17, desc[UR6][R10.64] ;  /* 0x000000060a117981 */ /* 0x0000a2000c1e1900 */
[----:B------:R-:W-:Y:S02]  /*01f0*/  IABS R14, R9 ;  /* 0x00000009000e7213 */ /* 0x000fe40000000000 */
[----:B------:R-:W-:-:S03]  /*0200*/  IABS R16, R6 ;  /* 0x0000000600107213 */ /* 0x000fc60000000000 */
[----:B------:R-:W-:-:S04]  /*0210*/  IMAD.HI.U32 R12, R7, R14, RZ ;  /* 0x0000000e070c7227 */ /* 0x000fc800078e00ff */
[----:B------:R-:W-:Y:S01]  /*0220*/  IMAD.MOV R13, RZ, RZ, -R12 ;  /* 0x000000ffff0d7224 */ /* 0x000fe200078e0a0c */
[----:B0-----:R-:W-:-:S03]  /*0230*/  LOP3.LUT R10, R9, R6, RZ, 0x3c, !PT ;  /* 0x00000006090a7212 */ /* 0x001fc600078e3cff */
[----:B------:R-:W-:Y:S01]  /*0240*/  IMAD R13, R16, R13, R14 ;  /* 0x0000000d100d7224 */ /* 0x000fe200078e020e */
[----:B------:R-:W-:-:S04]  /*0250*/  ISETP.GE.AND P3, PT, R10, RZ, PT ;  /* 0x000000ff0a00720c */ /* 0x000fc80003f66270 */
[----:B------:R-:W-:-:S13]  /*0260*/  ISETP.GT.U32.AND P2, PT, R0, R13, PT ;  /* 0x0000000d0000720c */ /* 0x000fda0003f44070 */
[----:B------:R-:W-:Y:S01]  /*0270*/  @!P2 IADD3 R13, PT, PT, R13, -R16, RZ ;  /* 0x800000100d0da210 */ /* 0x000fe20007ffe0ff */
[----:B------:R-:W-:-:S03]  /*0280*/  @!P2 VIADD R12, R12, 0x1 ;  /* 0x000000010c0ca836 */ /* 0x000fc60000000000 */
[----:B------:R-:W-:-:S13]  /*0290*/  ISETP.GE.U32.AND P1, PT, R13, R0, PT ;  /* 0x000000000d00720c */ /* 0x000fda0003f26070 */
[----:B------:R-:W-:-:S05]  /*02a0*/  @P1 IADD3 R12, PT, PT, R12, 0x1, RZ ;  /* 0x000000010c0c1810 */ /* 0x000fca0007ffe0ff */
[----:B------:R-:W-:-:S05]  /*02b0*/  @!P3 IMAD.MOV R12, RZ, RZ, -R12 ;  /* 0x000000ffff0cb224 */ /* 0x000fca00078e0a0c */
[----:B------:R-:W-:-:S04]  /*02c0*/  SEL R12, R15, R12, !P0 ;  /* 0x0000000c0f0c7207 */ /* 0x000fc80004000000 */
[----:B------:R-:W-:-:S05]  /*02d0*/  IADD3 R11, PT, PT, -R12, RZ, RZ ;  /* 0x000000ff0c0b7210 */ /* 0x000fca0007ffe1ff */
[--C-:B------:R-:W-:Y:S02]  /*02e0*/  IMAD R11, R6, R11, R9.reuse ;  /* 0x0000000b060b7224 */ /* 0x100fe400078e0209 */
[----:B------:R-:W-:Y:S02]  /*02f0*/  IMAD.IADD R9, R8, 0x1, R9 ;  /* 0x0000000108097824 */ /* 0x000fe400078e0209 */
[----:B------:R-:W-:-:S03]  /*0300*/  IMAD R11, R11, UR5, R12 ;  /* 0x000000050b0b7c24 */ /* 0x000fc6000f8e020c */
[----:B------:R-:W-:Y:S01]  /*0310*/  ISETP.GE.AND P1, PT, R9, UR8, PT ;  /* 0x0000000809007c0c */ /* 0x000fe2000bf26270 */
[----:B------:R-:W-:-:S05]  /*0320*/  IMAD.WIDE R10, R11, 0x4, R4 ;  /* 0x000000040b0a7825 */ /* 0x000fca00078e0204 */
[----:B--2---:R0:W-:Y:S07]  /*0330*/  STG.E desc[UR6][R10.64], R17 ;  /* 0x000000110a007986 */ /* 0x0041ee000c101906 */
[----:B------:R-:W-:Y:S05]  /*0340*/  @!P1 BRA `(.L_x_126) ;  /* 0xfffffffc00a09947 */ /* 0x000fea000383ffff */
[----:B------:R-:W-:Y:S05]  /*0350*/  EXIT ;  /* 0x000000000000794d */ /* 0x000fea0003800000 */
.L_x_127:
        /* <DEDUP_REMOVED lines=10> */
.L_x_727:


//--------------------- .text._Z23gpuKernelArrayTransposeIfEvPT_S1_iii --------------------------
	.section	.text._Z23gpuKernelArrayTransposeIfEvPT_S1_iii,"ax",@progbits
	.align	128
        .global         _Z23gpuKernelArrayTransposeIfEvPT_S1_iii
        .type           _Z23gpuKernelArrayTransposeIfEvPT_S1_iii,@function
        .size           _Z23gpuKernelArrayTransposeIfEvPT_S1_iii,(.L_x_728 - _Z23gpuKernelArrayTransposeIfEvPT_S1_iii)
        .other          _Z23gpuKernelArrayTransposeIfEvPT_S1_iii,@"STO_CUDA_ENTRY STV_DEFAULT"
_Z23gpuKernelArrayTransposeIfEvPT_S1_iii:
.text._Z23gpuKernelArrayTransposeIfEvPT_S1_iii:
        /* <DEDUP_REMOVED lines=29> */
.L_x_128:
        /* <DEDUP_REMOVED lines=25> */
.L_x_129:
        /* <DEDUP_REMOVED lines=10> */
.L_x_728:


//--------------------- .text._Z23gpuKernelArrayTransposeIdEvPT_S1_iii --------------------------
	.section	.text._Z23gpuKernelArrayTransposeIdEvPT_S1_iii,"ax",@progbits
	.align	128
        .global         _Z23gpuKernelArrayTransposeIdEvPT_S1_iii
        .type           _Z23gpuKernelArrayTransposeIdEvPT_S1_iii,@function
        .size           _Z23gpuKernelArrayTransposeIdEvPT_S1_iii,(.L_x_729 - _Z23gpuKernelArrayTransposeIdEvPT_S1_iii)
        .other          _Z23gpuKernelArrayTransposeIdEvPT_S1_iii,@"STO_CUDA_ENTRY STV_DEFAULT"
_Z23gpuKernelArrayTransposeIdEvPT_S1_iii:
.text._Z23gpuKernelArrayTransposeIdEvPT_S1_iii:
        /* <DEDUP_REMOVED lines=14> */
[----:B------:R-:W2:Y:S01]  /*00e0*/  LDC.64 R2, c[0x0][0x380] ;  /* 0x0000e000ff027b82 */ /* 0x000ea20000000a00 */
[----:B-1----:R-:W-:Y:S01]  /*00f0*/  IMAD R10, R10, UR4, RZ ;  /* 0x000000040a0a7c24 */ /* 0x002fe2000f8e02ff */
[----:B0-----:R-:W-:-:S06]  /*0100*/  IABS R0, R15 ;  /* 0x0000000f00007213 */ /* 0x001fcc0000000000 */
[----:B------:R-:W0:Y:S01]  /*0110*/  LDC.64 R4, c[0x0][0x388] ;  /* 0x0000e200ff047b82 */ /* 0x000e220000000a00 */
[----:B------:R-:W-:Y:S01]  /*0120*/  ISETP.NE.AND P0, PT, R15, RZ, PT ;  /* 0x000000ff0f00720c */ /* 0x000fe20003f05270 */
[----:B------:R-:W1:Y:S01]  /*0130*/  I2F.RP R9, R0 ;  /* 0x0000000000097306 */ /* 0x000e620000209400 */
[----:B------:R-:W-:-:S07]  /*0140*/  LOP3.LUT R15, RZ, R15, RZ, 0x33, !PT ;  /* 0x0000000fff0f7212 */ /* 0x000fce00078e33ff */
[----:B-1----:R-:W1:Y:S02]  /*0150*/  MUFU.RCP R9, R9 ;  /* 0x0000000900097308 */ /* 0x002e640000001000 */
[----:B-1----:R-:W-:-:S06]  /*0160*/  VIADD R6, R9, 0xffffffe ;  /* 0x0ffffffe09067836 */ /* 0x002fcc0000000000 */
[----:B------:R1:W5:Y:S02]  /*0170*/  F2I.FTZ.U32.TRUNC.NTZ R7, R6 ;  /* 0x0000000600077305 */ /* 0x000364000021f000 */
[----:B-1----:R-:W-:Y:S02]  /*0180*/  HFMA2 R6, -RZ, RZ, 0, 0 ;  /* 0x00000000ff067431 */ /* 0x002fe400000001ff */
[----:B-----5:R-:W-:-:S04]  /*0190*/  IMAD.MOV R13, RZ, RZ, -R7 ;  /* 0x000000ffff0d7224 */ /* 0x020fc800078e0a07 */
[----:B------:R-:W-:-:S04]  /*01a0*/  IMAD R9, R13, R0, RZ ;  /* 0x000000000d097224 */ /* 0x000fc800078e02ff */
[----:B0-234-:R-:W-:-:S07]  /*01b0*/  IMAD.HI.U32 R9, R7, R9, R6 ;  /* 0x0000000907097227 */ /* 0x01dfce00078e0006 */
.L_x_130:
[----:B0-----:R-:W-:-:S06]  /*01c0*/  IMAD.WIDE R6, R11, 0x8, R4 ;  /* 0x000000080b067825 */ /* 0x001fcc00078e0204 */
[----:B------:R-:W2:Y:S01]  /*01d0*/  LDG.E.64 R6, desc[UR6][R6.64] ;  /* 0x0000000606067981 */ /* 0x000ea2000c1e1b00 */
[----:B------:R-:W-:Y:S02]  /*01e0*/  IABS R14, R11 ;  /* 0x0000000b000e7213 */ /* 0x000fe40000000000 */
[----:B------:R-:W-:-:S03]  /*01f0*/  IABS R16, R8 ;  /* 0x0000000800107213 */ /* 0x000fc60000000000 */
[----:B------:R-:W-:-:S04]  /*0200*/  IMAD.HI.U32 R12, R9, R14, RZ ;  /* 0x0000000e090c7227 */ /* 0x000fc800078e00ff */
[----:B------:R-:W-:-:S04]  /*0210*/  IMAD.MOV R13, RZ, RZ, -R12 ;  /* 0x000000ffff0d7224 */ /* 0x000fc800078e0a0c */
[----:B------:R-:W-:-:S05]  /*0220*/  IMAD R13, R16, R13, R14 ;  /* 0x0000000d100d7224 */ /* 0x000fca00078e020e */
[----:B------:R-:W-:-:S13]  /*0230*/  ISETP.GT.U32.AND P2, PT, R0, R13, PT ;  /* 0x0000000d0000720c */ /* 0x000fda0003f44070 */
[----:B------:R-:W-:Y:S01]  /*0240*/  @!P2 IADD3 R13, PT, PT, R13, -R16, RZ ;  /* 0x800000100d0da210 */ /* 0x000fe20007ffe0ff */
[----:B------:R-:W-:-:S03]  /*0250*/  @!P2 VIADD R12, R12, 0x1 ;  /* 0x000000010c0ca836 */ /* 0x000fc60000000000 */
[----:B------:R-:W-:Y:S02]  /*0260*/  ISETP.GE.U32.AND P1, PT, R13, R0, PT ;  /* 0x000000000d00720c */ /* 0x000fe40003f26070 */
[----:B------:R-:W-:-:S04]  /*0270*/  LOP3.LUT R13, R11, R8, RZ, 0x3c, !PT ;  /* 0x000000080b0d7212 */ /* 0x000fc800078e3cff */
[----:B------:R-:W-:-:S07]  /*0280*/  ISETP.GE.AND P3, PT, R13, RZ, PT ;  /* 0x000000ff0d00720c */ /* 0x000fce0003f66270 */
[----:B------:R-:W-:-:S06]  /*0290*/  @P1 IADD3 R12, PT, PT, R12, 0x1, RZ ;  /* 0x000000010c0c1810 */ /* 0x000fcc0007ffe0ff */
        /* <DEDUP_REMOVED lines=8> */
[----:B--2---:R0:W-:Y:S07]  /*0320*/  STG.E.64 desc[UR6][R12.64], R6 ;  /* 0x000000060c007986 */ /* 0x0041ee000c101b06 */
[----:B------:R-:W-:Y:S05]  /*0330*/  @!P1 BRA `(.L_x_130) ;  /* 0xfffffffc00a09947 */ /* 0x000fea000383ffff */
[----:B------:R-:W-:Y:S05]  /*0340*/  EXIT ;  /* 0x000000000000794d */ /* 0x000fea0003800000 */
.L_x_131:
        /* <DEDUP_REMOVED lines=11> */
.L_x_729:


//--------------------- .text._Z22gpuKernelArraySetValueIiEvPT_S0_i --------------------------
	.section	.text._Z22gpuKernelArraySetValueIiEvPT_S0_i,"ax",@progbits
	.align	128
        .global         _Z22gpuKernelArraySetValueIiEvPT_S0_i
        .type           _Z22gpuKernelArraySetValueIiEvPT_S0_i,@function
        .size           _Z22gpuKernelArraySetValueIiEvPT_S0_i,(.L_x_730 - _Z22gpuKernelArraySetValueIiEvPT_S0_i)
        .other          _Z22gpuKernelArraySetValueIiEvPT_S0_i,@"STO_CUDA_ENTRY STV_DEFAULT"
_Z22gpuKernelArraySetValueIiEvPT_S0_i:
.text._Z22gpuKernelArraySetValueIiEvPT_S0_i:
        /* <DEDUP_REMOVED lines=11> */
[----:B------:R-:W3:Y:S01]  /*00b0*/  LDC.64 R4, c[0x0][0x380] ;  /* 0x0000e000ff047b82 */ /* 0x000ee20000000a00 */
[----:B-1----:R-:W-:-:S07]  /*00c0*/  IMAD R7, R7, UR4, RZ ;  /* 0x0000000407077c24 */ /* 0x002fce000f8e02ff */
.L_x_132:
[----:B---3--:R-:W-:Y:S01]  /*00d0*/  IMAD.WIDE R2, R0, 0x4, R4 ;  /* 0x0000000400027825 */ /* 0x008fe200078e0204 */
[----:B------:R-:W-:-:S04]  /*00e0*/  IADD3 R0, PT, PT, R7, R0, RZ ;  /* 0x0000000007007210 */ /* 0x000fc80007ffe0ff */
[----:B0-2---:R1:W-:Y:S01]  /*00f0*/  STG.E desc[UR6][R2.64], R9 ;  /* 0x0000000902007986 */ /* 0x0053e2000c101906 */
[----:B------:R-:W-:-:S13]  /*0100*/  ISETP.GE.AND P0, PT, R0, UR5, PT ;  /* 0x0000000500007c0c */ /* 0x000fda000bf06270 */
[----:B-1----:R-:W-:Y:S05]  /*0110*/  @!P0 BRA `(.L_x_132) ;  /* 0xfffffffc00ec8947 */ /* 0x002fea000383ffff */
[----:B------:R-:W-:Y:S05]  /*0120*/  EXIT ;  /* 0x000000000000794d */ /* 0x000fea0003800000 */
.L_x_133:
        /* <DEDUP_REMOVED lines=13> */
.L_x_730:


//--------------------- .text._Z18gpuKernelArrayCopyIiEvPT_S1_i --------------------------
	.section	.text._Z18gpuKernelArrayCopyIiEvPT_S1_i,"ax",@progbits
	.align	128
        .global         _Z18gpuKernelArrayCopyIiEvPT_S1_i
        .type           _Z18gpuKernelArrayCopyIiEvPT_S1_i,@function
        .size           _Z18gpuKernelArrayCopyIiEvPT_S1_i,(.L_x_731 - _Z18gpuKernelArrayCopyIiEvPT_S1_i)
        .other          _Z18gpuKernelArrayCopyIiEvPT_S1_i,@"STO_CUDA_ENTRY STV_DEFAULT"
_Z18gpuKernelArrayCopyIiEvPT_S1_i:
.text._Z18gpuKernelArrayCopyIiEvPT_S1_i:
        /* <DEDUP_REMOVED lines=8> */
[----:B------:R-:W0:Y:S01]  /*0080*/  LDC.64 R8, c[0x0][0x380] ;  /* 0x0000e000ff087b82 */ /* 0x000e220000000a00 */
[----:B------:R-:W1:Y:S01]  /*0090*/  LDCU UR4, c[0x0][0x370] ;  /* 0x00006e00ff0477ac */ /* 0x000e620008000800 */
[----:B------:R-:W2:Y:S06]  /*00a0*/  LDCU.64 UR6, c[0x0][0x358] ;  /* 0x00006b00ff0677ac */ /* 0x000eac0008000a00 */
[----:B------:R-:W3:Y:S01]  /*00b0*/  LDC.64 R6, c[0x0][0x388] ;  /* 0x0000e200ff067b82 */ /* 0x000ee20000000a00 */
[----:B-1----:R-:W-:-:S07]  /*00c0*/  IMAD R11, R11, UR4, RZ ;  /* 0x000000040b0b7c24 */ /* 0x002fce000f8e02ff */
.L_x_134:
[----:B-1-3--:R-:W-:-:S06]  /*00d0*/  IMAD.WIDE R2, R0, 0x4, R6 ;  /* 0x0000000400027825 */ /* 0x00afcc00078e0206 */
[----:B--2---:R-:W2:Y:S01]  /*00e0*/  LDG.E R3, desc[UR6][R2.64] ;  /* 0x0000000602037981 */ /* 0x004ea2000c1e1900 */
[----:B0-----:R-:W-:Y:S01]  /*00f0*/  IMAD.WIDE R4, R0, 0x4, R8 ;  /* 0x0000000400047825 */ /* 0x001fe200078e0208 */
[----:B------:R-:W-:-:S04]  /*0100*/  IADD3 R0, PT, PT, R11, R0, RZ ;  /* 0x000000000b007210 */ /* 0x000fc80007ffe0ff */
[----:B------:R-:W-:Y:S01]  /*0110*/  ISETP.GE.AND P0, PT, R0, UR5, PT ;  /* 0x0000000500007c0c */ /* 0x000fe2000bf06270 */
[----:B--2---:R1:W-:-:S12]  /*0120*/  STG.E desc[UR6][R4.64], R3 ;  /* 0x0000000304007986 */ /* 0x0043d8000c101906 */
[----:B------:R-:W-:Y:S05]  /*0130*/  @!P0 BRA `(.L_x_134) ;  /* 0xfffffffc00e48947 */ /* 0x000fea000383ffff */
[----:B------:R-:W-:Y:S05]  /*0140*/  EXIT ;  /* 0x000000000000794d */ /* 0x000fea0003800000 */
.L_x_135:
        /* <DEDUP_REMOVED lines=11> */
.L_x_731:


//--------------------- .text._Z20gpuKernelArrayDG2CG2IfEvPT_S1_PiS2_ii --------------------------
	.section	.text._Z20gpuKernelArrayDG2CG2IfEvPT_S1_PiS2_ii,"ax",@progbits
	.align	128
        .global         _Z20gpuKernelArrayDG2CG2IfEvPT_S1_PiS2_ii
        .type           _Z20gpuKernelArrayDG2CG2IfEvPT_S1_PiS2_ii,@function
        .size           _Z20gpuKernelArrayDG2CG2IfEvPT_S1_PiS2_ii,(.L_x_694 - _Z20gpuKernelArrayDG2CG2IfEvPT_S1_PiS2_ii)
        .other          _Z20gpuKernelArrayDG2CG2IfEvPT_S1_PiS2_ii,@"STO_CUDA_ENTRY STV_DEFAULT"
_Z20gpuKernelArrayDG2CG2IfEvPT_S1_PiS2_ii:
.text._Z20gpuKernelArrayDG2CG2IfEvPT_S1_PiS2_ii:
        /* <DEDUP_REMOVED lines=8> */
[----:B------:R-:W0:Y:S01]  /*0080*/  LDCU UR4, c[0x0][0x3a4] ;  /* 0x00007480ff0477ac */ /* 0x000e220008000800 */
[----:B------:R-:W1:Y:S01]  /*0090*/  LDC.64 R4, c[0x0][0x380] ;  /* 0x0000e000ff047b82 */ /* 0x000e620000000a00 */
[----:B------:R-:W2:Y:S01]  /*00a0*/  LDCU UR5, c[0x0][0x370] ;  /* 0x00006e00ff0577ac */ /* 0x000ea20008000800 */
[----:B------:R-:W3:Y:S06]  /*00b0*/  LDCU.64 UR10, c[0x0][0x358] ;  /* 0x00006b00ff0a77ac */ /* 0x000eec0008000a00 */
[----:B------:R-:W4:Y:S01]  /*00c0*/  LDC.64 R8, c[0x0][0x398] ;  /* 0x0000e600ff087b82 */ /* 0x000f220000000a00 */
[----:B------:R-:W1:Y:S01]  /*00d0*/  LDCU.64 UR6, c[0x0][0x3a0] ;  /* 0x00007400ff0677ac */ /* 0x000e620008000a00 */
[----:B0-----:R-:W-:Y:S01]  /*00e0*/  UISETP.GT.AND UP0, UPT, UR4, URZ, UPT ;  /* 0x000000ff0400728c */ /* 0x001fe2000bf04270 */
[----:B--2---:R-:W-:-:S08]  /*00f0*/  IMAD R7, R7, UR5, RZ ;  /* 0x0000000507077c24 */ /* 0x004fd0000f8e02ff */
[----:B---3--:R-:W-:Y:S05]  /*0100*/  BRA.U UP0, `(.L_x_136) ;  /* 0x00000001006c7547 */ /* 0x008fea000b800000 */
.L_x_139:
[----:B01----:R-:W-:-:S04]  /*0110*/  IMAD.WIDE R10, R2, 0x4, R4 ;  /* 0x00000004020a7825 */ /* 0x003fc800078e0204 */
[----:B----4-:R-:W-:Y:S01]  /*0120*/  IMAD.WIDE R12, R2, 0x4, R8 ;  /* 0x00000004020c7825 */ /* 0x010fe200078e0208 */
[----:B------:R0:W-:Y:S04]  /*0130*/  STG.E desc[UR10][R10.64], RZ ;  /* 0x000000ff0a007986 */ /* 0x0001e8000c10190a */
[----:B------:R-:W2:Y:S04]  /*0140*/  LDG.E R0, desc[UR10][R12.64+0x4] ;  /* 0x0000040a0c007981 */ /* 0x000ea8000c1e1900 */
[----:B------:R-:W2:Y:S01]  /*0150*/  LDG.E R3, desc[UR10][R12.64] ;  /* 0x0000000a0c037981 */ /* 0x000ea2000c1e1900 */
[----:B------:R-:W-:Y:S01]  /*0160*/  IMAD.IADD R2, R7, 0x1, R2 ;  /* 0x0000000107027824 */ /* 0x000fe200078e0202 */
[----:B------:R-:W-:Y:S04]  /*0170*/  BSSY.RECONVERGENT B0, `(.L_x_137) ;  /* 0x0000011000007945 */ /* 0x000fe80003800200 */
[----:B------:R-:W-:-:S02]  /*0180*/  ISETP.GE.AND P2, PT, R2, UR6, PT ;  /* 0x0000000602007c0c */ /* 0x000fc4000bf46270 */
[----:B--2---:R-:W-:-:S05]  /*0190*/  IADD3 R0, PT, PT, R0, -R3, RZ ;  /* 0x8000000300007210 */ /* 0x004fca0007ffe0ff */
[----:B------:R-:W-:-:S05]  /*01a0*/  IMAD R0, R0, UR7, RZ ;  /* 0x0000000700007c24 */ /* 0x000fca000f8e02ff */
[----:B------:R-:W-:-:S04]  /*01b0*/  I2FP.F32.S32 R3, R0 ;  /* 0x0000000000037245 */ /* 0x000fc80000201400 */
[----:B------:R-:W1:Y:S08]  /*01c0*/  MUFU.RCP R0, R3 ;  /* 0x0000000300007308 */ /* 0x000e700000001000 */
[----:B------:R-:W2:Y:S01]  /*01d0*/  FCHK P0, RZ, R3 ;  /* 0x00000003ff007302 */ /* 0x000ea20000000000 */
[----:B-1----:R-:W-:-:S04]  /*01e0*/  FFMA R15, -R3, R0, 1 ;  /* 0x3f800000030f7423 */ /* 0x002fc80000000100 */
[----:B------:R-:W-:-:S04]  /*01f0*/  FFMA R15, R0, R15, R0 ;  /* 0x0000000f000f7223 */ /* 0x000fc80000000000 */
[----:B------:R-:W-:-:S04]  /*0200*/  FFMA R0, RZ, R15, RZ ;  /* 0x0000000fff007223 */ /* 0x000fc800000000ff */
[----:B------:R-:W-:-:S04]  /*0210*/  FFMA R6, -R3, R0, RZ ;  /* 0x0000000003067223 */ /* 0x000fc800000001ff */
[----:B------:R-:W-:Y:S01]  /*0220*/  FFMA R15, R15, R6, R0 ;  /* 0x000000060f0f7223 */ /* 0x000fe20000000000 */
[----:B0-2---:R-:W-:Y:S06]  /*0230*/  @!P0 BRA `(.L_x_138) ;  /* 0x0000000000108947 */ /* 0x005fec0003800000 */
[----:B------:R-:W-:Y:S01]  /*0240*/  HFMA2 R0, -RZ, RZ, 0, 0 ;  /* 0x00000000ff007431 */ /* 0x000fe200000001ff */
[----:B------:R-:W-:-:S07]  /*0250*/  MOV R6, 0x270 ;  /* 0x0000027000067802 */ /* 0x000fce0000000f00 */
[----:B------:R-:W-:Y:S05]  /*0260*/  CALL.REL.NOINC `($__internal_0_$__cuda_sm3x_div_rn_noftz_f32_slowpath) ;  /* 0x0000000c00047944 */ /* 0x000fea0003c00000 */
[----:B------:R-:W-:-:S07]  /*0270*/  IMAD.MOV.U32 R15, RZ, RZ, R0 ;  /* 0x000000ffff0f7224 */ /* 0x000fce00078e0000 */
.L_x_138:
[----:B------:R-:W-:Y:S05]  /*0280*/  BSYNC.RECONVERGENT B0 ;  /* 0x0000000000007941 */ /* 0x000fea0003800200 */
.L_x_137:
[----:B------:R0:W-:Y:S01]  /*0290*/  STG.E desc[UR10][R10.64], R15 ;  /* 0x0000000f0a007986 */ /* 0x0001e2000c10190a */
[----:B------:R-:W-:Y:S05]  /*02a0*/  @!P2 BRA `(.L_x_139) ;  /* 0xfffffffc0098a947 */ /* 0x000fea000383ffff */
[----:B------:R-:W-:Y:S05]  /*02b0*/  EXIT ;  /* 0x000000000000794d */ /* 0x000fea0003800000 */
.L_x_136:
[----:B-1----:R-:W0:Y:S01]  /*02c0*/  LDCU.64 UR6, c[0x0][0x388] ;  /* 0x00007100ff0677ac */ /* 0x002e220008000a00 */
[----:B------:R-:W-:Y:S02]  /*02d0*/  ULOP3.LUT UR8, UR4, 0xf, URZ, 0xc0, !UPT ;  /* 0x0000000f04087892 */ /* 0x000fe4000f8ec0ff */
[----:B------:R-:W-:Y:S02]  /*02e0*/  ULOP3.LUT UR9, UR4, 0x7, URZ, 0xc0, !UPT ;  /* 0x0000000704097892 */ /* 0x000fe4000f8ec0ff */
[----:B------:R-:W-:Y:S02]  /*02f0*/  ULOP3.LUT UR4, UR4, 0x3, URZ, 0xc0, !UPT ;  /* 0x0000000304047892 */ /* 0x000fe4000f8ec0ff */
[----:B0-----:R-:W-:-:S04]  /*0300*/  UIADD3 UR5, UP0, UPT, UR6, 0x20, URZ ;  /* 0x0000002006057890 */ /* 0x001fc8000ff1e0ff */
[----:B------:R-:W-:-:S12]  /*0310*/  UIADD3.X UR6, UPT, UPT, URZ, UR7, URZ, UP0, !UPT ;  /* 0x00000007ff067290 */ /* 0x000fd800087fe4ff */
.L_x_150:
[----:B01234-:R-:W0:Y:S01]  /*0320*/  LDC.64 R4, c[0x0][0x380] ;  /* 0x0000e000ff047b82 */ /* 0x01fe220000000a00 */
[----:B------:R-:W1:Y:S07]  /*0330*/  LDCU UR7, c[0x0][0x3a0] ;  /* 0x00007400ff0777ac */ /* 0x000e6e0008000800 */
[----:B----4-:R-:W2:Y:S01]  /*0340*/  LDC.64 R8, c[0x0][0x398] ;  /* 0x0000e600ff087b82 */ /* 0x010ea20000000a00 */
[----:B0-----:R-:W-:-:S05]  /*0350*/  IMAD.WIDE R4, R2, 0x4, R4 ;  /* 0x0000000402047825 */ /* 0x001fca00078e0204 */
[----:B------:R0:W-:Y:S01]  /*0360*/  STG.E desc[UR10][R4.64], RZ ;  /* 0x000000ff04007986 */ /* 0x0001e2000c10190a */
[----:B--2---:R-:W-:-:S05]  /*0370*/  IMAD.WIDE R8, R2, 0x4, R8 ;  /* 0x0000000402087825 */ /* 0x004fca00078e0208 */
[----:B------:R-:W2:Y:S04]  /*0380*/  LDG.E R11, desc[UR10][R8.64+0x4] ;  /* 0x0000040a080b7981 */ /* 0x000ea8000c1e1900 */
[----:B------:R-:W2:Y:S01]  /*0390*/  LDG.E R0, desc[UR10][R8.64] ;  /* 0x0000000a08007981 */ /* 0x000ea2000c1e1900 */
[----:B------:R-:W-:Y:S01]  /*03a0*/  IADD3 R2, PT, PT, R7, R2, RZ ;  /* 0x0000000207027210 */ /* 0x000fe20007ffe0ff */
[----:B------:R-:W-:Y:S01]  /*03b0*/  BSSY.RECONVERGENT B0, `(.L_x_140) ;  /* 0x0000097000007945 */ /* 0x000fe20003800200 */
[----:B------:R-:W-:Y:S02]  /*03c0*/  MOV R3, RZ ;  /* 0x000000ff00037202 */ /* 0x000fe40000000f00 */
[----:B-1----:R-:W-:Y:S01]  /*03d0*/  ISETP.GE.AND P2, PT, R2, UR7, PT ;  /* 0x0000000702007c0c */ /* 0x002fe2000bf46270 */
[----:B--2---:R-:W-:-:S05]  /*03e0*/  IMAD.IADD R11, R11, 0x1, -R0 ;  /* 0x000000010b0b7824 */ /* 0x004fca00078e0a00 */
[----:B------:R-:W-:-:S13]  /*03f0*/  ISETP.GE.AND P0, PT, R11, 0x1, PT ;  /* 0x000000010b00780c */ /* 0x000fda0003f06270 */
[----:B0-----:R-:W-:Y:S05]  /*0400*/  @!P0 BRA `(.L_x_141) ;  /* 0x0000000800448947 */ /* 0x001fea0003800000 */
[----:B------:R-:W-:Y:S02]  /*0410*/  HFMA2 R3, -RZ, RZ, 0, 0 ;  /* 0x00000000ff037431 */ /* 0x000fe400000001ff */
[----:B------:R-:W-:-:S07]  /*0420*/  IMAD.MOV.U32 R0, RZ, RZ, RZ ;  /* 0x000000ffff007224 */ /* 0x000fce00078e00ff */
.L_x_147:
[----:B0-23--:R-:W2:Y:S01]  /*0430*/  LDG.E R15, desc[UR10][R8.64] ;  /* 0x0000000a080f7981 */ /* 0x00dea2000c1e1900 */
[----:B------:R-:W0:Y:S01]  /*0440*/  LDC.64 R12, c[0x0][0x390] ;  /* 0x0000e400ff0c7b82 */ /* 0x000e220000000a00 */
[----:B--2---:R-:W-:-:S04]  /*0450*/  IMAD.IADD R15, R15, 0x1, R0 ;  /* 0x000000010f0f7824 */ /* 0x004fc800078e0200 */
[----:B0-----:R-:W-:-:S03]  /*0460*/  IMAD.WIDE R12, R15, 0x4, R12 ;  /* 0x000000040f0c7825 */ /* 0x001fc600078e020c */
[----:B------:R-:W0:Y:S02]  /*0470*/  LDC R15, c[0x0][0x3a4] ;  /* 0x0000e900ff0f7b82 */ /* 0x000e240000000800 */
[----:B------:R-:W2:Y:S01]  /*0480*/  LDG.E R6, desc[UR10][R12.64] ;  /* 0x0000000a0c067981 */ /* 0x000ea2000c1e1900 */
[----:B------:R-:W-:Y:S01]  /*0490*/  IADD3 R0, PT, PT, R0, 0x1, RZ ;  /* 0x0000000100007810 */ /* 0x000fe20007ffe0ff */
[----:B------:R-:W-:-:S03]  /*04a0*/  IMAD.MOV.U32 R14, RZ, RZ, RZ ;  /* 0x000000ffff0e7224 */ /* 0x000fc600078e00ff */
[----:B------:R-:W-:Y:S02]  /*04b0*/  ISETP.NE.AND P1, PT, R0, R11, PT ;  /* 0x0000000b0000720c */ /* 0x000fe40003f25270 */
[----:B0-----:R-:W-:Y:S01]  /*04c0*/  ISETP.GE.U32.AND P0, PT, R15, 0x10, PT ;  /* 0x000000100f00780c */ /* 0x001fe20003f06070 */
[----:B--2---:R-:W-:-:S12]  /*04d0*/  IMAD R6, R6, R15, RZ ;  /* 0x0000000f06067224 */ /* 0x004fd800078e02ff */
[----:B-1--4-:R-:W-:Y:S05]  /*04e0*/  @!P0 BRA `(.L_x_142) ;  /* 0x0000000000e88947 */ /* 0x012fea0003800000 */
[----:B------:R-:W-:Y:S02]  /*04f0*/  LOP3.LUT R14, R15, 0x7ffffff0, RZ, 0xc0, !PT ;  /* 0x7ffffff00f0e7812 */ /* 0x000fe400078ec0ff */
[----:B------:R-:W-:-:S03]  /*0500*/  MOV R15, R6 ;  /* 0x00000006000f7202 */ /* 0x000fc60000000f00 */
[----:B------:R-:W-:-:S07]  /*0510*/  IMAD.MOV R10, RZ, RZ, -R14 ;  /* 0x000000ffff0a7224 */ /* 0x000fce00078e0a0e */
.L_x_143:
[----:B------:R-:W-:Y:S02]  /*0520*/  MOV R12, UR5 ;  /* 0x00000005000c7c02 */ /* 0x000fe40008000f00 */
[----:B------:R-:W-:-:S03]  /*0530*/  MOV R13, UR6 ;  /* 0x00000006000d7c02 */ /* 0x000fc60008000f00 */
[----:B------:R-:W-:-:S05]  /*0540*/  IMAD.WIDE R12, R15, 0x4, R12 ;  /* 0x000000040f0c7825 */ /* 0x000fca00078e020c */
[----:B--2---:R-:W2:Y:S02]  /*0550*/  LDG.E R16, desc[UR10][R12.64+-0x20] ;  /* 0xffffe00a0c107981 */ /* 0x004ea4000c1e1900 */
[----:B--2---:R-:W-:-:S05]  /*0560*/  FADD R3, R16, R3 ;  /* 0x0000000310037221 */ /* 0x004fca0000000000 */
[----:B------:R0:W-:Y:S04]  /*0570*/  STG.E desc[UR10][R4.64], R3 ;  /* 0x0000000304007986 */ /* 0x0001e8000c10190a */
[----:B------:R-:W2:Y:S02]  /*0580*/  LDG.E R16, desc[UR10][R12.64+-0x1c] ;  /* 0xffffe40a0c107981 */ /* 0x000ea4000c1e1900 */
[----:B--2---:R-:W-:-:S05]  /*0590*/  FADD R17, R3, R16 ;  /* 0x0000001003117221 */ /* 0x004fca0000000000 */
[----:B------:R1:W-:Y:S04]  /*05a0*/  STG.E desc[UR10][R4.64], R17 ;  /* 0x0000001104007986 */ /* 0x0003e8000c10190a */
[----:B------:R-:W2:Y:S02]  /*05b0*/  LDG.E R16, desc[UR10][R12.64+-0x18] ;  /* 0xffffe80a0c107981 */ /* 0x000ea4000c1e1900 */
[----:B--2---:R-:W-:-:S05]  /*05c0*/  FADD R19, R17, R16 ;  /* 0x0000001011137221 */ /* 0x004fca0000000000 */
[----:B------:R2:W-:Y:S04]  /*05d0*/  STG.E desc[UR10][R4.64], R19 ;  /* 0x0000001304007986 */ /* 0x0005e8000c10190a */
[----:B------:R-:W3:Y:S02]  /*05e0*/  LDG.E R16, desc[UR10][R12.64+-0x14] ;  /* 0xffffec0a0c107981 */ /* 0x000ee4000c1e1900 */
[----:B---3--:R-:W-:-:S05]  /*05f0*/  FADD R21, R19, R16 ;  /* 0x0000001013157221 */ /* 0x008fca0000000000 */
[----:B------:R3:W-:Y:S04]  /*0600*/  STG.E desc[UR10][R4.64], R21 ;  /* 0x0000001504007986 */ /* 0x0007e8000c10190a */
[----:B------:R-:W0:Y:S02]  /*0610*/  LDG.E R16, desc[UR10][R12.64+-0x10] ;  /* 0xfffff00a0c107981 */ /* 0x000e24000c1e1900 */
[----:B0-----:R-:W-:-:S05]  /*0620*/  FADD R3, R21, R16 ;  /* 0x0000001015037221 */ /* 0x001fca0000000000 */
[----:B------:R0:W-:Y:S04]  /*0630*/  STG.E desc[UR10][R4.64], R3 ;  /* 0x0000000304007986 */ /* 0x0001e8000c10190a */
[----:B------:R-:W1:Y:S02]  /*0640*/  LDG.E R16, desc[UR10][R12.64+-0xc] ;  /* 0xfffff40a0c107981 */ /* 0x000e64000c1e1900 */
[----:B-1----:R-:W-:-:S05]  /*0650*/  FADD R17, R3, R16 ;  /* 0x0000001003117221 */ /* 0x002fca0000000000 */
        /* <DEDUP_REMOVED lines=9> */
[----:B------:R-:W-:Y:S04]  /*06f0*/  STG.E desc[UR10][R4.64], R3 ;  /* 0x0000000304007986 */ /* 0x000fe8000c10190a */
        /* <DEDUP_REMOVED lines=18> */
[----:B------:R-:W3:Y:S01]  /*0820*/  LDG.E R16, desc[UR10][R12.64+0x1c] ;  /* 0x00001c0a0c107981 */ /* 0x000ee2000c1e1900 */
[----:B------:R-:W-:Y:S01]  /*0830*/  VIADD R10, R10, 0x10 ;  /* 0x000000100a0a7836 */ /* 0x000fe20000000000 */
[----:B------:R-:W-:-:S04]  /*0840*/  IADD3 R15, PT, PT, R15, 0x10, RZ ;  /* 0x000000100f0f7810 */ /* 0x000fc80007ffe0ff */
[----:B------:R-:W-:Y:S01]  /*0850*/  ISETP.NE.AND P0, PT, R10, RZ, PT ;  /* 0x000000ff0a00720c */ /* 0x000fe20003f05270 */
[----:B---3--:R-:W-:-:S05]  /*0860*/  FADD R3, R19, R16 ;  /* 0x0000001013037221 */ /* 0x008fca0000000000 */
[----:B------:R2:W-:Y:S07]  /*0870*/  STG.E desc[UR10][R4.64], R3 ;  /* 0x0000000304007986 */ /* 0x0005ee000c10190a */
[----:B------:R-:W-:Y:S05]  /*0880*/  @P0 BRA `(.L_x_143) ;  /* 0xfffffffc00240947 */ /* 0x000fea000383ffff */
.L_x_142:
[----:B------:R-:W-:-:S09]  /*0890*/  UISETP.NE.AND UP0, UPT, UR8, URZ, UPT ;  /* 0x000000ff0800728c */ /* 0x000fd2000bf05270 */
[----:B------:R-:W-:Y:S05]  /*08a0*/  BRA.U !UP0, `(.L_x_144) ;  /* 0x0000000508187547 */ /* 0x000fea000b800000 */
[----:B------:R-:W-:Y:S02]  /*08b0*/  UIADD3 UR7, UPT, UPT, UR8, -0x1, URZ ;  /* 0xffffffff08077890 */ /* 0x000fe4000fffe0ff */
[----:B------:R-:W-:Y:S02]  /*08c0*/  UISETP.NE.AND UP1, UPT, UR9, URZ, UPT ;  /* 0x000000ff0900728c */ /* 0x000fe4000bf25270 */
[----:B------:R-:W-:-:S09]  /*08d0*/  UISETP.GE.U32.AND UP0, UPT, UR7, 0x7, UPT ;  /* 0x000000070700788c */ /* 0x000fd2000bf06070 */
[----:B------:R-:W-:Y:S05]  /*08e0*/  BRA.U !UP0, `(.L_x_145) ;  /* 0x0000000108707547 */ /* 0x000fea000b800000 */
[----:B------:R-:W0:Y:S01]  /*08f0*/  LDC.64 R12, c[0x0][0x388] ;  /* 0x0000e200ff0c7b82 */ /* 0x000e220000000a00 */
[----:B------:R-:W-:-:S05]  /*0900*/  IADD3 R15, PT, PT, R6, R14, RZ ;  /* 0x0000000e060f7210 */ /* 0x000fca0007ffe0ff */
[----:B0-----:R-:W-:-:S05]  /*0910*/  IMAD.WIDE R12, R15, 0x4, R12 ;  /* 0x000000040f0c7825 */ /* 0x001fca00078e020c */
[----:B------:R-:W2:Y:S02]  /*0920*/  LDG.E R10, desc[UR10][R12.64] ;  /* 0x0000000a0c0a7981 */ /* 0x000ea4000c1e1900 */
[----:B--2---:R-:W-:-:S05]  /*0930*/  FADD R3, R3, R10 ;  /* 0x0000000a03037221 */ /* 0x004fca0000000000 */
[----:B------:R-:W-:Y:S04]  /*0940*/  STG.E desc[UR10][R4.64], R3 ;  /* 0x0000000304007986 */ /* 0x000fe8000c10190a */
[----:B------:R-:W2:Y:S02]  /*0950*/  LDG.E R10, desc[UR10][R12.64+0x4] ;  /* 0x0000040a0c0a7981 */ /* 0x000ea4000c1e1900 */
        /* <DEDUP_REMOVED lines=11> */
[----:B------:R-:W0:Y:S02]  /*0a10*/  LDG.E R10, desc[UR10][R12.64+0x14] ;  /* 0x0000140a0c0a7981 */ /* 0x000e24000c1e1900 */
[----:B0-----:R-:W-:-:S05]  /*0a20*/  FADD R15, R21, R10 ;  /* 0x0000000a150f7221 */ /* 0x001fca0000000000 */
[----:B------:R3:W-:Y:S04]  /*0a30*/  STG.E desc[UR10][R4.64], R15 ;  /* 0x0000000f04007986 */ /* 0x0007e8000c10190a */
[----:B------:R-:W1:Y:S02]  /*0a40*/  LDG.E R10, desc[UR10][R12.64+0x18] ;  /* 0x0000180a0c0a7981 */ /* 0x000e64000c1e1900 */
[----:B-1----:R-:W-:-:S05]  /*0a50*/  FADD R17, R15, R10 ;  /* 0x0000000a0f117221 */ /* 0x002fca0000000000 */
[----:B------:R3:W-:Y:S04]  /*0a60*/  STG.E desc[UR10][R4.64], R17 ;  /* 0x0000001104007986 */ /* 0x0007e8000c10190a */
[----:B------:R-:W2:Y:S01]  /*0a70*/  LDG.E R10, desc[UR10][R12.64+0x1c] ;  /* 0x00001c0a0c0a7981 */ /* 0x000ea2000c1e1900 */
[----:B------:R-:W-:Y:S02]  /*0a80*/  VIADD R14, R14, 0x8 ;  /* 0x000000080e0e7836 */ /* 0x000fe40000000000 */
[----:B--2---:R-:W-:-:S05]  /*0a90*/  FADD R3, R17, R10 ;  /* 0x0000000a11037221 */ /* 0x004fca0000000000 */
[----:B------:R3:W-:Y:S02]  /*0aa0*/  STG.E desc[UR10][R4.64], R3 ;  /* 0x0000000304007986 */ /* 0x0007e4000c10190a */
.L_x_145:
[----:B------:R-:W-:Y:S05]  /*0ab0*/  BRA.U !UP1, `(.L_x_144) ;  /* 0x0000000109947547 */ /* 0x000fea000b800000 */
[----:B------:R-:W-:Y:S02]  /*0ac0*/  UIADD3 UR7, UPT, UPT, UR9, -0x1, URZ ;  /* 0xffffffff09077890 */ /* 0x000fe4000fffe0ff */
[----:B------:R-:W-:Y:S02]  /*0ad0*/  UISETP.NE.AND UP1, UPT, UR4, URZ, UPT ;  /* 0x000000ff0400728c */ /* 0x000fe4000bf25270 */
[----:B------:R-:W-:-:S09]  /*0ae0*/  UISETP.GE.U32.AND UP0, UPT, UR7, 0x3, UPT ;  /* 0x000000030700788c */ /* 0x000fd2000bf06070 */
[----:B------:R-:W-:Y:S05]  /*0af0*/  BRA.U !UP0, `(.L_x_146) ;  /* 0x0000000108407547 */ /* 0x000fea000b800000 */
[----:B------:R-:W0:Y:S01]  /*0b00*/  LDC.64 R12, c[0x0][0x388] ;  /* 0x0000e200ff0c7b82 */ /* 0x000e220000000a00 */
[----:B---3--:R-:W-:-:S05]  /*0b10*/  IADD3 R15, PT, PT, R6, R14, RZ ;  /* 0x0000000e060f7210 */ /* 0x008fca0007ffe0ff */
[----:B0-----:R-:W-:-:S05]  /*0b20*/  IMAD.WIDE R12, R15, 0x4, R12 ;  /* 0x000000040f0c7825 */ /* 0x001fca00078e020c */
[----:B------:R-:W3:Y:S02]  /*0b30*/  LDG.E R10, desc[UR10][R12.64] ;  /* 0x0000000a0c0a7981 */ /* 0x000ee4000c1e1900 */
[----:B---3--:R-:W-:-:S05]  /*0b40*/  FADD R15, R3, R10 ;  /* 0x0000000a030f7221 */ /* 0x008fca0000000000 */
[----:B------:R0:W-:Y:S04]  /*0b50*/  STG.E desc[UR10][R4.64], R15 ;  /* 0x0000000f04007986 */ /* 0x0001e8000c10190a */
[----:B------:R-:W2:Y:S02]  /*0b60*/  LDG.E R10, desc[UR10][R12.64+0x4] ;  /* 0x0000040a0c0a7981 */ /* 0x000ea4000c1e1900 */
[----:B--2---:R-:W-:-:S05]  /*0b70*/  FADD R17, R15, R10 ;  /* 0x0000000a0f117221 */ /* 0x004fca0000000000 */
[----:B------:R0:W-:Y:S04]  /*0b80*/  STG.E desc[UR10][R4.64], R17 ;  /* 0x0000001104007986 */ /* 0x0001e8000c10190a */
[----:B------:R-:W2:Y:S02]  /*0b90*/  LDG.E R10, desc[UR10][R12.64+0x8] ;  /* 0x0000080a0c0a7981 */ /* 0x000ea4000c1e1900 */
[----:B--2---:R-:W-:-:S05]  /*0ba0*/  FADD R19, R17, R10 ;  /* 0x0000000a11137221 */ /* 0x004fca0000000000 */
[----:B------:R0:W-:Y:S04]  /*0bb0*/  STG.E desc[UR10][R4.64], R19 ;  /* 0x0000001304007986 */ /* 0x0001e8000c10190a */
[----:B------:R-:W2:Y:S01]  /*0bc0*/  LDG.E R10, desc[UR10][R12.64+0xc] ;  /* 0x00000c0a0c0a7981 */ /* 0x000ea2000c1e1900 */
[----:B------:R-:W-:Y:S01]  /*0bd0*/  IADD3 R14, PT, PT, R14, 0x4, RZ ;  /* 0x000000040e0e7810 */ /* 0x000fe20007ffe0ff */
[----:B--2---:R-:W-:-:S05]  /*0be0*/  FADD R3, R19, R10 ;  /* 0x0000000a13037221 */ /* 0x004fca0000000000 */
[----:B------:R0:W-:Y:S02]  /*0bf0*/  STG.E desc[UR10][R4.64], R3 ;  /* 0x0000000304007986 */ /* 0x0001e4000c10190a */
.L_x_146:
[----:B------:R-:W-:Y:S05]  /*0c00*/  BRA.U !UP1, `(.L_x_144) ;  /* 0x0000000109407547 */ /* 0x000fea000b800000 */
[----:B------:R-:W1:Y:S01]  /*0c10*/  LDC.64 R12, c[0x0][0x388] ;  /* 0x0000e200ff0c7b82 */ /* 0x000e620000000a00 */
[----:B0--3--:R-:W-:-:S04]  /*0c20*/  IMAD.IADD R15, R6, 0x1, R14 ;  /* 0x00000001060f7824 */ /* 0x009fc800078e020e */
[----:B-1----:R-:W-:-:S05]  /*0c30*/  IMAD.WIDE R12, R15, 0x4, R12 ;  /* 0x000000040f0c7825 */ /* 0x002fca00078e020c */
[----:B------:R-:W2:Y:S01]  /*0c40*/  LDG.E R6, desc[UR10][R12.64] ;  /* 0x0000000a0c067981 */ /* 0x000ea2000c1e1900 */
[----:B------:R-:W-:Y:S01]  /*0c50*/  UISETP.NE.AND UP0, UPT, UR4, 0x1, UPT ;  /* 0x000000010400788c */ /* 0x000fe2000bf05270 */
[----:B--2---:R-:W-:-:S05]  /*0c60*/  FADD R3, R3, R6 ;  /* 0x0000000603037221 */ /* 0x004fca0000000000 */
[----:B------:R1:W-:Y:S03]  /*0c70*/  STG.E desc[UR10][R4.64], R3 ;  /* 0x0000000304007986 */ /* 0x0003e6000c10190a */
[----:B------:R-:W-:Y:S05]  /*0c80*/  BRA.U !UP0, `(.L_x_144) ;  /* 0x0000000108207547 */ /* 0x000fea000b800000 */
[----:B------:R-:W1:Y:S01]  /*0c90*/  LDG.E R6, desc[UR10][R12.64+0x4] ;  /* 0x0000040a0c067981 */ /* 0x000e62000c1e1900 */
[----:B------:R-:W-:Y:S01]  /*0ca0*/  UISETP.NE.AND UP0, UPT, UR4, 0x2, UPT ;  /* 0x000000020400788c */ /* 0x000fe2000bf05270 */
[----:B-1----:R-:W-:-:S05]  /*0cb0*/  FADD R3, R3, R6 ;  /* 0x0000000603037221 */ /* 0x002fca0000000000 */
[----:B------:R4:W-:Y:S03]  /*0cc0*/  STG.E desc[UR10][R4.64], R3 ;  /* 0x0000000304007986 */ /* 0x0009e6000c10190a */
[----:B------:R-:W-:Y:S05]  /*0cd0*/  BRA.U !UP0, `(.L_x_144) ;  /* 0x00000001080c7547 */ /* 0x000fea000b800000 */
[----:B------:R-:W4:Y:S02]  /*0ce0*/  LDG.E R12, desc[UR10][R12.64+0x8] ;  /* 0x0000080a0c0c7981 */ /* 0x000f24000c1e1900 */
[----:B----4-:R-:W-:-:S05]  /*0cf0*/  FADD R3, R3, R12 ;  /* 0x0000000c03037221 */ /* 0x010fca0000000000 */
[----:B------:R0:W-:Y:S02]  /*0d00*/  STG.E desc[UR10][R4.64], R3 ;  /* 0x0000000304007986 */ /* 0x0001e4000c10190a */
.L_x_144:
[----:B------:R-:W-:Y:S05]  /*0d10*/  @P1 BRA `(.L_x_147) ;  /* 0xfffffff400c41947 */ /* 0x000fea000383ffff */
.L_x_141:
[----:B------:R-:W-:Y:S05]  /*0d20*/  BSYNC.RECONVERGENT B0 ;  /* 0x0000000000007941 */ /* 0x000fea0003800200 */
.L_x_140:
[----:B------:R-:W5:Y:S01]  /*0d30*/  LDCU UR7, c[0x0][0x3a4] ;  /* 0x00007480ff0777ac */ /* 0x000f620008000800 */
[----:B------:R-:W-:Y:S01]  /*0d40*/  BSSY.RECONVERGENT B0, `(.L_x_148) ;  /* 0x0000010000007945 */ /* 0x000fe20003800200 */
[----:B-----5:R-:W-:-:S05]  /*0d50*/  IMAD R11, R11, UR7, RZ ;  /* 0x000000070b0b7c24 */ /* 0x020fca000f8e02ff */
[----:B------:R-:W-:-:S04]  /*0d60*/  I2FP.F32.S32 R8, R11 ;  /* 0x0000000b00087245 */ /* 0x000fc80000201400 */
[----:B------:R-:W5:Y:S08]  /*0d70*/  MUFU.RCP R0, R8 ;  /* 0x0000000800007308 */ /* 0x000f700000001000 */
[----:B------:R-:W0:Y:S01]  /*0d80*/  FCHK P0, R3, R8 ;  /* 0x0000000803007302 */ /* 0x000e220000000000 */
[----:B-----5:R-:W-:-:S04]  /*0d90*/  FFMA R9, -R8, R0, 1 ;  /* 0x3f80000008097423 */ /* 0x020fc80000000100 */
[----:B------:R-:W-:-:S04]  /*0da0*/  FFMA R0, R0, R9, R0 ;  /* 0x0000000900007223 */ /* 0x000fc80000000000 */
[----:B------:R-:W-:-:S04]  /*0db0*/  FFMA R6, R0, R3, RZ ;  /* 0x0000000300067223 */ /* 0x000fc800000000ff */
[----:B------:R-:W-:-:S04]  /*0dc0*/  FFMA R9, -R8, R6, R3 ;  /* 0x0000000608097223 */ /* 0x000fc80000000103 */
[----:B------:R-:W-:Y:S01]  /*0dd0*/  FFMA R9, R0, R9, R6 ;  /* 0x0000000900097223 */ /* 0x000fe20000000006 */
[----:B0-----:R-:W-:Y:S06]  /*0de0*/  @!P0 BRA `(.L_x_149) ;  /* 0x0000000000148947 */ /* 0x001fec0003800000 */
[----:B------:R-:W-:Y:S02]  /*0df0*/  MOV R0, R3 ;  /* 0x0000000300007202 */ /* 0x000fe40000000f00 */
[----:B-1234-:R-:W-:Y:S02]  /*0e00*/  MOV R3, R8 ;  /* 0x0000000800037202 */ /* 0x01efe40000000f00 */
[----:B------:R-:W-:-:S07]  /*0e10*/  MOV R6, 0xe30 ;  /* 0x00000e3000067802 */ /* 0x000fce0000000f00 */
[----:B------:R-:W-:Y:S05]  /*0e20*/  CALL.REL.NOINC `($__internal_0_$__cuda_sm3x_div_rn_noftz_f32_slowpath) ;  /* 0x0000000000147944 */ /* 0x000fea0003c00000 */
[----:B------:R-:W-:-:S07]  /*0e30*/  IMAD.MOV.U32 R9, RZ, RZ, R0 ;  /* 0x000000ffff097224 */ /* 0x000fce00078e0000 */
.L_x_149:
[----:B------:R-:W-:Y:S05]  /*0e40*/  BSYNC.RECONVERGENT B0 ;  /* 0x0000000000007941 */ /* 0x000fea0003800200 */
.L_x_148:
[----:B------:R0:W-:Y:S01]  /*0e50*/  STG.E desc[UR10][R4.64], R9 ;  /* 0x0000000904007986 */ /* 0x0001e2000c10190a */
[----:B------:R-:W-:Y:S05]  /*0e60*/  @!P2 BRA `(.L_x_150) ;  /* 0xfffffff4002ca947 */ /* 0x000fea000383ffff */
[----:B------:R-:W-:Y:S05]  /*0e70*/  EXIT ;  /* 0x000000000000794d */ /* 0x000fea0003800000 */
        .weak           $__internal_0_$__cuda_sm3x_div_rn_noftz_f32_slowpath
        .type           $__internal_0_$__cuda_sm3x_div_rn_noftz_f32_slowpath,@function
        .size           $__internal_0_$__cuda_sm3x_div_rn_noftz_f32_slowpath,(.L_x_694 - $__internal_0_$__cuda_sm3x_div_rn_noftz_f32_slowpath)
$__internal_0_$__cuda_sm3x_div_rn_noftz_f32_slowpath:
[----:B------:R-:W-:Y:S01]  /*0e80*/  SHF.R.U32.HI R13, RZ, 0x17, R3 ;  /* 0x00000017ff0d7819 */ /* 0x000fe20000011603 */
[----:B------:R-:W-:Y:S01]  /*0e90*/  BSSY.RECONVERGENT B1, `(.L_x_151) ;  /* 0x0000062000017945 */ /* 0x000fe20003800200 */
[----:B------:R-:W-:Y:S02]  /*0ea0*/  SHF.R.U32.HI R12, RZ, 0x17, R0 ;  /* 0x00000017ff0c7819 */ /* 0x000fe40000011600 */
[----:B------:R-:W-:Y:S02]  /*0eb0*/  LOP3.LUT R13, R13, 0xff, RZ, 0xc0, !PT ;  /* 0x000000ff0d0d7812 */ /* 0x000fe400078ec0ff */
[----:B------:R-:W-:Y:S02]  /*0ec0*/  LOP3.LUT R16, R12, 0xff, RZ, 0xc0, !PT ;  /* 0x000000ff0c107812 */ /* 0x000fe400078ec0ff */
[----:B------:R-:W-:Y:S02]  /*0ed0*/  IADD3 R15, PT, PT, R13, -0x1, RZ ;  /* 0xffffffff0d0f7810 */ /* 0x000fe40007ffe0ff */
[----:B------:R-:W-:-:S02]  /*0ee0*/  IADD3 R14, PT, PT, R16, -0x1, RZ ;  /* 0xffffffff100e7810 */ /* 0x000fc40007ffe0ff */
[----:B------:R-:W-:-:S04]  /*0ef0*/  ISETP.GT.U32.AND P0, PT, R15, 0xfd, PT ;  /* 0x000000fd0f00780c */ /* 0x000fc80003f04070 */
[----:B------:R-:W-:-:S13]  /*0f00*/  ISETP.GT.U32.OR P0, PT, R14, 0xfd, P0 ;  /* 0x000000fd0e00780c */ /* 0x000fda0000704470 */
[----:B------:R-:W-:Y:S01]  /*0f10*/  @!P0 IMAD.MOV.U32 R12, RZ, RZ, RZ ;  /* 0x000000ffff0c8224 */ /* 0x000fe200078e00ff */
[----:B------:R-:W-:Y:S06]  /*0f20*/  @!P0 BRA `(.L_x_152) ;  /* 0x00000000005c8947 */ /* 0x000fec0003800000 */
[----:B------:R-:W-:Y:S02]  /*0f30*/  FSETP.GTU.FTZ.AND P0, PT, |R0|, +INF , PT ;  /* 0x7f8000000000780b */ /* 0x000fe40003f1c200 */
[----:B------:R-:W-:-:S04]  /*0f40*/  FSETP.GTU.FTZ.AND P1, PT, |R3|, +INF , PT ;  /* 0x7f8000000300780b */ /* 0x000fc80003f3c200 */
[----:B------:R-:W-:-:S13]  /*0f50*/  PLOP3.LUT P0, PT, P0, P1, PT, 0xf8, 0x8f ;  /* 0x00000000008f781c */ /* 0x000fda0000703f70 */
[----:B------:R-:W-:Y:S05]  /*0f60*/  @P0 BRA `(.L_x_153) ;  /* 0x00000004004c0947 */ /* 0x000fea0003800000 */
[----:B------:R-:W-:-:S13]  /*0f70*/  LOP3.LUT P0, RZ, R3, 0x7fffffff, R0, 0xc8, !PT ;  /* 0x7fffffff03ff7812 */ /* 0x000fda000780c800 */
[----:B------:R-:W-:Y:S05]  /*0f80*/  @!P0 BRA `(.L_x_154) ;  /* 0x00000004003c8947 */ /* 0x000fea0003800000 */
[C---:B------:R-:W-:Y:S02]  /*0f90*/  FSETP.NEU.FTZ.AND P3, PT, |R0|.reuse, +INF , PT ;  /* 0x7f8000000000780b */ /* 0x040fe40003f7d200 */
[----:B------:R-:W-:Y:S02]  /*0fa0*/  FSETP.NEU.FTZ.AND P1, PT, |R3|, +INF , PT ;  /* 0x7f8000000300780b */ /* 0x000fe40003f3d200 */
[----:B------:R-:W-:-:S11]  /*0fb0*/  FSETP.NEU.FTZ.AND P0, PT, |R0|, +INF , PT ;  /* 0x7f8000000000780b */ /* 0x000fd60003f1d200 */
[----:B------:R-:W-:Y:S05]  /*0fc0*/  @!P1 BRA !P3, `(.L_x_154) ;  /* 0x00000004002c9947 */ /* 0x000fea0005800000 */
[----:B------:R-:W-:-:S04]  /*0fd0*/  LOP3.LUT P3, RZ, R0, 0x7fffffff, RZ, 0xc0, !PT ;  /* 0x7fffffff00ff7812 */ /* 0x000fc8000786c0ff */
[----:B------:R-:W-:-:S13]  /*0fe0*/  PLOP3.LUT P1, PT, P1, P3, PT, 0x2f, 0xf2 ;  /* 0x0000000000f2781c */ /* 0x000fda0000f26577 */
[----:B------:R-:W-:Y:S05]  /*0ff0*/  @P1 BRA `(.L_x_155) ;  /* 0x0000000400181947 */ /* 0x000fea0003800000 */
[----:B------:R-:W-:-:S04]  /*1000*/  LOP3.LUT P1, RZ, R3, 0x7fffffff, RZ, 0xc0, !PT ;  /* 0x7fffffff03ff7812 */ /* 0x000fc8000782c0ff */
[----:B------:R-:W-:-:S13]  /*1010*/  PLOP3.LUT P0, PT, P0, P1, PT, 0x2f, 0xf2 ;  /* 0x0000000000f2781c */ /* 0x000fda0000702577 */
[----:B------:R-:W-:Y:S05]  /*1020*/  @P0 BRA `(.L_x_156) ;  /* 0x0000000400000947 */ /* 0x000fea0003800000 */
[----:B------:R-:W-:Y:S02]  /*1030*/  ISETP.GE.AND P0, PT, R14, RZ, PT ;  /* 0x000000ff0e00720c */ /* 0x000fe40003f06270 */
[----:B------:R-:W-:-:S11]  /*1040*/  ISETP.GE.AND P1, PT, R15, RZ, PT ;  /* 0x000000ff0f00720c */ /* 0x000fd60003f26270 */
[----:B------:R-:W-:Y:S01]  /*1050*/  @P0 MOV R12, RZ ;  /* 0x000000ff000c0202 */ /* 0x000fe20000000f00 */
[----:B------:R-:W-:Y:S01]  /*1060*/  @!P0 FFMA R0, R0, 1.84467440737095516160e+19, RZ ;  /* 0x5f80000000008823 */ /* 0x000fe200000000ff */
[----:B------:R-:W-:Y:S01]  /*1070*/  @!P0 MOV R12, 0xffffffc0 ;  /* 0xffffffc0000c8802 */ /* 0x000fe20000000f00 */
[----:B------:R-:W-:-:S04]  /*1080*/  @!P1 FFMA R3, R3, 1.84467440737095516160e+19, RZ ;  /* 0x5f80000003039823 */ /* 0x000fc800000000ff */
[----:B------:R-:W-:-:S07]  /*1090*/  @!P1 VIADD R12, R12, 0x40 ;  /* 0x000000400c0c9836 */ /* 0x000fce0000000000 */
.L_x_152:
[----:B------:R-:W-:Y:S01]  /*10a0*/  LEA R14, R13, 0xc0800000, 0x17 ;  /* 0xc08000000d0e7811 */ /* 0x000fe200078eb8ff */
[----:B------:R-:W-:Y:S03]  /*10b0*/  BSSY.RECONVERGENT B2, `(.L_x_157) ;  /* 0x0000036000027945 */ /* 0x000fe60003800200 */
[----:B------:R-:W-:Y:S02]  /*10c0*/  IADD3 R15, PT, PT, -R14, R3, RZ ;  /* 0x000000030e0f7210 */ /* 0x000fe40007ffe1ff */
[----:B------:R-:W-:Y:S02]  /*10d0*/  IADD3 R14, PT, PT, R16, -0x7f, RZ ;  /* 0xffffff81100e7810 */ /* 0x000fe40007ffe0ff */
[----:B------:R0:W1:Y:S01]  /*10e0*/  MUFU.RCP R3, R15 ;  /* 0x0000000f00037308 */ /* 0x0000620000001000 */
[----:B------:R-:W-:Y:S02]  /*10f0*/  FADD.FTZ R17, -R15, -RZ ;  /* 0x800000ff0f117221 */ /* 0x000fe40000010100 */
[C---:B------:R-:W-:Y:S01]  /*1100*/  IMAD R0, R14.reuse, -0x800000, R0 ;  /* 0xff8000000e007824 */ /* 0x040fe200078e0200 */
[----:B0-----:R-:W-:-:S05]  /*1110*/  IADD3 R15, PT, PT, R14, 0x7f, -R13 ;  /* 0x0000007f0e0f7810 */ /* 0x001fca0007ffe80d */
[----:B------:R-:W-:Y:S02]  /*1120*/  IMAD.IADD R15, R15, 0x1, R12 ;  /* 0x000000010f0f7824 */ /* 0x000fe400078e020c */
[----:B-1----:R-:W-:-:S04]  /*1130*/  FFMA R16, R3, R17, 1 ;  /* 0x3f80000003107423 */ /* 0x002fc80000000011 */
[----:B------:R-:W-:-:S04]  /*1140*/  FFMA R3, R3, R16, R3 ;  /* 0x0000001003037223 */ /* 0x000fc80000000003 */
[----:B------:R-:W-:-:S04]  /*1150*/  FFMA R16, R0, R3, RZ ;  /* 0x0000000300107223 */ /* 0x000fc800000000ff */
[----:B------:R-:W-:-:S04]  /*1160*/  FFMA R18, R17, R16, R0 ;  /* 0x0000001011127223 */ /* 0x000fc80000000000 */
[----:B------:R-:W-:-:S04]  /*1170*/  FFMA R18, R3, R18, R16 ;  /* 0x0000001203127223 */ /* 0x000fc80000000010 */
[----:B------:R-:W-:-:S04]  /*1180*/  FFMA R17, R17, R18, R0 ;  /* 0x0000001211117223 */ /* 0x000fc80000000000 */
[----:B------:R-:W-:-:S05]  /*1190*/  FFMA R0, R3, R17, R18 ;  /* 0x0000001103007223 */ /* 0x000fca0000000012 */
[----:B------:R-:W-:-:S04]  /*11a0*/  SHF.R.U32.HI R13, RZ, 0x17, R0 ;  /* 0x00000017ff0d7819 */ /* 0x000fc80000011600 */
[----:B------:R-:W-:-:S04]  /*11b0*/  LOP3.LUT R13, R13, 0xff, RZ, 0xc0, !PT ;  /* 0x000000ff0d0d7812 */ /* 0x000fc800078ec0ff */
[----:B------:R-:W-:-:S04]  /*11c0*/  IADD3 R16, PT, PT, R13, R15, RZ ;  /* 0x0000000f0d107210 */ /* 0x000fc80007ffe0ff */
[----:B------:R-:W-:-:S04]  /*11d0*/  IADD3 R12, PT, PT, R16, -0x1, RZ ;  /* 0xffffffff100c7810 */ /* 0x000fc80007ffe0ff */
[----:B------:R-:W-:-:S13]  /*11e0*/  ISETP.GE.U32.AND P0, PT, R12, 0xfe, PT ;  /* 0x000000fe0c00780c */ /* 0x000fda0003f06070 */
[----:B------:R-:W-:Y:S05]  /*11f0*/  @!P0 BRA `(.L_x_158) ;  /* 0x0000000000808947 */ /* 0x000fea0003800000 */
[----:B------:R-:W-:-:S13]  /*1200*/  ISETP.GT.AND P0, PT, R16, 0xfe, PT ;  /* 0x000000fe1000780c */ /* 0x000fda0003f04270 */
[----:B------:R-:W-:Y:S05]  /*1210*/  @P0 BRA `(.L_x_159) ;  /* 0x00000000006c0947 */ /* 0x000fea0003800000 */
[----:B------:R-:W-:-:S13]  /*1220*/  ISETP.GE.AND P0, PT, R16, 0x1, PT ;  /* 0x000000011000780c */ /* 0x000fda0003f06270 */
[----:B------:R-:W-:Y:S05]  /*1230*/  @P0 BRA `(.L_x_160) ;  /* 0x0000000000740947 */ /* 0x000fea0003800000 */
[----:B------:R-:W-:Y:S02]  /*1240*/  ISETP.GE.AND P0, PT, R16, -0x18, PT ;  /* 0xffffffe81000780c */ /* 0x000fe40003f06270 */
[----:B------:R-:W-:-:S11]  /*1250*/  LOP3.LUT R0, R0, 0x80000000, RZ, 0xc0, !PT ;  /* 0x8000000000007812 */ /* 0x000fd600078ec0ff */
[----:B------:R-:W-:Y:S05]  /*1260*/  @!P0 BRA `(.L_x_160) ;  /* 0x0000000000688947 */ /* 0x000fea0003800000 */
[CCC-:B------:R-:W-:Y:S01]  /*1270*/  FFMA.RZ R12, R3.reuse, R17.reuse, R18.reuse ;  /* 0x00000011030c7223 */ /* 0x1c0fe2000000c012 */
[C---:B------:R-:W-:Y:S01]  /*1280*/  VIADD R14, R16.reuse, 0x20 ;  /* 0x00000020100e7836 */ /* 0x040fe20000000000 */
[C---:B------:R-:W-:Y:S02]  /*1290*/  ISETP.NE.AND P3, PT, R16.reuse, RZ, PT ;  /* 0x000000ff1000720c */ /* 0x040fe40003f65270 */
[----:B------:R-:W-:Y:S02]  /*12a0*/  ISETP.NE.AND P1, PT, R16, RZ, PT ;  /* 0x000000ff1000720c */ /* 0x000fe40003f25270 */
[----:B------:R-:W-:Y:S01]  /*12b0*/  LOP3.LUT R13, R12, 0x7fffff, RZ, 0xc0, !PT ;  /* 0x007fffff0c0d7812 */ /* 0x000fe200078ec0ff */
[CCC-:B------:R-:W-:Y:S01]  /*12c0*/  FFMA.RP R12, R3.reuse, R17.reuse, R18.reuse ;  /* 0x00000011030c7223 */ /* 0x1c0fe20000008012 */
[----:B------:R-:W-:Y:S01]  /*12d0*/  FFMA.RM R3, R3, R17, R18 ;  /* 0x0000001103037223 */ /* 0x000fe20000004012 */
[----:B------:R-:W-:Y:S02]  /*12e0*/  IADD3 R15, PT, PT, -R16, RZ, RZ ;  /* 0x000000ff100f7210 */ /* 0x000fe40007ffe1ff */
[----:B------:R-:W-:-:S02]  /*12f0*/  LOP3.LUT R13, R13, 0x800000, RZ, 0xfc, !PT ;  /* 0x008000000d0d7812 */ /* 0x000fc400078efcff */
[----:B------:R-:W-:Y:S02]  /*1300*/  FSETP.NEU.FTZ.AND P0, PT, R12, R3, PT ;  /* 0x000000030c00720b */ /* 0x000fe40003f1d000 */
[----:B------:R-:W-:Y:S02]  /*1310*/  SHF.L.U32 R14, R13, R14, RZ ;  /* 0x0000000e0d0e7219 */ /* 0x000fe400000006ff */
[----:B------:R-:W-:Y:S02]  /*1320*/  SEL R12, R15, RZ, P3 ;  /* 0x000000ff0f0c7207 */ /* 0x000fe40001800000 */
[----:B------:R-:W-:Y:S02]  /*1330*/  ISETP.NE.AND P1, PT, R14, RZ, P1 ;  /* 0x000000ff0e00720c */ /* 0x000fe40000f25270 */
[----:B------:R-:W-:Y:S02]  /*1340*/  SHF.R.U32.HI R12, RZ, R12, R13 ;  /* 0x0000000cff0c7219 */ /* 0x000fe4000001160d */
[----:B------:R-:W-:-:S02]  /*1350*/  PLOP3.LUT P0, PT, P0, P1, PT, 0xf8, 0x8f ;  /* 0x00000000008f781c */ /* 0x000fc40000703f70 */
[----:B------:R-:W-:Y:S02]  /*1360*/  SHF.R.U32.HI R14, RZ, 0x1, R12 ;  /* 0x00000001ff0e7819 */ /* 0x000fe4000001160c */
[----:B------:R-:W-:-:S04]  /*1370*/  SEL R3, RZ, 0x1, !P0 ;  /* 0x00000001ff037807 */ /* 0x000fc80004000000 */
[----:B------:R-:W-:-:S04]  /*1380*/  LOP3.LUT R3, R3, 0x1, R14, 0xf8, !PT ;  /* 0x0000000103037812 */ /* 0x000fc800078ef80e */
[----:B------:R-:W-:-:S04]  /*1390*/  LOP3.LUT R3, R3, R12, RZ, 0xc0, !PT ;  /* 0x0000000c03037212 */ /* 0x000fc800078ec0ff */
[----:B------:R-:W-:-:S04]  /*13a0*/  IADD3 R3, PT, PT, R14, R3, RZ ;  /* 0x000000030e037210 */ /* 0x000fc80007ffe0ff */
[----:B------:R-:W-:Y:S01]  /*13b0*/  LOP3.LUT R0, R3, R0, RZ, 0xfc, !PT ;  /* 0x0000000003007212 */ /* 0x000fe200078efcff */
[----:B------:R-:W-:Y:S06]  /*13c0*/  BRA `(.L_x_160) ;  /* 0x0000000000107947 */ /* 0x000fec0003800000 */
.L_x_159:
[----:B------:R-:W-:-:S04]  /*13d0*/  LOP3.LUT R0, R0, 0x80000000, RZ, 0xc0, !PT ;  /* 0x8000000000007812 */ /* 0x000fc800078ec0ff */
[----:B------:R-:W-:Y:S01]  /*13e0*/  LOP3.LUT R0, R0, 0x7f800000, RZ, 0xfc, !PT ;  /* 0x7f80000000007812 */ /* 0x000fe200078efcff */
[----:B------:R-:W-:Y:S06]  /*13f0*/  BRA `(.L_x_160) ;  /* 0x0000000000047947 */ /* 0x000fec0003800000 */
.L_x_158:
[----:B------:R-:W-:-:S07]  /*1400*/  IMAD R0, R15, 0x800000, R0 ;  /* 0x008000000f007824 */ /* 0x000fce00078e0200 */
.L_x_160:
[----:B------:R-:W-:Y:S05]  /*1410*/  BSYNC.RECONVERGENT B2 ;  /* 0x0000000000027941 */ /* 0x000fea0003800200 */
.L_x_157:
[----:B------:R-:W-:Y:S05]  /*1420*/  BRA `(.L_x_161) ;  /* 0x0000000000207947 */ /* 0x000fea0003800000 */
.L_x_156:
[----:B------:R-:W-:-:S04]  /*1430*/  LOP3.LUT R0, R3, 0x80000000, R0, 0x48, !PT ;  /* 0x8000000003007812 */ /* 0x000fc800078e4800 */
[----:B------:R-:W-:Y:S01]  /*1440*/  LOP3.LUT R0, R0, 0x7f800000, RZ, 0xfc, !PT ;  /* 0x7f80000000007812 */ /* 0x000fe200078efcff */
[----:B------:R-:W-:Y:S06]  /*1450*/  BRA `(.L_x_161) ;  /* 0x0000000000147947 */ /* 0x000fec0003800000 */
.L_x_155:
[----:B------:R-:W-:Y:S01]  /*1460*/  LOP3.LUT R0, R3, 0x80000000, R0, 0x48, !PT ;  /* 0x8000000003007812 */ /* 0x000fe200078e4800 */
[----:B------:R-:W-:Y:S06]  /*1470*/  BRA `(.L_x_161) ;  /* 0x00000000000c7947 */ /* 0x000fec0003800000 */
.L_x_154:
[----:B------:R-:W0:Y:S01]  /*1480*/  MUFU.RSQ R0, -QNAN ;  /* 0xffc0000000007908 */ /* 0x000e220000001400 */
[----:B------:R-:W-:Y:S05]  /*1490*/  BRA `(.L_x_161) ;  /* 0x0000000000047947 */ /* 0x000fea0003800000 */
.L_x_153:
[----:B------:R-:W-:-:S07]  /*14a0*/  FADD.FTZ R0, R0, R3 ;  /* 0x0000000300007221 */ /* 0x000fce0000010000 */
.L_x_161:
[----:B------:R-:W-:Y:S05]  /*14b0*/  BSYNC.RECONVERGENT B1 ;  /* 0x0000000000017941 */ /* 0x000fea0003800200 */
.L_x_151:
[----:B------:R-:W-:Y:S01]  /*14c0*/  HFMA2 R13, -RZ, RZ, 0, 0 ;  /* 0x00000000ff0d7431 */ /* 0x000fe200000001ff */
[----:B------:R-:W-:-:S04]  /*14d0*/  MOV R12, R6 ;  /* 0x00000006000c7202 */ /* 0x000fc80000000f00 */
[----:B0-----:R-:W-:Y:S05]  /*14e0*/  RET.REL.NODEC R12 `(_Z20gpuKernelArrayDG2CG2IfEvPT_S1_PiS2_ii) ;  /* 0xffffffe80cc47950 */ /* 0x001fea0003c3ffff */
.L_x_162:
        /* <DEDUP_REMOVED lines=9> */
.L_x_694:


//--------------------- .text._Z19gpuKernelArrayDG2CGIfEvPT_S1_PiS2_i --------------------------
	.section	.text._Z19gpuKernelArrayDG2CGIfEvPT_S1_PiS2_i,"ax",@progbits
	.align	128
        .global         _Z19gpuKernelArrayDG2CGIfEvPT_S1_PiS2_i
        .type           _Z19gpuKernelArrayDG2CGIfEvPT_S1_PiS2_i,@function
        .size           _Z19gpuKernelArrayDG2CGIfEvPT_S1_PiS2_i,(.L_x_695 - _Z19gpuKernelArrayDG2CGIfEvPT_S1_PiS2_i)
        .other          _Z19gpuKernelArrayDG2CGIfEvPT_S1_PiS2_i,@"STO_CUDA_ENTRY STV_DEFAULT"
_Z19gpuKernelArrayDG2CGIfEvPT_S1_PiS2_i:
.text._Z19gpuKernelArrayDG2CGIfEvPT_S1_PiS2_i:
        /* <DEDUP_REMOVED lines=9> */
[----:B------:R-:W1:Y:S01]  /*0090*/  LDCU.64 UR6, c[0x0][0x358] ;  /* 0x00006b00ff0677ac */ /* 0x000e620008000a00 */
[----:B------:R-:W2:Y:S01]  /*00a0*/  LDCU.64 UR8, c[0x0][0x390] ;  /* 0x00007200ff0877ac */ /* 0x000ea20008000a00 */
[----:B0-----:R-:W-:-:S07]  /*00b0*/  IMAD R6, R6, UR4, RZ ;  /* 0x0000000406067c24 */ /* 0x001fce000f8e02ff */
.L_x_170:
[----:B01-34-:R-:W0:Y:S01]  /*00c0*/  LDC.64 R4, c[0x0][0x380] ;  /* 0x0000e000ff047b82 */ /* 0x01be220000000a00 */
[----:B------:R-:W3:Y:S07]  /*00d0*/  LDCU UR4, c[0x0][0x3a0] ;  /* 0x00007400ff0477ac */ /* 0x000eee0008000800 */
[----:B------:R-:W4:Y:S01]  /*00e0*/  LDC.64 R2, c[0x0][0x398] ;  /* 0x0000e600ff027b82 */ /* 0x000f220000000a00 */
[----:B0-----:R-:W-:-:S05]  /*00f0*/  IMAD.WIDE R4, R7, 0x4, R4 ;  /* 0x0000000407047825 */ /* 0x001fca00078e0204 */
[----:B-1----:R0:W-:Y:S01]  /*0100*/  STG.E desc[UR6][R4.64], RZ ;  /* 0x000000ff04007986 */ /* 0x0021e2000c101906 */
[----:B----4-:R-:W-:-:S05]  /*0110*/  IMAD.WIDE R2, R7, 0x4, R2 ;  /* 0x0000000407027825 */ /* 0x010fca00078e0202 */
[----:B------:R-:W4:Y:S04]  /*0120*/  LDG.E R8, desc[UR6][R2.64+0x4] ;  /* 0x0000040602087981 */ /* 0x000f28000c1e1900 */
[----:B------:R-:W4:Y:S01]  /*0130*/  LDG.E R9, desc[UR6][R2.64] ;  /* 0x0000000602097981 */ /* 0x000f22000c1e1900 */
[----:B------:R-:W-:Y:S01]  /*0140*/  IMAD.IADD R7, R6, 0x1, R7 ;  /* 0x0000000106077824 */ /* 0x000fe200078e0207 */
[----:B------:R-:W-:Y:S01]  /*0150*/  BSSY.RECONVERGENT B0, `(.L_x_163) ;  /* 0x0000063000007945 */ /* 0x000fe20003800200 */
[----:B------:R-:W-:-:S03]  /*0160*/  IMAD.MOV.U32 R15, RZ, RZ, RZ ;  /* 0x000000ffff0f7224 */ /* 0x000fc600078e00ff */
[----:B---3--:R-:W-:Y:S01]  /*0170*/  ISETP.GE.AND P2, PT, R7, UR4, PT ;  /* 0x0000000407007c0c */ /* 0x008fe2000bf46270 */
[----:B----4-:R-:W-:-:S05]  /*0180*/  IMAD.IADD R0, R8, 0x1, -R9 ;  /* 0x0000000108007824 */ /* 0x010fca00078e0a09 */
[----:B------:R-:W-:-:S13]  /*0190*/  ISETP.GE.AND P0, PT, R0, 0x1, PT ;  /* 0x000000010000780c */ /* 0x000fda0003f06270 */
[----:B0-----:R-:W-:Y:S05]  /*01a0*/  @!P0 BRA `(.L_x_164) ;  /* 0x0000000400748947 */ /* 0x001fea0003800000 */
[----:B------:R-:W-:Y:S01]  /*01b0*/  IMAD.IADD R8, R9, 0x1, -R8 ;  /* 0x0000000109087824 */ /* 0x000fe200078e0a08 */
[----:B------:R-:W-:Y:S01]  /*01c0*/  LOP3.LUT R22, R0, 0x3, RZ, 0xc0, !PT ;  /* 0x0000000300167812 */ /* 0x000fe200078ec0ff */
[----:B------:R-:W-:Y:S01]  /*01d0*/  BSSY.RECONVERGENT B1, `(.L_x_165) ;  /* 0x0000037000017945 */ /* 0x000fe20003800200 */
[----:B------:R-:W-:Y:S02]  /*01e0*/  IMAD.MOV.U32 R10, RZ, RZ, RZ ;  /* 0x000000ffff0a7224 */ /* 0x000fe400078e00ff */
[----:B------:R-:W-:Y:S01]  /*01f0*/  ISETP.GT.U32.AND P1, PT, R8, -0x4, PT ;  /* 0xfffffffc0800780c */ /* 0x000fe20003f24070 */
[----:B------:R-:W-:Y:S01]  /*0200*/  IMAD.MOV.U32 R15, RZ, RZ, RZ ;  /* 0x000000ffff0f7224 */ /* 0x000fe200078e00ff */
[----:B------:R-:W-:-:S11]  /*0210*/  ISETP.NE.AND P0, PT, R22, RZ, PT ;  /* 0x000000ff1600720c */ /* 0x000fd60003f05270 */
[----:B------:R-:W-:Y:S05]  /*0220*/  @P1 BRA `(.L_x_166) ;  /* 0x0000000000c41947 */ /* 0x000fea0003800000 */
[----:B------:R-:W-:Y:S01]  /*0230*/  LOP3.LUT R10, R0, 0x7ffffffc, RZ, 0xc0, !PT ;  /* 0x7ffffffc000a7812 */ /* 0x000fe200078ec0ff */
[----:B------:R-:W-:Y:S01]  /*0240*/  IMAD.MOV.U32 R15, RZ, RZ, RZ ;  /* 0x000000ffff0f7224 */ /* 0x000fe200078e00ff */
[----:B------:R-:W-:-:S03]  /*0250*/  CS2R R12, SRZ ;  /* 0x00000000000c7805 */ /* 0x000fc6000001ff00 */
[----:B------:R-:W-:-:S07]  /*0260*/  IMAD.MOV R11, RZ, RZ, -R10 ;  /* 0x000000ffff0b7224 */ /* 0x000fce00078e0a0a */
.L_x_167:
[----:B------:R-:W3:Y:S01]  /*0270*/  LDG.E R8, desc[UR6][R2.64] ;  /* 0x0000000602087981 */ /* 0x000ee2000c1e1900 */
[----:B-1----:R-:W0:Y:S01]  /*0280*/  LDC.64 R18, c[0x0][0x390] ;  /* 0x0000e400ff127b82 */ /* 0x002e220000000a00 */
[----:B---3--:R-:W-:-:S04]  /*0290*/  IMAD.IADD R9, R8, 0x1, R13 ;  /* 0x0000000108097824 */ /* 0x008fc800078e020d */
[----:B0-----:R-:W-:-:S03]  /*02a0*/  IMAD.WIDE R18, R9, 0x4, R18 ;  /* 0x0000000409127825 */ /* 0x001fc600078e0212 */
[----:B------:R-:W0:Y:S03]  /*02b0*/  LDC.64 R8, c[0x0][0x388] ;  /* 0x0000e200ff087b82 */ /* 0x000e260000000a00 */
[----:B------:R-:W0:Y:S02]  /*02c0*/  LDG.E R19, desc[UR6][R18.64] ;  /* 0x0000000612137981 */ /* 0x000e24000c1e1900 */
[----:B0-----:R-:W-:-:S06]  /*02d0*/  IMAD.WIDE R20, R19, 0x4, R8 ;  /* 0x0000000413147825 */ /* 0x001fcc00078e0208 */
[----:B------:R-:W3:Y:S02]  /*02e0*/  LDG.E R20, desc[UR6][R20.64] ;  /* 0x0000000614147981 */ /* 0x000ee4000c1e1900 */
[----:B---3--:R-:W-:-:S05]  /*02f0*/  FADD R15, R20, R15 ;  /* 0x0000000f140f7221 */ /* 0x008fca0000000000 */
[----:B------:R0:W-:Y:S04]  /*0300*/  STG.E desc[UR6][R4.64], R15 ;  /* 0x0000000f04007986 */ /* 0x0001e8000c101906 */
[----:B------:R-:W3:Y:S02]  /*0310*/  LDG.E R14, desc[UR6][R2.64] ;  /* 0x00000006020e7981 */ /* 0x000ee4000c1e1900 */
[----:B---3--:R-:W-:-:S04]  /*0320*/  IADD3 R17, P1, PT, R14, R13, RZ ;  /* 0x0000000d0e117210 */ /* 0x008fc80007f3e0ff */
[----:B------:R-:W-:Y:S02]  /*0330*/  LEA.HI.X.SX32 R14, R14, R12, 0x1, P1 ;  /* 0x0000000c0e0e7211 */ /* 0x000fe400008f0eff */
[----:B--2---:R-:W-:-:S04]  /*0340*/  LEA R16, P1, R17, UR8, 0x2 ;  /* 0x0000000811107c11 */ /* 0x004fc8000f8210ff */
[----:B------:R-:W-:-:S06]  /*0350*/  LEA.HI.X R17, R17, UR9, R14, 0x2, P1 ;  /* 0x0000000911117c11 */ /* 0x000fcc00088f140e */
[----:B------:R-:W2:Y:S02]  /*0360*/  LDG.E R17, desc[UR6][R16.64+0x4] ;  /* 0x0000040610117981 */ /* 0x000ea4000c1e1900 */
[----:B--2---:R-:W-:-:S06]  /*0370*/  IMAD.WIDE R18, R17, 0x4, R8 ;  /* 0x0000000411127825 */ /* 0x004fcc00078e0208 */
[----:B------:R-:W2:Y:S02]  /*0380*/  LDG.E R18, desc[UR6][R18.64] ;  /* 0x0000000612127981 */ /* 0x000ea4000c1e1900 */
[----:B--2---:R-:W-:-:S05]  /*0390*/  FADD R23, R15, R18 ;  /* 0x000000120f177221 */ /* 0x004fca0000000000 */
[----:B------:R1:W-:Y:S04]  /*03a0*/  STG.E desc[UR6][R4.64], R23 ;  /* 0x0000001704007986 */ /* 0x0003e8000c101906 */
[----:B------:R-:W0:Y:S02]  /*03b0*/  LDG.E R14, desc[UR6][R2.64] ;  /* 0x00000006020e7981 */ /* 0x000e24000c1e1900 */
[----:B0-----:R-:W-:-:S04]  /*03c0*/  IADD3 R15, P1, PT, R14, R13, RZ ;  /* 0x0000000d0e0f7210 */ /* 0x001fc80007f3e0ff */
[----:B------:R-:W-:Y:S02]  /*03d0*/  LEA.HI.X.SX32 R20, R14, R12, 0x1, P1 ;  /* 0x0000000c0e147211 */ /* 0x000fe400008f0eff */
[----:B------:R-:W-:-:S04]  /*03e0*/  LEA R14, P1, R15, UR8, 0x2 ;  /* 0x000000080f0e7c11 */ /* 0x000fc8000f8210ff */
[----:B------:R-:W-:-:S06]  /*03f0*/  LEA.HI.X R15, R15, UR9, R20, 0x2, P1 ;  /* 0x000000090f0f7c11 */ /* 0x000fcc00088f1414 */
[----:B------:R-:W2:Y:S02]  /*0400*/  LDG.E R15, desc[UR6][R14.64+0x8] ;  /* 0x000008060e0f7981 */ /* 0x000ea4000c1e1900 */
[----:B--2---:R-:W-:-:S06]  /*0410*/  IMAD.WIDE R20, R15, 0x4, R8 ;  /* 0x000000040f147825 */ /* 0x004fcc00078e0208 */
[----:B------:R-:W2:Y:S02]  /*0420*/  LDG.E R20, desc[UR6][R20.64] ;  /* 0x0000000614147981 */ /* 0x000ea4000c1e1900 */
[----:B--2---:R-:W-:-:S05]  /*0430*/  FADD R19, R23, R20 ;  /* 0x0000001417137221 */ /* 0x004fca0000000000 */
[----:B------:R1:W-:Y:S04]  /*0440*/  STG.E desc[UR6][R4.64], R19 ;  /* 0x0000001304007986 */ /* 0x0003e8000c101906 */
[----:B------:R-:W2:Y:S02]  /*0450*/  LDG.E R16, desc[UR6][R2.64] ;  /* 0x0000000602107981 */ /* 0x000ea4000c1e1900 */
[----:B--2---:R-:W-:-:S04]  /*0460*/  IADD3 R17, P1, PT, R16, R13, RZ ;  /* 0x0000000d10117210 */ /* 0x004fc80007f3e0ff */
[----:B------:R-:W-:Y:S02]  /*0470*/  LEA.HI.X.SX32 R18, R16, R12, 0x1, P1 ;  /* 0x0000000c10127211 */ /* 0x000fe400008f0eff */
[----:B------:R-:W-:-:S04]  /*0480*/  LEA R16, P1, R17, UR8, 0x2 ;  /* 0x0000000811107c11 */ /* 0x000fc8000f8210ff */
[----:B------:R-:W-:-:S06]  /*0490*/  LEA.HI.X R17, R17, UR9, R18, 0x2, P1 ;  /* 0x0000000911117c11 */ /* 0x000fcc00088f1412 */
[----:B------:R-:W2:Y:S02]  /*04a0*/  LDG.E R17, desc[UR6][R16.64+0xc] ;  /* 0x00000c0610117981 */ /* 0x000ea4000c1e1900 */
[----:B--2---:R-:W-:-:S06]  /*04b0*/  IMAD.WIDE R8, R17, 0x4, R8 ;  /* 0x0000000411087825 */ /* 0x004fcc00078e0208 */
[----:B------:R-:W2:Y:S01]  /*04c0*/  LDG.E R8, desc[UR6][R8.64] ;  /* 0x0000000608087981 */ /* 0x000ea2000c1e1900 */
[----:B------:R-:W-:Y:S01]  /*04d0*/  VIADD R11, R11, 0x4 ;  /* 0x000000040b0b7836 */ /* 0x000fe20000000000 */
[----:B------:R-:W-:-:S04]  /*04e0*/  IADD3 R13, P3, PT, R13, 0x4, RZ ;  /* 0x000000040d0d7810 */ /* 0x000fc80007f7e0ff */
[----:B------:R-:W-:Y:S01]  /*04f0*/  ISETP.NE.AND P1, PT, R11, RZ, PT ;  /* 0x000000ff0b00720c */ /* 0x000fe20003f25270 */
[----:B------:R-:W-:Y:S02]  /*0500*/  IMAD.X R12, RZ, RZ, R12, P3 ;  /* 0x000000ffff0c7224 */ /* 0x000fe400018e060c */
[----:B--2---:R-:W-:-:S05]  /*0510*/  FADD R15, R19, R8 ;  /* 0x00000008130f7221 */ /* 0x004fca0000000000 */
[----:B------:R1:W-:Y:S05]  /*0520*/  STG.E desc[UR6][R4.64], R15 ;  /* 0x0000000f04007986 */ /* 0x0003ea000c101906 */
[----:B------:R-:W-:Y:S05]  /*0530*/  @P1 BRA `(.L_x_167) ;  /* 0xfffffffc004c1947 */ /* 0x000fea000383ffff */
.L_x_166:
[----:B--2---:R-:W-:Y:S05]  /*0540*/  BSYNC.RECONVERGENT B1 ;  /* 0x0000000000017941 */ /* 0x004fea0003800200 */
.L_x_165:
[----:B------:R-:W-:Y:S05]  /*0550*/  @!P0 BRA `(.L_x_164) ;  /* 0x0000000000888947 */ /* 0x000fea0003800000 */
[----:B------:R-:W2:Y:S01]  /*0560*/  LDG.E R9, desc[UR6][R2.64] ;  /* 0x0000000602097981 */ /* 0x000ea2000c1e1900 */
[----:B------:R-:W0:Y:S01]  /*0570*/  LDC.64 R12, c[0x0][0x390] ;  /* 0x0000e400ff0c7b82 */ /* 0x000e220000000a00 */
[----:B--2---:R-:W-:-:S04]  /*0580*/  IMAD.IADD R9, R9, 0x1, R10 ;  /* 0x0000000109097824 */ /* 0x004fc800078e020a */
[----:B0-----:R-:W-:-:S03]  /*0590*/  IMAD.WIDE R12, R9, 0x4, R12 ;  /* 0x00000004090c7825 */ /* 0x001fc600078e020c */
[----:B------:R-:W0:Y:S03]  /*05a0*/  LDC.64 R8, c[0x0][0x388] ;  /* 0x0000e200ff087b82 */ /* 0x000e260000000a00 */
[----:B------:R-:W0:Y:S02]  /*05b0*/  LDG.E R13, desc[UR6][R12.64] ;  /* 0x000000060c0d7981 */ /* 0x000e24000c1e1900 */
[----:B0-----:R-:W-:-:S06]  /*05c0*/  IMAD.WIDE R16, R13, 0x4, R8 ;  /* 0x000000040d107825 */ /* 0x001fcc00078e0208 */
[----:B------:R-:W1:Y:S01]  /*05d0*/  LDG.E R16, desc[UR6][R16.64] ;  /* 0x0000000610107981 */ /* 0x000e62000c1e1900 */
[----:B------:R-:W-:Y:S01]  /*05e0*/  ISETP.NE.AND P0, PT, R22, 0x1, PT ;  /* 0x000000011600780c */ /* 0x000fe20003f05270 */
[----:B-1----:R-:W-:-:S05]  /*05f0*/  FADD R15, R15, R16 ;  /* 0x000000100f0f7221 */ /* 0x002fca0000000000 */
[----:B------:R0:W-:Y:S07]  /*0600*/  STG.E desc[UR6][R4.64], R15 ;  /* 0x0000000f04007986 */ /* 0x0001ee000c101906 */
[----:B------:R-:W-:Y:S05]  /*0610*/  @!P0 BRA `(.L_x_164) ;  /* 0x0000000000588947 */ /* 0x000fea0003800000 */
[----:B------:R-:W2:Y:S01]  /*0620*/  LDG.E R11, desc[UR6][R2.64] ;  /* 0x00000006020b7981 */ /* 0x000ea2000c1e1900 */
[----:B------:R-:W1:Y:S01]  /*0630*/  LDC.64 R12, c[0x0][0x390] ;  /* 0x0000e400ff0c7b82 */ /* 0x000e620000000a00 */
[----:B--2---:R-:W-:-:S04]  /*0640*/  IADD3 R14, P0, PT, R11, R10, RZ ;  /* 0x0000000a0b0e7210 */ /* 0x004fc80007f1e0ff */
[----:B------:R-:W-:Y:S02]  /*0650*/  LEA.HI.X.SX32 R11, R11, RZ, 0x1, P0 ;  /* 0x000000ff0b0b7211 */ /* 0x000fe400000f0eff */
[----:B-1----:R-:W-:-:S04]  /*0660*/  LEA R18, P0, R14, R12, 0x2 ;  /* 0x0000000c0e127211 */ /* 0x002fc800078010ff */
[----:B------:R-:W-:-:S05]  /*0670*/  LEA.HI.X R19, R14, R13, R11, 0x2, P0 ;  /* 0x0000000d0e137211 */ /* 0x000fca00000f140b */
[----:B------:R-:W2:Y:S02]  /*0680*/  LDG.E R17, desc[UR6][R18.64+0x4] ;  /* 0x0000040612117981 */ /* 0x000ea4000c1e1900 */
[----:B--2---:R-:W-:-:S06]  /*0690*/  IMAD.WIDE R16, R17, 0x4, R8 ;  /* 0x0000000411107825 */ /* 0x004fcc00078e0208 */
[----:B------:R-:W0:Y:S01]  /*06a0*/  LDG.E R16, desc[UR6][R16.64] ;  /* 0x0000000610107981 */ /* 0x000e22000c1e1900 */
[----:B------:R-:W-:Y:S01]  /*06b0*/  ISETP.NE.AND P0, PT, R22, 0x2, PT ;  /* 0x000000021600780c */ /* 0x000fe20003f05270 */
[----:B0-----:R-:W-:-:S05]  /*06c0*/  FADD R15, R15, R16 ;  /* 0x000000100f0f7221 */ /* 0x001fca0000000000 */
[----:B------:R3:W-:Y:S07]  /*06d0*/  STG.E desc[UR6][R4.64], R15 ;  /* 0x0000000f04007986 */ /* 0x0007ee000c101906 */
[----:B------:R-:W-:Y:S05]  /*06e0*/  @!P0 BRA `(.L_x_164) ;  /* 0x0000000000248947 */ /* 0x000fea0003800000 */
[----:B------:R-:W2:Y:S02]  /*06f0*/  LDG.E R3, desc[UR6][R2.64] ;  /* 0x0000000602037981 */ /* 0x000ea4000c1e1900 */
[----:B--2---:R-:W-:-:S04]  /*0700*/  IADD3 R10, P0, PT, R3, R10, RZ ;  /* 0x0000000a030a7210 */ /* 0x004fc80007f1e0ff */
[----:B------:R-:W-:Y:S02]  /*0710*/  LEA.HI.X.SX32 R11, R3, RZ, 0x1, P0 ;  /* 0x000000ff030b7211 */ /* 0x000fe400000f0eff */
[----:B------:R-:W-:-:S04]  /*0720*/  LEA R12, P0, R10, R12, 0x2 ;  /* 0x0000000c0a0c7211 */ /* 0x000fc800078010ff */
[----:B------:R-:W-:-:S06]  /*0730*/  LEA.HI.X R13, R10, R13, R11, 0x2, P0 ;  /* 0x0000000d0a0d7211 */ /* 0x000fcc00000f140b */
[----:B------:R-:W2:Y:S02]  /*0740*/  LDG.E R13, desc[UR6][R12.64+0x8] ;  /* 0x000008060c0d7981 */ /* 0x000ea4000c1e1900 */
[----:B--2---:R-:W-:-:S06]  /*0750*/  IMAD.WIDE R8, R13, 0x4, R8 ;  /* 0x000000040d087825 */ /* 0x004fcc00078e0208 */
[----:B------:R-:W3:Y:S02]  /*0760*/  LDG.E R8, desc[UR6][R8.64] ;  /* 0x0000000608087981 */ /* 0x000ee4000c1e1900 */
[----:B---3--:R-:W-:-:S07]  /*0770*/  FADD R15, R15, R8 ;  /* 0x000000080f0f7221 */ /* 0x008fce0000000000 */
.L_x_164:
[----:B--2---:R-:W-:Y:S05]  /*0780*/  BSYNC.RECONVERGENT B0 ;  /* 0x0000000000007941 */ /* 0x004fea0003800200 */
.L_x_163:
[----:B------:R-:W-:Y:S01]  /*0790*/  I2FP.F32.S32 R10, R0 ;  /* 0x00000000000a7245 */ /* 0x000fe20000201400 */
[----:B------:R-:W-:Y:S03]  /*07a0*/  BSSY.RECONVERGENT B0, `(.L_x_168) ;  /* 0x000000d000007945 */ /* 0x000fe60003800200 */
[----:B------:R-:W2:Y:S08]  /*07b0*/  MUFU.RCP R0, R10 ;  /* 0x0000000a00007308 */ /* 0x000eb00000001000 */
[----:B------:R-:W4:Y:S01]  /*07c0*/  FCHK P0, R15, R10 ;  /* 0x0000000a0f007302 */ /* 0x000f220000000000 */
[----:B--2---:R-:W-:-:S04]  /*07d0*/  FFMA R3, -R10, R0, 1 ;  /* 0x3f8000000a037423 */ /* 0x004fc80000000100 */
[----:B------:R-:W-:-:S04]  /*07e0*/  FFMA R0, R0, R3, R0 ;  /* 0x0000000300007223 */ /* 0x000fc80000000000 */
[----:B------:R-:W-:-:S04]  /*07f0*/  FFMA R2, R0, R15, RZ ;  /* 0x0000000f00027223 */ /* 0x000fc800000000ff */
[----:B------:R-:W-:-:S04]  /*0800*/  FFMA R3, -R10, R2, R15 ;  /* 0x000000020a037223 */ /* 0x000fc8000000010f */
[----:B------:R-:W-:Y:S01]  /*0810*/  FFMA R3, R0, R3, R2 ;  /* 0x0000000300037223 */ /* 0x000fe20000000002 */
[----:B----4-:R-:W-:Y:S06]  /*0820*/  @!P0 BRA `(.L_x_169) ;  /* 0x0000000000108947 */ /* 0x010fec0003800000 */
[----:B------:R-:W-:Y:S01]  /*0830*/  IMAD.MOV.U32 R3, RZ, RZ, R15 ;  /* 0x000000ffff037224 */ /* 0x000fe200078e000f */
[----:B------:R-:W-:-:S07]  /*0840*/  MOV R2, 0x860 ;  /* 0x0000086000027802 */ /* 0x000fce0000000f00 */
[----:B01-3--:R-:W-:Y:S05]  /*0850*/  CALL.REL.NOINC `($__internal_1_$__cuda_sm3x_div_rn_noftz_f32_slowpath) ;  /* 0x0000000000147944 */ /* 0x00bfea0003c00000 */
[----:B------:R-:W-:-:S07]  /*0860*/  IMAD.MOV.U32 R3, RZ, RZ, R0 ;  /* 0x000000ffff037224 */ /* 0x000fce00078e0000 */
.L_x_169:
[----:B------:R-:W-:Y:S05]  /*0870*/  BSYNC.RECONVERGENT B0 ;  /* 0x0000000000007941 */ /* 0x000fea0003800200 */
.L_x_168:
[----:B------:R4:W-:Y:S01]  /*0880*/  STG.E desc[UR6][R4.64], R3 ;  /* 0x0000000304007986 */ /* 0x0009e2000c101906 */
[----:B------:R-:W-:Y:S05]  /*0890*/  @!P2 BRA `(.L_x_170) ;  /* 0xfffffff80008a947 */ /* 0x000fea000383ffff */
[----:B------:R-:W-:Y:S05]  /*08a0*/  EXIT ;  /* 0x000000000000794d */ /* 0x000fea0003800000 */
        .weak           $__internal_1_$__cuda_sm3x_div_rn_noftz_f32_slowpath
        .type           $__internal_1_$__cuda_sm3x_div_rn_noftz_f32_slowpath,@function
        .size           $__internal_1_$__cuda_sm3x_div_rn_noftz_f32_slowpath,(.L_x_695 - $__internal_1_$__cuda_sm3x_div_rn_noftz_f32_slowpath)
$__internal_1_$__cuda_sm3x_div_rn_noftz_f32_slowpath:
[----:B------:R-:W-:Y:S01]  /*08b0*/  SHF.R.U32.HI R8, RZ, 0x17, R10 ;  /* 0x00000017ff087819 */ /* 0x000fe2000001160a */
[----:B------:R-:W-:Y:S01]  /*08c0*/  BSSY.RECONVERGENT B1, `(.L_x_171) ;  /* 0x0000063000017945 */ /* 0x000fe20003800200 */
[----:B------:R-:W-:Y:S02]  /*08d0*/  SHF.R.U32.HI R0, RZ, 0x17, R3 ;  /* 0x00000017ff007819 */ /* 0x000fe40000011603 */
[----:B------:R-:W-:Y:S02]  /*08e0*/  LOP3.LUT R15, R8, 0xff, RZ, 0xc0, !PT ;  /* 0x000000ff080f7812 */ /* 0x000fe400078ec0ff */
[----:B------:R-:W-:-:S03]  /*08f0*/  LOP3.LUT R12, R0, 0xff, RZ, 0xc0, !PT ;  /* 0x000000ff000c7812 */ /* 0x000fc600078ec0ff */
[----:B------:R-:W-:Y:S02]  /*0900*/  VIADD R11, R15, 0xffffffff ;  /* 0xffffffff0f0b7836 */ /* 0x000fe40000000000 */
[----:B------:R-:W-:-:S03]  /*0910*/  VIADD R9, R12, 0xffffffff ;  /* 0xffffffff0c097836 */ /* 0x000fc60000000000 */
[----:B------:R-:W-:-:S04]  /*0920*/  ISETP.GT.U32.AND P0, PT, R11, 0xfd, PT ;  /* 0x000000fd0b00780c */ /* 0x000fc80003f04070 */
[----:B------:R-:W-:-:S13]  /*0930*/  ISETP.GT.U32.OR P0, PT, R9, 0xfd, P0 ;  /* 0x000000fd0900780c */ /* 0x000fda0000704470 */
[----:B------:R-:W-:Y:S01]  /*0940*/  @!P0 IMAD.MOV.U32 R8, RZ, RZ, RZ ;  /* 0x000000ffff088224 */ /* 0x000fe200078e00ff */
[----:B------:R-:W-:Y:S06]  /*0950*/  @!P0 BRA `(.L_x_172) ;  /* 0x0000000000608947 */ /* 0x000fec0003800000 */
[----:B------:R-:W-:Y:S01]  /*0960*/  FSETP.GTU.FTZ.AND P0, PT, |R3|, +INF , PT ;  /* 0x7f8000000300780b */ /* 0x000fe20003f1c200 */
[----:B------:R-:W-:Y:S01]  /*0970*/  IMAD.MOV.U32 R0, RZ, RZ, R10 ;  /* 0x000000ffff007224 */ /* 0x000fe200078e000a */
        /* <DEDUP_REMOVED lines=17> */
[----:B------:R-:W-:Y:S02]  /*0a90*/  @P0 IMAD.MOV.U32 R8, RZ, RZ, RZ ;  /* 0x000000ffff080224 */ /* 0x000fe400078e00ff */
[----:B------:R-:W-:Y:S01]  /*0aa0*/  @!P0 FFMA R3, R3, 1.84467440737095516160e+19, RZ ;  /* 0x5f80000003038823 */ /* 0x000fe200000000ff */
[----:B------:R-:W-:Y:S02]  /*0ab0*/  @!P0 IMAD.MOV.U32 R8, RZ, RZ, -0x40 ;  /* 0xffffffc0ff088424 */ /* 0x000fe400078e00ff */
[----:B------:R-:W-:Y:S02]  /*0ac0*/  @!P1 FFMA R10, R0, 1.84467440737095516160e+19, RZ ;  /* 0x5f800000000a9823 */ /* 0x000fe400000000ff */
[----:B------:R-:W-:-:S07]  /*0ad0*/  @!P1 VIADD R8, R8, 0x40 ;  /* 0x0000004008089836 */ /* 0x000fce0000000000 */
.L_x_172:
[----:B------:R-:W-:Y:S01]  /*0ae0*/  LEA R9, R15, 0xc0800000, 0x17 ;  /* 0xc08000000f097811 */ /* 0x000fe200078eb8ff */
[----:B------:R-:W-:Y:S04]  /*0af0*/  BSSY.RECONVERGENT B2, `(.L_x_177) ;  /* 0x0000036000027945 */ /* 0x000fe80003800200 */
[----:B------:R-:W-:Y:S02]  /*0b00*/  IMAD.IADD R9, R10, 0x1, -R9 ;  /* 0x000000010a097824 */ /* 0x000fe400078e0a09 */
[----:B------:R-:W-:Y:S02]  /*0b10*/  VIADD R10, R12, 0xffffff81 ;  /* 0xffffff810c0a7836 */ /* 0x000fe40000000000 */
[----:B------:R0:W1:Y:S01]  /*0b20*/  MUFU.RCP R11, R9 ;  /* 0x00000009000b7308 */ /* 0x0000620000001000 */
[----:B------:R-:W-:Y:S01]  /*0b30*/  FADD.FTZ R13, -R9, -RZ ;  /* 0x800000ff090d7221 */ /* 0x000fe20000010100 */
        /* <DEDUP_REMOVED lines=11> */
[----:B------:R-:W-:-:S05]  /*0bf0*/  LOP3.LUT R3, R3, 0xff, RZ, 0xc0, !PT ;  /* 0x000000ff03037812 */ /* 0x000fca00078ec0ff */
[----:B------:R-:W-:-:S04]  /*0c00*/  IMAD.IADD R13, R3, 0x1, R9 ;  /* 0x00000001030d7824 */ /* 0x000fc800078e0209 */
[----:B------:R-:W-:-:S05]  /*0c10*/  VIADD R3, R13, 0xffffffff ;  /* 0xffffffff0d037836 */ /* 0x000fca0000000000 */
        /* <DEDUP_REMOVED lines=10> */
[C---:B------:R-:W-:Y:S02]  /*0cc0*/  VIADD R10, R13.reuse, 0x20 ;  /* 0x000000200d0a7836 */ /* 0x040fe40000000000 */
[CCC-:B------:R-:W-:Y:S01]  /*0cd0*/  FFMA.RM R8, R14.reuse, R12.reuse, R11.reuse ;  /* 0x0000000c0e087223 */ /* 0x1c0fe2000000400b */
[----:B------:R-:W-:Y:S02]  /*0ce0*/  ISETP.NE.AND P3, PT, R13, RZ, PT ;  /* 0x000000ff0d00720c */ /* 0x000fe40003f65270 */
[----:B------:R-:W-:Y:S01]  /*0cf0*/  LOP3.LUT R9, R3, 0x7fffff, RZ, 0xc0, !PT ;  /* 0x007fffff03097812 */ /* 0x000fe200078ec0ff */
[----:B------:R-:W-:Y:S01]  /*0d00*/  FFMA.RP R3, R14, R12, R11 ;  /* 0x0000000c0e037223 */ /* 0x000fe2000000800b */
[----:B------:R-:W-:Y:S01]  /*0d10*/  IMAD.MOV R11, RZ, RZ, -R13 ;  /* 0x000000ffff0b7224 */ /* 0x000fe200078e0a0d */
[----:B------:R-:W-:Y:S02]  /*0d20*/  ISETP.NE.AND P1, PT, R13, RZ, PT ;  /* 0x000000ff0d00720c */ /* 0x000fe40003f25270 */
        /* <DEDUP_REMOVED lines=10> */
[----:B------:R-:W-:-:S05]  /*0dd0*/  LOP3.LUT R3, R3, R8, RZ, 0xc0, !PT ;  /* 0x0000000803037212 */ /* 0x000fca00078ec0ff */
[----:B------:R-:W-:-:S05]  /*0de0*/  IMAD.IADD R3, R10, 0x1, R3 ;  /* 0x000000010a037824 */ /* 0x000fca00078e0203 */
[----:B------:R-:W-:Y:S01]  /*0df0*/  LOP3.LUT R0, R3, R0, RZ, 0xfc, !PT ;  /* 0x0000000003007212 */ /* 0x000fe200078efcff */
[----:B------:R-:W-:Y:S06]  /*0e00*/  BRA `(.L_x_180) ;  /* 0x0000000000107947 */ /* 0x000fec0003800000 */
.L_x_179:
[----:B------:R-:W-:-:S04]  /*0e10*/  LOP3.LUT R0, R0, 0x80000000, RZ, 0xc0, !PT ;  /* 0x8000000000007812 */ /* 0x000fc800078ec0ff */
[----:B------:R-:W-:Y:S01]  /*0e20*/  LOP3.LUT R0, R0, 0x7f800000, RZ, 0xfc, !PT ;  /* 0x7f80000000007812 */ /* 0x000fe200078efcff */
[----:B------:R-:W-:Y:S06]  /*0e30*/  BRA `(.L_x_180) ;  /* 0x0000000000047947 */ /* 0x000fec0003800000 */
.L_x_178:
[----:B------:R-:W-:-:S07]  /*0e40*/  IMAD R0, R9, 0x800000, R0 ;  /* 0x0080000009007824 */ /* 0x000fce00078e0200 */
.L_x_180:
[----:B------:R-:W-:Y:S05]  /*0e50*/  BSYNC.RECONVERGENT B2 ;  /* 0x0000000000027941 */ /* 0x000fea0003800200 */
.L_x_177:
[----:B------:R-:W-:Y:S05]  /*0e60*/  BRA `(.L_x_181) ;  /* 0x0000000000207947 */ /* 0x000fea0003800000 */
.L_x_176:
[----:B------:R-:W-:-:S04]  /*0e70*/  LOP3.LUT R0, R10, 0x80000000, R3, 0x48, !PT ;  /* 0x800000000a007812 */ /* 0x000fc800078e4803 */
[----:B------:R-:W-:Y:S01]  /*0e80*/  LOP3.LUT R0, R0, 0x7f800000, RZ, 0xfc, !PT ;  /* 0x7f80000000007812 */ /* 0x000fe200078efcff */
[----:B------:R-:W-:Y:S06]  /*0e90*/  BRA `(.L_x_181) ;  /* 0x0000000000147947 */ /* 0x000fec0003800000 */
.L_x_175:
[----:B------:R-:W-:Y:S01]  /*0ea0*/  LOP3.LUT R0, R10, 0x80000000, R3, 0x48, !PT ;  /* 0x800000000a007812 */ /* 0x000fe200078e4803 */
[----:B------:R-:W-:Y:S06]  /*0eb0*/  BRA `(.L_x_181) ;  /* 0x00000000000c7947 */ /* 0x000fec0003800000 */
.L_x_174:
[----:B------:R-:W0:Y:S01]  /*0ec0*/  MUFU.RSQ R0, -QNAN ;  /* 0xffc0000000007908 */ /* 0x000e220000001400 */
[----:B------:R-:W-:Y:S05]  /*0ed0*/  BRA `(.L_x_181) ;  /* 0x0000000000047947 */ /* 0x000fea0003800000 */
.L_x_173:
[----:B------:R-:W-:-:S07]  /*0ee0*/  FADD.FTZ R0, R3, R0 ;  /* 0x0000000003007221 */ /* 0x000fce0000010000 */
.L_x_181:
[----:B------:R-:W-:Y:S05]  /*0ef0*/  BSYNC.RECONVERGENT B1 ;  /* 0x0000000000017941 */ /* 0x000fea0003800200 */
.L_x_171:
[----:B------:R-:W-:-:S04]  /*0f00*/  IMAD.MOV.U32 R3, RZ, RZ, 0x0 ;  /* 0x00000000ff037424 */ /* 0x000fc800078e00ff */
[----:B0-----:R-:W-:Y:S05]  /*0f10*/  RET.REL.NODEC R2 `(_Z19gpuKernelArrayDG2CGIfEvPT_S1_PiS2_i) ;  /* 0xfffffff002387950 */ /* 0x001fea0003c3ffff */
.L_x_182:
        /* <DEDUP_REMOVED lines=14> */
.L_x_695:


//--------------------- .text._Z24gpuKernelArrayGemmBatch1IfEvPT_S1_S1_iiiiiiii --------------------------
	.section	.text._Z24gpuKernelArrayGemmBatch1IfEvPT_S1_S1_iiiiiiii,"ax",@progbits
	.align	128
        .global         _Z24gpuKernelArrayGemmBatch1IfEvPT_S1_S1_iiiiiiii
        .type           _Z24gpuKernelArrayGemmBatch1IfEvPT_S1_S1_iiiiiiii,@function
        .size           _Z24gpuKernelArrayGemmBatch1IfEvPT_S1_S1_iiiiiiii,(.L_x_734 - _Z24gpuKernelArrayGemmBatch1IfEvPT_S1_S1_iiiiiiii)
        .other          _Z24gpuKernelArrayGemmBatch1IfEvPT_S1_S1_iiiiiiii,@"STO_CUDA_ENTRY STV_DEFAULT"
_Z24gpuKernelArrayGemmBatch1IfEvPT_S1_S1_iiiiiiii:
.text._Z24gpuKernelArrayGemmBatch1IfEvPT_S1_S1_iiiiiiii:
        /* <DEDUP_REMOVED lines=15> */
[----:B------:R-:W-:Y:S02]  /*00f0*/  LOP3.LUT R4, R4, 0x3, RZ, 0xc0, !PT ;  /* 0x0000000304047812 */ /* 0x000fe400078ec0ff */
[----:B------:R-:W-:Y:S01]  /*0100*/  IADD3 R6, PT, PT, -R2, RZ, RZ ;  /* 0x000000ff02067210 */ /* 0x000fe20007ffe1ff */
[----:B0-----:R-:W-:-:S07]  /*0110*/  IMAD R5, R5, UR4, RZ ;  /* 0x0000000405057c24 */ /* 0x001fce000f8e02ff */
.L_x_187:
[----:B012---:R-:W0:Y:S08]  /*0120*/  LDC.64 R12, c[0x0][0x380] ;  /* 0x0000e000ff0c7b82 */ /* 0x007e300000000a00 */
[----:B------:R-:W2:Y:S08]  /*0130*/  LDC R7, c[0x0][0x3a8] ;  /* 0x0000ea00ff077b82 */ /* 0x000eb00000000800 */
[----:B------:R-:W3:Y:S01]  /*0140*/  LDC R8, c[0x0][0x398] ;  /* 0x0000e600ff087b82 */ /* 0x000ee20000000800 */
[----:B------:R-:W-:Y:S01]  /*0150*/  IABS R17, R0 ;  /* 0x0000000000117213 */ /* 0x000fe20000000000 */
[----:B------:R-:W4:Y:S01]  /*0160*/  LDCU.64 UR4, c[0x0][0x3b0] ;  /* 0x00007600ff0477ac */ /* 0x000f220008000a00 */
[----:B0-----:R-:W-:-:S05]  /*0170*/  IMAD.WIDE R12, R0, 0x4, R12 ;  /* 0x00000004000c7825 */ /* 0x001fca00078e020c */
[----:B-1---5:R0:W5:Y:S01]  /*0180*/  LDG.E R19, desc[UR6][R12.64] ;  /* 0x000000060c137981 */ /* 0x022162000c1e1900 */
[----:B--2---:R-:W-:-:S04]  /*0190*/  IABS R14, R7 ;  /* 0x00000007000e7213 */ /* 0x004fc80000000000 */
[----:B------:R-:W1:Y:S08]  /*01a0*/  I2F.RP R9, R14 ;  /* 0x0000000e00097306 */ /* 0x000e700000209400 */
[----:B-1----:R-:W1:Y:S02]  /*01b0*/  MUFU.RCP R9, R9 ;  /* 0x0000000900097308 */ /* 0x002e640000001000 */
[----:B-1----:R-:W-:-:S02]  /*01c0*/  IADD3 R10, PT, PT, R9, 0xffffffe, RZ ;  /* 0x0ffffffe090a7810 */ /* 0x002fc40007ffe0ff */
[----:B---3--:R-:W-:-:S04]  /*01d0*/  IABS R9, R8 ;  /* 0x0000000800097213 */ /* 0x008fc80000000000 */
[----:B------:R1:W2:Y:S08]  /*01e0*/  F2I.FTZ.U32.TRUNC.NTZ R11, R10 ;  /* 0x0000000a000b7305 */ /* 0x0002b0000021f000 */
[----:B------:R-:W3:Y:S01]  /*01f0*/  I2F.RP R16, R9 ;  /* 0x0000000900107306 */ /* 0x000ee20000209400 */
[----:B-1----:R-:W-:Y:S01]  /*0200*/  HFMA2 R10, -RZ, RZ, 0, 0 ;  /* 0x00000000ff0a7431 */ /* 0x002fe200000001ff */
[----:B--2---:R-:W-:-:S05]  /*0210*/  IADD3 R15, PT, PT, RZ, -R11, RZ ;  /* 0x8000000bff0f7210 */ /* 0x004fca0007ffe0ff */
[----:B------:R-:W-:Y:S01]  /*0220*/  IMAD R15, R15, R14, RZ ;  /* 0x0000000e0f0f7224 */ /* 0x000fe200078e02ff */
[----:B---3--:R-:W1:Y:S03]  /*0230*/  MUFU.RCP R16, R16 ;  /* 0x0000001000107308 */ /* 0x008e660000001000 */
[----:B------:R-:W-:Y:S01]  /*0240*/  IMAD.HI.U32 R11, R11, R15, R10 ;  /* 0x0000000f0b0b7227 */ /* 0x000fe200078e000a */
[----:B------:R-:W-:-:S04]  /*0250*/  LOP3.LUT R10, R0, R7, RZ, 0x3c, !PT ;  /* 0x00000007000a7212 */ /* 0x000fc800078e3cff */
[----:B------:R-:W-:Y:S01]  /*0260*/  ISETP.GE.AND P1, PT, R10, RZ, PT ;  /* 0x000000ff0a00720c */ /* 0x000fe20003f26270 */
[----:B------:R-:W-:-:S04]  /*0270*/  IMAD.HI.U32 R15, R11, R17, RZ ;  /* 0x000000110b0f7227 */ /* 0x000fc800078e00ff */
[----:B------:R-:W-:-:S04]  /*0280*/  IMAD.MOV R11, RZ, RZ, -R15 ;  /* 0x000000ffff0b7224 */ /* 0x000fc800078e0a0f */
[----:B------:R-:W-:Y:S01]  /*0290*/  IMAD R11, R14, R11, R17 ;  /* 0x0000000b0e0b7224 */ /* 0x000fe200078e0211 */
[----:B-1----:R-:W-:-:S04]  /*02a0*/  IADD3 R10, PT, PT, R16, 0xffffffe, RZ ;  /* 0x0ffffffe100a7810 */ /* 0x002fc80007ffe0ff */
[----:B------:R-:W-:-:S13]  /*02b0*/  ISETP.GT.U32.AND P2, PT, R14, R11, PT ;  /* 0x0000000b0e00720c */ /* 0x000fda0003f44070 */
[-C--:B------:R-:W-:Y:S02]  /*02c0*/  @!P2 IADD3 R11, PT, PT, R11, -R14.reuse, RZ ;  /* 0x8000000e0b0ba210 */ /* 0x080fe40007ffe0ff */
[----:B------:R-:W-:Y:S02]  /*02d0*/  @!P2 IADD3 R15, PT, PT, R15, 0x1, RZ ;  /* 0x000000010f0fa810 */ /* 0x000fe40007ffe0ff */
[----:B------:R-:W-:Y:S02]  /*02e0*/  ISETP.GE.U32.AND P0, PT, R11, R14, PT ;  /* 0x0000000e0b00720c */ /* 0x000fe40003f06070 */
[----:B------:R-:W-:Y:S01]  /*02f0*/  ISETP.NE.AND P2, PT, R7, RZ, PT ;  /* 0x000000ff0700720c */ /* 0x000fe20003f45270 */
[----:B------:R1:W2:Y:S02]  /*0300*/  F2I.FTZ.U32.TRUNC.NTZ R11, R10 ;  /* 0x0000000a000b7305 */ /* 0x0002a4000021f000 */
[----:B-1----:R-:W-:-:S08]  /*0310*/  MOV R10, RZ ;  /* 0x000000ff000a7202 */ /* 0x002fd00000000f00 */
[----:B------:R-:W-:Y:S02]  /*0320*/  @P0 IADD3 R15, PT, PT, R15, 0x1, RZ ;  /* 0x000000010f0f0810 */ /* 0x000fe40007ffe0ff */
[----:B--2---:R-:W-:-:S03]  /*0330*/  IADD3 R16, PT, PT, RZ, -R11, RZ ;  /* 0x8000000bff107210 */ /* 0x004fc60007ffe0ff */
[----:B------:R-:W-:-:S05]  /*0340*/  IMAD.MOV.U32 R14, RZ, RZ, R15 ;  /* 0x000000ffff0e7224 */ /* 0x000fca00078e000f */
[----:B------:R-:W-:Y:S02]  /*0350*/  @!P1 IADD3 R14, PT, PT, -R14, RZ, RZ ;  /* 0x000000ff0e0e9210 */ /* 0x000fe40007ffe1ff */
[----:B------:R-:W-:-:S04]  /*0360*/  @!P2 LOP3.LUT R14, RZ, R7, RZ, 0x33, !PT ;  /* 0x00000007ff0ea212 */ /* 0x000fc800078e33ff */
[----:B------:R-:W-:-:S05]  /*0370*/  IADD3 R15, PT, PT, -R14, RZ, RZ ;  /* 0x000000ff0e0f7210 */ /* 0x000fca0007ffe1ff */
[----:B------:R-:W-:Y:S02]  /*0380*/  IMAD R15, R7, R15, R0 ;  /* 0x0000000f070f7224 */ /* 0x000fe400078e0200 */
[----:B------:R-:W-:-:S03]  /*0390*/  IMAD R7, R16, R9, RZ ;  /* 0x0000000910077224 */ /* 0x000fc600078e02ff */
[----:B------:R-:W-:Y:S01]  /*03a0*/  IABS R16, R15 ;  /* 0x0000000f00107213 */ /* 0x000fe20000000000 */
[----:B------:R-:W-:-:S06]  /*03b0*/  IMAD.HI.U32 R10, R11, R7, R10 ;  /* 0x000000070b0a7227 */ /* 0x000fcc00078e000a */
[----:B------:R-:W-:-:S04]  /*03c0*/  IMAD.HI.U32 R10, R10, R16, RZ ;  /* 0x000000100a0a7227 */ /* 0x000fc800078e00ff */
[----:B------:R-:W-:-:S04]  /*03d0*/  IMAD.MOV R7, RZ, RZ, -R10 ;  /* 0x000000ffff077224 */ /* 0x000fc800078e0a0a */
[----:B------:R-:W-:Y:S01]  /*03e0*/  IMAD R16, R9, R7, R16 ;  /* 0x0000000709107224 */ /* 0x000fe200078e0210 */
[----:B------:R-:W-:-:S04]  /*03f0*/  LOP3.LUT R7, R15, R8, RZ, 0x3c, !PT ;  /* 0x000000080f077212 */ /* 0x000fc800078e3cff */
[----:B------:R-:W-:Y:S02]  /*0400*/  ISETP.GT.U32.AND P2, PT, R9, R16, PT ;  /* 0x000000100900720c */ /* 0x000fe40003f44070 */
[----:B------:R-:W-:-:S11]  /*0410*/  ISETP.GE.AND P1, PT, R7, RZ, PT ;  /* 0x000000ff0700720c */ /* 0x000fd60003f26270 */
[-C--:B------:R-:W-:Y:S02]  /*0420*/  @!P2 IADD3 R16, PT, PT, R16, -R9.reuse, RZ ;  /* 0x800000091010a210 */ /* 0x080fe40007ffe0ff */
[----:B------:R-:W-:Y:S02]  /*0430*/  @!P2 IADD3 R10, PT, PT, R10, 0x1, RZ ;  /* 0x000000010a0aa810 */ /* 0x000fe40007ffe0ff */
[----:B------:R-:W-:Y:S02]  /*0440*/  ISETP.GE.U32.AND P0, PT, R16, R9, PT ;  /* 0x000000091000720c */ /* 0x000fe40003f06070 */
[----:B------:R-:W1:Y:S01]  /*0450*/  LDC R9, c[0x0][0x3a0] ;  /* 0x0000e800ff097b82 */ /* 0x000e620000000800 */
[----:B------:R-:W-:-:S10]  /*0460*/  ISETP.NE.AND P2, PT, R8, RZ, PT ;  /* 0x000000ff0800720c */ /* 0x000fd40003f45270 */
[----:B------:R-:W-:-:S04]  /*0470*/  @P0 IADD3 R10, PT, PT, R10, 0x1, RZ ;  /* 0x000000010a0a0810 */ /* 0x000fc80007ffe0ff */
[----:B------:R-:W-:Y:S02]  /*0480*/  @!P1 IADD3 R10, PT, PT, -R10, RZ, RZ ;  /* 0x000000ff0a0a9210 */ /* 0x000fe40007ffe1ff */
[----:B------:R-:W-:-:S05]  /*0490*/  @!P2 LOP3.LUT R10, RZ, R8, RZ, 0x33, !PT ;  /* 0x00000008ff0aa212 */ /* 0x000fca00078e33ff */
[----:B------:R-:W-:Y:S01]  /*04a0*/  IMAD.MOV R11, RZ, RZ, -R10 ;  /* 0x000000ffff0b7224 */ /* 0x000fe200078e0a0a */
[----:B-1----:R-:W-:Y:S01]  /*04b0*/  ISETP.GE.U32.AND P0, PT, R9, 0x8, PT ;  /* 0x000000080900780c */ /* 0x002fe20003f06070 */
[----:B------:R-:W-:Y:S02]  /*04c0*/  IMAD R7, R10, R9, RZ ;  /* 0x000000090a077224 */ /* 0x000fe400078e02ff */
[----:B------:R-:W-:Y:S02]  /*04d0*/  IMAD R11, R8, R11, R15 ;  /* 0x0000000b080b7224 */ /* 0x000fe400078e020f */
[C---:B----4-:R-:W-:Y:S02]  /*04e0*/  IMAD R10, R14.reuse, UR4, R7 ;  /* 0x000000040e0a7c24 */ /* 0x050fe4000f8e0207 */
[----:B------:R-:W-:Y:S02]  /*04f0*/  HFMA2 R7, -RZ, RZ, 0, 0 ;  /* 0x00000000ff077431 */ /* 0x000fe400000001ff */
[----:B------:R-:W-:-:S04]  /*0500*/  IMAD R11, R14, UR5, R11 ;  /* 0x000000050e0b7c24 */ /* 0x000fc8000f8e020b */
[----:B0-----:R-:W-:Y:S05]  /*0510*/  @!P0 BRA `(.L_x_183) ;  /* 0x0000000000d08947 */ /* 0x001fea0003800000 */
[----:B------:R-:W-:Y:S02]  /*0520*/  MOV R25, R10 ;  /* 0x0000000a00197202 */ /* 0x000fe40000000f00 */
[----:B------:R-:W-:Y:S02]  /*0530*/  MOV R23, R11 ;  /* 0x0000000b00177202 */ /* 0x000fe40000000f00 */
[----:B------:R-:W-:-:S07]  /*0540*/  MOV R7, R6 ;  /* 0x0000000600077202 */ /* 0x000fce0000000f00 */
.L_x_184:
[----:B------:R-:W0:Y:S08]  /*0550*/  LDC.64 R16, c[0x0][0x390] ;  /* 0x0000e400ff107b82 */ /* 0x000e300000000a00 */
[----:B-1----:R-:W1:Y:S01]  /*0560*/  LDC.64 R14, c[0x0][0x388] ;  /* 0x0000e200ff0e7b82 */ /* 0x002e620000000a00 */
[----:B0-----:R-:W-:-:S04]  /*0570*/  IMAD.WIDE R16, R25, 0x4, R16 ;  /* 0x0000000419107825 */ /* 0x001fc800078e0210 */
[----:B-1----:R-:W-:Y:S02]  /*0580*/  IMAD.WIDE R20, R23, 0x4, R14 ;  /* 0x0000000417147825 */ /* 0x002fe400078e020e */
[----:B------:R-:W2:Y:S04]  /*0590*/  LDG.E R15, desc[UR6][R16.64] ;  /* 0x00000006100f7981 */ /* 0x000ea8000c1e1900 */
[----:B------:R-:W2:Y:S02]  /*05a0*/  LDG.E R14, desc[UR6][R20.64] ;  /* 0x00000006140e7981 */ /* 0x000ea4000c1e1900 */
[----:B--2--5:R-:W-:Y:S01]  /*05b0*/  FFMA R27, R14, R15, R19 ;  /* 0x0000000f0e1b7223 */ /* 0x024fe20000000013 */
[----:B------:R-:W-:-:S04]  /*05c0*/  IMAD.WIDE R14, R8, 0x4, R20 ;  /* 0x00000004080e7825 */ /* 0x000fc800078e0214 */
[----:B------:R0:W-:Y:S04]  /*05d0*/  STG.E desc[UR6][R12.64], R27 ;  /* 0x0000001b0c007986 */ /* 0x0001e8000c101906 */
[----:B------:R-:W2:Y:S04]  /*05e0*/  LDG.E R18, desc[UR6][R14.64] ;  /* 0x000000060e127981 */ /* 0x000ea8000c1e1900 */
[----:B------:R-:W2:Y:S02]  /*05f0*/  LDG.E R19, desc[UR6][R16.64+0x4] ;  /* 0x0000040610137981 */ /* 0x000ea4000c1e1900 */
[----:B--2---:R-:W-:Y:S01]  /*0600*/  FFMA R29, R18, R19, R27 ;  /* 0x00000013121d7223 */ /* 0x004fe2000000001b */
[----:B------:R-:W-:-:S04]  /*0610*/  IMAD.WIDE R18, R8, 0x4, R14 ;  /* 0x0000000408127825 */ /* 0x000fc800078e020e */
[----:B------:R1:W-:Y:S04]  /*0620*/  STG.E desc[UR6][R12.64], R29 ;  /* 0x0000001d0c007986 */ /* 0x0003e8000c101906 */
[----:B------:R-:W2:Y:S04]  /*0630*/  LDG.E R22, desc[UR6][R18.64] ;  /* 0x0000000612167981 */ /* 0x000ea8000c1e1900 */
[----:B------:R-:W2:Y:S01]  /*0640*/  LDG.E R24, desc[UR6][R16.64+0x8] ;  /* 0x0000080610187981 */ /* 0x000ea2000c1e1900 */
[----:B------:R-:W-:-:S04]  /*0650*/  IMAD.WIDE R20, R8, 0x4, R18 ;  /* 0x0000000408147825 */ /* 0x000fc800078e0212 */
[----:B--2---:R-:W-:-:S05]  /*0660*/  FFMA R22, R22, R24, R29 ;  /* 0x0000001816167223 */ /* 0x004fca000000001d */
[----:B------:R2:W-:Y:S04]  /*0670*/  STG.E desc[UR6][R12.64], R22 ;  /* 0x000000160c007986 */ /* 0x0005e8000c101906 */
[----:B0-----:R-:W3:Y:S04]  /*0680*/  LDG.E R27, desc[UR6][R20.64] ;  /* 0x00000006141b7981 */ /* 0x001ee8000c1e1900 */
[----:B------:R-:W3:Y:S02]  /*0690*/  LDG.E R14, desc[UR6][R16.64+0xc] ;  /* 0x00000c06100e7981 */ /* 0x000ee4000c1e1900 */
[----:B---3--:R-:W-:Y:S01]  /*06a0*/  FFMA R27, R27, R14, R22 ;  /* 0x0000000e1b1b7223 */ /* 0x008fe20000000016 */
[----:B------:R-:W-:-:S04]  /*06b0*/  IMAD.WIDE R14, R8, 0x4, R20 ;  /* 0x00000004080e7825 */ /* 0x000fc800078e0214 */
[----:B------:R0:W-:Y:S04]  /*06c0*/  STG.E desc[UR6][R12.64], R27 ;  /* 0x0000001b0c007986 */ /* 0x0001e8000c101906 */
[----:B------:R-:W1:Y:S04]  /*06d0*/  LDG.E R24, desc[UR6][R14.64] ;  /* 0x000000060e187981 */ /* 0x000e68000c1e1900 */
[----:B------:R-:W1:Y:S02]  /*06e0*/  LDG.E R18, desc[UR6][R16.64+0x10] ;  /* 0x0000100610127981 */ /* 0x000e64000c1e1900 */
[----:B-1----:R-:W-:Y:S01]  /*06f0*/  FFMA R29, R24, R18, R27 ;  /* 0x00000012181d7223 */ /* 0x002fe2000000001b */
[----:B------:R-:W-:-:S04]  /*0700*/  IMAD.WIDE R18, R8, 0x4, R14 ;  /* 0x0000000408127825 */ /* 0x000fc800078e020e */
[----:B------:R1:W-:Y:S04]  /*0710*/  STG.E desc[UR6][R12.64], R29 ;  /* 0x0000001d0c007986 */ /* 0x0003e8000c101906 */
[----:B--2---:R-:W2:Y:S04]  /*0720*/  LDG.E R22, desc[UR6][R18.64] ;  /* 0x0000000612167981 */ /* 0x004ea8000c1e1900 */
[----:B------:R-:W2:Y:S02]  /*0730*/  LDG.E R20, desc[UR6][R16.64+0x14] ;  /* 0x0000140610147981 */ /* 0x000ea4000c1e1900 */
[----:B--2---:R-:W-:Y:S01]  /*0740*/  FFMA R22, R22, R20, R29 ;  /* 0x0000001416167223 */ /* 0x004fe2000000001d */
[----:B------:R-:W-:-:S04]  /*0750*/  IMAD.WIDE R20, R8, 0x4, R18 ;  /* 0x0000000408147825 */ /* 0x000fc800078e0212 */
[----:B------:R1:W-:Y:S04]  /*0760*/  STG.E desc[UR6][R12.64], R22 ;  /* 0x000000160c007986 */ /* 0x0003e8000c101906 */
[----:B0-----:R-:W2:Y:S04]  /*0770*/  LDG.E R27, desc[UR6][R20.64] ;  /* 0x00000006141b7981 */ /* 0x001ea8000c1e1900 */
[----:B------:R-:W2:Y:S02]  /*0780*/  LDG.E R14, desc[UR6][R16.64+0x18] ;  /* 0x00001806100e7981 */ /* 0x000ea4000c1e1900 */
[----:B--2---:R-:W-:Y:S01]  /*0790*/  FFMA R27, R27, R14, R22 ;  /* 0x0000000e1b1b7223 */ /* 0x004fe20000000016 */
[----:B------:R-:W-:-:S04]  /*07a0*/  IMAD.WIDE R14, R8, 0x4, R20 ;  /* 0x00000004080e7825 */ /* 0x000fc800078e0214 */
[----:B------:R1:W-:Y:S04]  /*07b0*/  STG.E desc[UR6][R12.64], R27 ;  /* 0x0000001b0c007986 */ /* 0x0003e8000c101906 */
[----:B------:R-:W2:Y:S04]  /*07c0*/  LDG.E R14, desc[UR6][R14.64] ;  /* 0x000000060e0e7981 */ /* 0x000ea8000c1e1900 */
[----:B------:R-:W2:Y:S01]  /*07d0*/  LDG.E R19, desc[UR6][R16.64+0x1c] ;  /* 0x00001c0610137981 */ /* 0x000ea2000c1e1900 */
[----:B------:R-:W-:Y:S01]  /*07e0*/  VIADD R7, R7, 0x8 ;  /* 0x0000000807077836 */ /* 0x000fe20000000000 */
[----:B------:R-:W-:-:S02]  /*07f0*/  IADD3 R25, PT, PT, R25, 0x8, RZ ;  /* 0x0000000819197810 */ /* 0x000fc40007ffe0ff */
[----:B------:R-:W-:Y:S02]  /*0800*/  LEA R23, R8, R23, 0x3 ;  /* 0x0000001708177211 */ /* 0x000fe400078e18ff */
[----:B------:R-:W-:Y:S01]  /*0810*/  ISETP.NE.AND P0, PT, R7, RZ, PT ;  /* 0x000000ff0700720c */ /* 0x000fe20003f05270 */
[----:B--2---:R-:W-:-:S05]  /*0820*/  FFMA R19, R14, R19, R27 ;  /* 0x000000130e137223 */ /* 0x004fca000000001b */
[----:B------:R1:W-:Y:S07]  /*0830*/  STG.E desc[UR6][R12.64], R19 ;  /* 0x000000130c007986 */ /* 0x0003ee000c101906 */
[----:B------:R-:W-:Y:S05]  /*0840*/  @P0 BRA `(.L_x_184) ;  /* 0xfffffffc00400947 */ /* 0x000fea000383ffff */
[----:B------:R-:W-:-:S07]  /*0850*/  MOV R7, R2 ;  /* 0x0000000200077202 */ /* 0x000fce0000000f00 */
.L_x_183:
[----:B------:R-:W-:-:S13]  /*0860*/  ISETP.NE.AND P0, PT, R3, RZ, PT ;  /* 0x000000ff0300720c */ /* 0x000fda0003f05270 */
[----:B------:R-:W-:Y:S05]  /*0870*/  @!P0 BRA `(.L_x_185) ;  /* 0x0000000000f08947 */ /* 0x000fea0003800000 */
[----:B------:R-:W-:Y:S02]  /*0880*/  IADD3 R14, PT, PT, R3, -0x1, RZ ;  /* 0xffffffff030e7810 */ /* 0x000fe40007ffe0ff */
[----:B------:R-:W-:Y:S02]  /*0890*/  ISETP.NE.AND P1, PT, R4, RZ, PT ;  /* 0x000000ff0400720c */ /* 0x000fe40003f25270 */
[----:B------:R-:W-:-:S13]  /*08a0*/  ISETP.GE.U32.AND P0, PT, R14, 0x3, PT ;  /* 0x000000030e00780c */ /* 0x000fda0003f06070 */
[----:B------:R-:W-:Y:S05]  /*08b0*/  @!P0 BRA `(.L_x_186) ;  /* 0x0000000000688947 */ /* 0x000fea0003800000 */
[----:B------:R-:W0:Y:S01]  /*08c0*/  LDC.64 R14, c[0x0][0x388] ;  /* 0x0000e200ff0e7b82 */ /* 0x000e220000000a00 */
[----:B------:R-:W-:Y:S02]  /*08d0*/  IMAD R21, R7, R8, R11 ;  /* 0x0000000807157224 */ /* 0x000fe400078e020b */
[----:B------:R-:W-:-:S05]  /*08e0*/  IMAD.IADD R23, R10, 0x1, R7 ;  /* 0x000000010a177824 */ /* 0x000fca00078e0207 */
[----:B------:R-:W2:Y:S01]  /*08f0*/  LDC.64 R16, c[0x0][0x390] ;  /* 0x0000e400ff107b82 */ /* 0x000ea20000000a00 */
[----:B0-----:R-:W-:-:S05]  /*0900*/  IMAD.WIDE R14, R21, 0x4, R14 ;  /* 0x00000004150e7825 */ /* 0x001fca00078e020e */
[----:B------:R-:W3:Y:S01]  /*0910*/  LDG.E R18, desc[UR6][R14.64] ;  /* 0x000000060e127981 */ /* 0x000ee2000c1e1900 */
[----:B--2---:R-:W-:-:S05]  /*0920*/  IMAD.WIDE R16, R23, 0x4, R16 ;  /* 0x0000000417107825 */ /* 0x004fca00078e0210 */
[----:B------:R-:W3:Y:S02]  /*0930*/  LDG.E R20, desc[UR6][R16.64] ;  /* 0x0000000610147981 */ /* 0x000ee4000c1e1900 */
[----:B---3-5:R-:W-:Y:S01]  /*0940*/  FFMA R23, R18, R20, R19 ;  /* 0x0000001412177223 */ /* 0x028fe20000000013 */
[----:B-1----:R-:W-:-:S04]  /*0950*/  IMAD.WIDE R18, R8, 0x4, R14 ;  /* 0x0000000408127825 */ /* 0x002fc800078e020e */
[----:B------:R0:W-:Y:S04]  /*0960*/  STG.E desc[UR6][R12.64], R23 ;  /* 0x000000170c007986 */ /* 0x0001e8000c101906 */
[----:B------:R-:W2:Y:S04]  /*0970*/  LDG.E R20, desc[UR6][R18.64] ;  /* 0x0000000612147981 */ /* 0x000ea8000c1e1900 */
[----:B------:R-:W2:Y:S02]  /*0980*/  LDG.E R21, desc[UR6][R16.64+0x4] ;  /* 0x0000040610157981 */ /* 0x000ea4000c1e1900 */
[----:B--2---:R-:W-:Y:S01]  /*0990*/  FFMA R25, R20, R21, R23 ;  /* 0x0000001514197223 */ /* 0x004fe20000000017 */
        /* <DEDUP_REMOVED lines=9> */
[----:B------:R-:W-:Y:S01]  /*0a30*/  IADD3 R7, PT, PT, R7, 0x4, RZ ;  /* 0x0000000407077810 */ /* 0x000fe20007ffe0ff */
[----:B--2---:R-:W-:-:S05]  /*0a40*/  FFMA R19, R14, R19, R27 ;  /* 0x000000130e137223 */ /* 0x004fca000000001b */
[----:B------:R0:W-:Y:S02]  /*0a50*/  STG.E desc[UR6][R12.64], R19 ;  /* 0x000000130c007986 */ /* 0x0001e4000c101906 */
.L_x_186:
[----:B------:R-:W-:Y:S05]  /*0a60*/  @!P1 BRA `(.L_x_185) ;  /* 0x0000000000749947 */ /* 0x000fea0003800000 */
[----:B------:R-:W-:-:S13]  /*0a70*/  ISETP.NE.AND P0, PT, R4, 0x1, PT ;  /* 0x000000010400780c */ /* 0x000fda0003f05270 */
[----:B------:R-:W2:Y:S01]  /*0a80*/  @P0 LDC.64 R14, c[0x0][0x388] ;  /* 0x0000e200ff0e0b82 */ /* 0x000ea20000000a00 */
[----:B0-----:R-:W-:Y:S01]  /*0a90*/  @P0 IADD3 R23, PT, PT, R10, R7, RZ ;  /* 0x000000070a170210 */ /* 0x001fe20007ffe0ff */
[----:B------:R-:W-:-:S06]  /*0aa0*/  @P0 IMAD R21, R7, R8, R11 ;  /* 0x0000000807150224 */ /* 0x000fcc00078e020b */
[----:B------:R-:W0:Y:S01]  /*0ab0*/  @P0 LDC.64 R16, c[0x0][0x390] ;  /* 0x0000e400ff100b82 */ /* 0x000e220000000a00 */
[----:B--2---:R-:W-:-:S05]  /*0ac0*/  @P0 IMAD.WIDE R14, R21, 0x4, R14 ;  /* 0x00000004150e0825 */ /* 0x004fca00078e020e */
[----:B------:R-:W2:Y:S01]  /*0ad0*/  @P0 LDG.E R18, desc[UR6][R14.64] ;  /* 0x000000060e120981 */ /* 0x000ea2000c1e1900 */
[----:B0-----:R-:W-:-:S05]  /*0ae0*/  @P0 IMAD.WIDE R16, R23, 0x4, R16 ;  /* 0x0000000417100825 */ /* 0x001fca00078e0210 */
[----:B-1----:R-:W2:Y:S01]  /*0af0*/  @P0 LDG.E R27, desc[UR6][R16.64] ;  /* 0x00000006101b0981 */ /* 0x002ea2000c1e1900 */
[----:B------:R-:W-:Y:S01]  /*0b00*/  @P0 IMAD.WIDE R20, R8, 0x4, R14 ;  /* 0x0000000408140825 */ /* 0x000fe200078e020e */
[----:B------:R-:W-:-:S04]  /*0b10*/  LOP3.LUT R9, R9, 0x1, RZ, 0xc0, !PT ;  /* 0x0000000109097812 */ /* 0x000fc800078ec0ff */
[----:B------:R-:W-:-:S13]  /*0b20*/  ISETP.NE.U32.AND P1, PT, R9, 0x1, PT ;  /* 0x000000010900780c */ /* 0x000fda0003f25070 */
[----:B------:R-:W0:Y:S08]  /*0b30*/  @!P1 LDC.64 R22, c[0x0][0x388] ;  /* 0x0000e200ff169b82 */ /* 0x000e300000000a00 */
[----:B------:R-:W1:Y:S01]  /*0b40*/  @!P1 LDC.64 R24, c[0x0][0x390] ;  /* 0x0000e400ff189b82 */ /* 0x000e620000000a00 */
[----:B--2--5:R-:W-:-:S05]  /*0b50*/  @P0 FFMA R27, R18, R27, R19 ;  /* 0x0000001b121b0223 */ /* 0x024fca0000000013 */
[----:B------:R2:W-:Y:S04]  /*0b60*/  @P0 STG.E desc[UR6][R12.64], R27 ;  /* 0x0000001b0c000986 */ /* 0x0005e8000c101906 */
[----:B------:R-:W3:Y:S04]  /*0b70*/  @P0 LDG.E R20, desc[UR6][R20.64] ;  /* 0x0000000614140981 */ /* 0x000ee8000c1e1900 */
[----:B------:R-:W3:Y:S01]  /*0b80*/  @P0 LDG.E R18, desc[UR6][R16.64+0x4] ;  /* 0x0000040610120981 */ /* 0x000ee2000c1e1900 */
[----:B------:R-:W-:-:S05]  /*0b90*/  @P0 IADD3 R7, PT, PT, R7, 0x2, RZ ;  /* 0x0000000207070810 */ /* 0x000fca0007ffe0ff */
[----:B------:R-:W-:Y:S01]  /*0ba0*/  @!P1 IMAD R11, R7, R8, R11 ;  /* 0x00000008070b9224 */ /* 0x000fe200078e020b */
[----:B------:R-:W-:-:S03]  /*0bb0*/  @!P1 IADD3 R7, PT, PT, R10, R7, RZ ;  /* 0x000000070a079210 */ /* 0x000fc60007ffe0ff */
[----:B0-----:R-:W-:-:S04]  /*0bc0*/  @!P1 IMAD.WIDE R22, R11, 0x4, R22 ;  /* 0x000000040b169825 */ /* 0x001fc800078e0216 */
[----:B-1----:R-:W-:-:S04]  /*0bd0*/  @!P1 IMAD.WIDE R24, R7, 0x4, R24 ;  /* 0x0000000407189825 */ /* 0x002fc800078e0218 */
[----:B---3--:R-:W-:-:S05]  /*0be0*/  @P0 FFMA R19, R20, R18, R27 ;  /* 0x0000001214130223 */ /* 0x008fca000000001b */
[----:B------:R2:W-:Y:S04]  /*0bf0*/  @P0 STG.E desc[UR6][R12.64], R19 ;  /* 0x000000130c000986 */ /* 0x0005e8000c101906 */
[----:B------:R-:W3:Y:S04]  /*0c00*/  @!P1 LDG.E R22, desc[UR6][R22.64] ;  /* 0x0000000616169981 */ /* 0x000ee8000c1e1900 */
[----:B------:R-:W3:Y:S02]  /*0c10*/  @!P1 LDG.E R24, desc[UR6][R24.64] ;  /* 0x0000000618189981 */ /* 0x000ee4000c1e1900 */
[----:B---3--:R-:W-:-:S05]  /*0c20*/  @!P1 FFMA R7, R22, R24, R19 ;  /* 0x0000001816079223 */ /* 0x008fca0000000013 */
[----:B------:R2:W-:Y:S02]  /*0c30*/  @!P1 STG.E desc[UR6][R12.64], R7 ;  /* 0x000000070c009986 */ /* 0x0005e4000c101906 */
.L_x_185:
[----:B------:R-:W3:Y:S01]  /*0c40*/  LDCU UR4, c[0x0][0x3ac] ;  /* 0x00007580ff0477ac */ /* 0x000ee20008000800 */
[----:B------:R-:W-:-:S04]  /*0c50*/  IADD3 R0, PT, PT, R5, R0, RZ ;  /* 0x0000000005007210 */ /* 0x000fc80007ffe0ff */
[----:B---3--:R-:W-:-:S13]  /*0c60*/  ISETP.GE.AND P0, PT, R0, UR4, PT ;  /* 0x0000000400007c0c */ /* 0x008fda000bf06270 */
[----:B------:R-:W-:Y:S05]  /*0c70*/  @!P0 BRA `(.L_x_187) ;  /* 0xfffffff400288947 */ /* 0x000fea000383ffff */
[----:B------:R-:W-:Y:S05]  /*0c80*/  EXIT ;  /* 0x000000000000794d */ /* 0x000fea0003800000 */
.L_x_188:
        /* <DEDUP_REMOVED lines=15> */
.L_x_734:


//--------------------- .text._Z23gpuKernelArrayGemmBatchIfEvPT_S1_S1_iiiiiiii --------------------------
	.section	.text._Z23gpuKernelArrayGemmBatchIfEvPT_S1_S1_iiiiiiii,"ax",@progbits
	.align	128
        .global         _Z23gpuKernelArrayGemmBatchIfEvPT_S1_S1_iiiiiiii
        .type           _Z23gpuKernelArrayGemmBatchIfEvPT_S1_S1_iiiiiiii,@function
        .size           _Z23gpuKernelArrayGemmBatchIfEvPT_S1_S1_iiiiiiii,(.L_x_735 - _Z23gpuKernelArrayGemmBatchIfEvPT_S1_S1_iiiiiiii)
        .other          _Z23gpuKernelArrayGemmBatchIfEvPT_S1_S1_iiiiiiii,@"STO_CUDA_ENTRY STV_DEFAULT"
_Z23gpuKernelArrayGemmBatchIfEvPT_S1_S1_iiiiiiii:
.text._Z23gpuKernelArrayGemmBatchIfEvPT_S1_S1_iiiiiiii:
        /* <DEDUP_REMOVED lines=9> */
[----:B------:R-:W1:Y:S01]  /*0090*/  LDCU UR5, c[0x0][0x370] ;  /* 0x00006e00ff0577ac */ /* 0x000e620008000800 */
[----:B------:R-:W2:Y:S01]  /*00a0*/  LDCU.64 UR8, c[0x0][0x358] ;  /* 0x00006b00ff0877ac */ /* 0x000ea20008000a00 */
[----:B0-----:R-:W-:Y:S01]  /*00b0*/  UISETP.GT.AND UP0, UPT, UR4, URZ, UPT ;  /* 0x000000ff0400728c */ /* 0x001fe2000bf04270 */
[----:B-1----:R-:W-:-:S08]  /*00c0*/  IMAD R7, R7, UR5, RZ ;  /* 0x0000000507077c24 */ /* 0x002fd0000f8e02ff */
[----:B--2---:R-:W-:Y:S05]  /*00d0*/  BRA.U UP0, `(.L_x_189) ;  /* 0x00000001001c7547 */ /* 0x004fea000b800000 */
[----:B------:R-:W0:Y:S02]  /*00e0*/  LDC.64 R4, c[0x0][0x380] ;  /* 0x0000e000ff047b82 */ /* 0x000e240000000a00 */
.L_x_190:
[----:B0-----:R-:W-:Y:S01]  /*00f0*/  IMAD.WIDE R2, R0, 0x4, R4 ;  /* 0x0000000400027825 */ /* 0x001fe200078e0204 */
[----:B------:R-:W-:-:S04]  /*0100*/  IADD3 R0, PT, PT, R7, R0, RZ ;  /* 0x0000000007007210 */ /* 0x000fc80007ffe0ff */
[----:B------:R1:W-:Y:S01]  /*0110*/  STG.E desc[UR8][R2.64], RZ ;  /* 0x000000ff02007986 */ /* 0x0003e2000c101908 */
[----:B------:R-:W-:-:S13]  /*0120*/  ISETP.GE.AND P0, PT, R0, UR6, PT ;  /* 0x0000000600007c0c */ /* 0x000fda000bf06270 */
[----:B-1----:R-:W-:Y:S05]  /*0130*/  @!P0 BRA `(.L_x_190) ;  /* 0xfffffffc00ec8947 */ /* 0x002fea000383ffff */
[----:B------:R-:W-:Y:S05]  /*0140*/  EXIT ;  /* 0x000000000000794d */ /* 0x000fea0003800000 */
.L_x_189:
[----:B------:R-:W-:Y:S02]  /*0150*/  ULOP3.LUT UR5, UR4, 0x7ffffff8, URZ, 0xc0, !UPT ;  /* 0x7ffffff804057892 */ /* 0x000fe4000f8ec0ff */
[----:B------:R-:W-:Y:S02]  /*0160*/  ULOP3.LUT UR4, UR4, 0x7, URZ, 0xc0, !UPT ;  /* 0x0000000704047892 */ /* 0x000fe4000f8ec0ff */
[----:B------:R-:W-:-:S12]  /*0170*/  UIADD3 UR7, UPT, UPT, -UR5, URZ, URZ ;  /* 0x000000ff05077290 */ /* 0x000fd8000fffe1ff */
.L_x_195:
[----:B-123--:R-:W0:Y:S01]  /*0180*/  LDC R3, c[0x0][0x3a8] ;  /* 0x0000ea00ff037b82 */ /* 0x00ee220000000800 */
[----:B------:R-:W-:Y:S01]  /*0190*/  IABS R12, R0 ;  /* 0x00000000000c7213 */ /* 0x000fe20000000000 */
[----:B------:R-:W1:Y:S06]  /*01a0*/  LDCU.64 UR10, c[0x0][0x3b0] ;  /* 0x00007600ff0a77ac */ /* 0x000e6c0008000a00 */
[----:B------:R-:W2:Y:S01]  /*01b0*/  LDC R6, c[0x0][0x398] ;  /* 0x0000e600ff067b82 */ /* 0x000ea20000000800 */
[----:B0-----:R-:W-:-:S04]  /*01c0*/  IABS R9, R3 ;  /* 0x0000000300097213 */ /* 0x001fc80000000000 */
[----:B------:R-:W0:Y:S08]  /*01d0*/  I2F.RP R2, R9 ;  /* 0x0000000900027306 */ /* 0x000e300000209400 */
[----:B0-----:R-:W0:Y:S02]  /*01e0*/  MUFU.RCP R2, R2 ;  /* 0x0000000200027308 */ /* 0x001e240000001000 */
[----:B0-----:R-:W-:-:S02]  /*01f0*/  IADD3 R4, PT, PT, R2, 0xffffffe, RZ ;  /* 0x0ffffffe02047810 */ /* 0x001fc40007ffe0ff */
[----:B--2---:R-:W-:-:S04]  /*0200*/  IABS R2, R6 ;  /* 0x0000000600027213 */ /* 0x004fc80000000000 */
[----:B------:R0:W2:Y:S02]  /*0210*/  F2I.FTZ.U32.TRUNC.NTZ R5, R4 ;  /* 0x0000000400057305 */ /* 0x0000a4000021f000 */
[----:B0-----:R-:W-:Y:S01]  /*0220*/  HFMA2 R4, -RZ, RZ, 0, 0 ;  /* 0x00000000ff047431 */ /* 0x001fe200000001ff */
[----:B--2---:R-:W-:-:S05]  /*0230*/  IADD3 R8, PT, PT, RZ, -R5, RZ ;  /* 0x80000005ff087210 */ /* 0x004fca0007ffe0ff */
[----:B------:R-:W-:Y:S02]  /*0240*/  IMAD R11, R8, R9, RZ ;  /* 0x00000009080b7224 */ /* 0x000fe400078e02ff */
[----:B------:R-:W0:Y:S02]  /*0250*/  I2F.RP R8, R2 ;  /* 0x0000000200087306 */ /* 0x000e240000209400 */
[----:B------:R-:W-:-:S06]  /*0260*/  IMAD.HI.U32 R5, R5, R11, R4 ;  /* 0x0000000b05057227 */ /* 0x000fcc00078e0004 */
[----:B------:R-:W-:-:S05]  /*0270*/  IMAD.HI.U32 R10, R5, R12, RZ ;  /* 0x0000000c050a7227 */ /* 0x000fca00078e00ff */
[----:B------:R-:W-:Y:S01]  /*0280*/  IADD3 R4, PT, PT, -R10, RZ, RZ ;  /* 0x000000ff0a047210 */ /* 0x000fe20007ffe1ff */
[----:B0-----:R-:W0:Y:S04]  /*0290*/  MUFU.RCP R8, R8 ;  /* 0x0000000800087308 */ /* 0x001e280000001000 */
[----:B------:R-:W-:-:S05]  /*02a0*/  IMAD R4, R9, R4, R12 ;  /* 0x0000000409047224 */ /* 0x000fca00078e020c */
[----:B------:R-:W-:-:S13]  /*02b0*/  ISETP.GT.U32.AND P2, PT, R9, R4, PT ;  /* 0x000000040900720c */ /* 0x000fda0003f44070 */
[-C--:B------:R-:W-:Y:S02]  /*02c0*/  @!P2 IADD3 R4, PT, PT, R4, -R9.reuse, RZ ;  /* 0x800000090404a210 */ /* 0x080fe40007ffe0ff */
[----:B------:R-:W-:Y:S02]  /*02d0*/  @!P2 IADD3 R10, PT, PT, R10, 0x1, RZ ;  /* 0x000000010a0aa810 */ /* 0x000fe40007ffe0ff */
[----:B------:R-:W-:Y:S02]  /*02e0*/  ISETP.GE.U32.AND P0, PT, R4, R9, PT ;  /* 0x000000090400720c */ /* 0x000fe40003f06070 */
[----:B------:R-:W-:Y:S02]  /*02f0*/  LOP3.LUT R4, R0, R3, RZ, 0x3c, !PT ;  /* 0x0000000300047212 */ /* 0x000fe400078e3cff */
[----:B------:R-:W-:Y:S02]  /*0300*/  ISETP.NE.AND P2, PT, R3, RZ, PT ;  /* 0x000000ff0300720c */ /* 0x000fe40003f45270 */
[----:B------:R-:W-:-:S02]  /*0310*/  ISETP.GE.AND P1, PT, R4, RZ, PT ;  /* 0x000000ff0400720c */ /* 0x000fc40003f26270 */
[----:B0-----:R-:W-:-:S04]  /*0320*/  IADD3 R4, PT, PT, R8, 0xffffffe, RZ ;  /* 0x0ffffffe08047810 */ /* 0x001fc80007ffe0ff */
[----:B------:R0:W2:Y:S01]  /*0330*/  F2I.FTZ.U32.TRUNC.NTZ R5, R4 ;  /* 0x0000000400057305 */ /* 0x0000a2000021f000 */
[----:B------:R-:W-:-:S06]  /*0340*/  @P0 IADD3 R10, PT, PT, R10, 0x1, RZ ;  /* 0x000000010a0a0810 */ /* 0x000fcc0007ffe0ff */
[----:B------:R-:W-:Y:S02]  /*0350*/  @!P1 IADD3 R10, PT, PT, -R10, RZ, RZ ;  /* 0x000000ff0a0a9210 */ /* 0x000fe40007ffe1ff */
[----:B------:R-:W-:Y:S02]  /*0360*/  @!P2 LOP3.LUT R10, RZ, R3, RZ, 0x33, !PT ;  /* 0x00000003ff0aa212 */ /* 0x000fe400078e33ff */
[----:B0-----:R-:W-:-:S03]  /*0370*/  MOV R4, RZ ;  /* 0x000000ff00047202 */ /* 0x001fc60000000f00 */
[----:B------:R-:W-:Y:S01]  /*0380*/  IMAD.MOV R8, RZ, RZ, -R10 ;  /* 0x000000ffff087224 */ /* 0x000fe200078e0a0a */
[----:B--2---:R-:W-:-:S03]  /*0390*/  IADD3 R9, PT, PT, RZ, -R5, RZ ;  /* 0x80000005ff097210 */ /* 0x004fc60007ffe0ff */
[----:B------:R-:W-:Y:S02]  /*03a0*/  IMAD R11, R3, R8, R0 ;  /* 0x00000008030b7224 */ /* 0x000fe400078e0200 */
[----:B------:R-:W-:Y:S01]  /*03b0*/  IMAD R3, R9, R2, RZ ;  /* 0x0000000209037224 */ /* 0x000fe200078e02ff */
[----:B------:R-:W0:Y:S02]  /*03c0*/  LDC R8, c[0x0][0x3a0] ;  /* 0x0000e800ff087b82 */ /* 0x000e240000000800 */
[----:B------:R-:W-:Y:S01]  /*03d0*/  IABS R9, R11 ;  /* 0x0000000b00097213 */ /* 0x000fe20000000000 */
[----:B------:R-:W-:-:S06]  /*03e0*/  IMAD.HI.U32 R4, R5, R3, R4 ;  /* 0x0000000305047227 */ /* 0x000fcc00078e0004 */
[----:B------:R-:W-:-:S05]  /*03f0*/  IMAD.HI.U32 R3, R4, R9, RZ ;  /* 0x0000000904037227 */ /* 0x000fca00078e00ff */
[----:B------:R-:W-:-:S05]  /*0400*/  IADD3 R4, PT, PT, -R3, RZ, RZ ;  /* 0x000000ff03047210 */ /* 0x000fca0007ffe1ff */
[C---:B------:R-:W-:Y:S02]  /*0410*/  IMAD R9, R2.reuse, R4, R9 ;  /* 0x0000000402097224 */ /* 0x040fe400078e0209 */
[----:B------:R-:W2:Y:S03]  /*0420*/  LDC.64 R4, c[0x0][0x380] ;  /* 0x0000e000ff047b82 */ /* 0x000ea60000000a00 */
[----:B------:R-:W-:-:S13]  /*0430*/  ISETP.GT.U32.AND P2, PT, R2, R9, PT ;  /* 0x000000090200720c */ /* 0x000fda0003f44070 */
[-C--:B------:R-:W-:Y:S02]  /*0440*/  @!P2 IADD3 R9, PT, PT, R9, -R2.reuse, RZ ;  /* 0x800000020909a210 */ /* 0x080fe40007ffe0ff */
[----:B------:R-:W-:Y:S02]  /*0450*/  @!P2 IADD3 R3, PT, PT, R3, 0x1, RZ ;  /* 0x000000010303a810 */ /* 0x000fe40007ffe0ff */
[----:B------:R-:W-:Y:S02]  /*0460*/  ISETP.GE.U32.AND P0, PT, R9, R2, PT ;  /* 0x000000020900720c */ /* 0x000fe40003f06070 */
[----:B------:R-:W-:Y:S02]  /*0470*/  LOP3.LUT R2, R11, R6, RZ, 0x3c, !PT ;  /* 0x000000060b027212 */ /* 0x000fe400078e3cff */
[----:B------:R-:W-:Y:S02]  /*0480*/  ISETP.NE.AND P2, PT, R6, RZ, PT ;  /* 0x000000ff0600720c */ /* 0x000fe40003f45270 */
[----:B------:R-:W-:-:S07]  /*0490*/  ISETP.GE.AND P1, PT, R2, RZ, PT ;  /* 0x000000ff0200720c */ /* 0x000fce0003f26270 */
[----:B------:R-:W-:Y:S02]  /*04a0*/  @P0 IADD3 R3, PT, PT, R3, 0x1, RZ ;  /* 0x0000000103030810 */ /* 0x000fe40007ffe0ff */
[----:B0-----:R-:W-:Y:S02]  /*04b0*/  ISETP.GE.U32.AND P0, PT, R8, 0x8, PT ;  /* 0x000000080800780c */ /* 0x001fe40003f06070 */
[----:B------:R-:W-:Y:S01]  /*04c0*/  MOV R9, R3 ;  /* 0x0000000300097202 */ /* 0x000fe20000000f00 */
[----:B--2---:R-:W-:-:S03]  /*04d0*/  IMAD.WIDE R2, R0, 0x4, R4 ;  /* 0x0000000400027825 */ /* 0x004fc600078e0204 */
[----:B------:R-:W-:Y:S02]  /*04e0*/  @!P1 IADD3 R9, PT, PT, -R9, RZ, RZ ;  /* 0x000000ff09099210 */ /* 0x000fe40007ffe1ff */
[----:B------:R0:W-:Y:S01]  /*04f0*/  STG.E desc[UR8][R2.64], RZ ;  /* 0x000000ff02007986 */ /* 0x0001e2000c101908 */
[----:B------:R-:W-:-:S05]  /*0500*/  @!P2 LOP3.LUT R9, RZ, R6, RZ, 0x33, !PT ;  /* 0x00000006ff09a212 */ /* 0x000fca00078e33ff */
[----:B------:R-:W-:-:S04]  /*0510*/  IMAD.MOV R5, RZ, RZ, -R9 ;  /* 0x000000ffff057224 */ /* 0x000fc800078e0a09 */
[----:B------:R-:W-:Y:S02]  /*0520*/  IMAD R5, R6, R5, R11 ;  /* 0x0000000506057224 */ /* 0x000fe400078e020b */
[----:B------:R-:W-:Y:S02]  /*0530*/  IMAD R11, R9, R8, RZ ;  /* 0x00000008090b7224 */ /* 0x000fe400078e02ff */
[C---:B-1----:R-:W-:Y:S02]  /*0540*/  IMAD R9, R10.reuse, UR11, R5 ;  /* 0x0000000b0a097c24 */ /* 0x042fe4000f8e0205 */
[----:B------:R-:W-:Y:S02]  /*0550*/  HFMA2 R5, -RZ, RZ, 0, 0 ;  /* 0x00000000ff057431 */ /* 0x000fe400000001ff */
[----:B------:R-:W-:Y:S01]  /*0560*/  IMAD R10, R10, UR10, R11 ;  /* 0x0000000a0a0a7c24 */ /* 0x000fe2000f8e020b */
[----:B------:R-:W-:Y:S01]  /*0570*/  MOV R11, RZ ;  /* 0x000000ff000b7202 */ /* 0x000fe20000000f00 */
[----:B0-----:R-:W-:Y:S06]  /*0580*/  @!P0 BRA `(.L_x_191) ;  /* 0x0000000000d48947 */ /* 0x001fec0003800000 */
[----:B------:R-:W-:Y:S02]  /*0590*/  MOV R11, RZ ;  /* 0x000000ff000b7202 */ /* 0x000fe40000000f00 */
[----:B------:R-:W-:Y:S02]  /*05a0*/  MOV R14, R10 ;  /* 0x0000000a000e7202 */ /* 0x000fe40000000f00 */
[----:B------:R-:W-:Y:S02]  /*05b0*/  MOV R13, R9 ;  /* 0x00000009000d7202 */ /* 0x000fe40000000f00 */
[----:B------:R-:W-:-:S07]  /*05c0*/  MOV R12, UR7 ;  /* 0x00000007000c7c02 */ /* 0x000fce0008000f00 */
.L_x_192:
[----:B------:R-:W0:Y:S08]  /*05d0*/  LDC.64 R4, c[0x0][0x390] ;  /* 0x0000e400ff047b82 */ /* 0x000e300000000a00 */
[----:B------:R-:W1:Y:S01]  /*05e0*/  LDC.64 R16, c[0x0][0x388] ;  /* 0x0000e200ff107b82 */ /* 0x000e620000000a00 */
[----:B0-----:R-:W-:-:S05]  /*05f0*/  IMAD.WIDE R4, R14, 0x4, R4 ;  /* 0x000000040e047825 */ /* 0x001fca00078e0204 */
[----:B--2---:R-:W2:Y:S01]  /*0600*/  LDG.E R15, desc[UR8][R4.64] ;  /* 0x00000008040f7981 */ /* 0x004ea2000c1e1900 */
[----:B-1----:R-:W-:-:S05]  /*0610*/  IMAD.WIDE R16, R13, 0x4, R16 ;  /* 0x000000040d107825 */ /* 0x002fca00078e0210 */
        /* <DEDUP_REMOVED lines=14> */
[----:B------:R-:W3:Y:S04]  /*0700*/  LDG.E R22, desc[UR8][R16.64] ;  /* 0x0000000810167981 */ /* 0x000ee8000c1e1900 */
[----:B0-----:R-:W3:Y:S01]  /*0710*/  LDG.E R15, desc[UR8][R4.64+0xc] ;  /* 0x00000c08040f7981 */ /* 0x001ee2000c1e1900 */
[----:B------:R-:W-:-:S04]  /*0720*/  IMAD.WIDE R18, R6, 0x4, R16 ;  /* 0x0000000406127825 */ /* 0x000fc800078e0210 */
[----:B---3--:R-:W-:-:S05]  /*0730*/  FFMA R15, R22, R15, R23 ;  /* 0x0000000f160f7223 */ /* 0x008fca0000000017 */
[----:B------:R0:W-:Y:S04]  /*0740*/  STG.E desc[UR8][R2.64], R15 ;  /* 0x0000000f02007986 */ /* 0x0001e8000c101908 */
[----:B------:R-:W3:Y:S04]  /*0750*/  LDG.E R22, desc[UR8][R18.64] ;  /* 0x0000000812167981 */ /* 0x000ee8000c1e1900 */
[----:B-1----:R-:W3:Y:S01]  /*0760*/  LDG.E R11, desc[UR8][R4.64+0x10] ;  /* 0x00001008040b7981 */ /* 0x002ee2000c1e1900 */
[----:B------:R-:W-:-:S04]  /*0770*/  IMAD.WIDE R20, R6, 0x4, R18 ;  /* 0x0000000406147825 */ /* 0x000fc800078e0212 */
[----:B---3--:R-:W-:-:S05]  /*0780*/  FFMA R11, R22, R11, R15 ;  /* 0x0000000b160b7223 */ /* 0x008fca000000000f */
[----:B------:R1:W-:Y:S04]  /*0790*/  STG.E desc[UR8][R2.64], R11 ;  /* 0x0000000b02007986 */ /* 0x0003e8000c101908 */
[----:B------:R-:W2:Y:S04]  /*07a0*/  LDG.E R22, desc[UR8][R20.64] ;  /* 0x0000000814167981 */ /* 0x000ea8000c1e1900 */
[----:B------:R-:W2:Y:S02]  /*07b0*/  LDG.E R16, desc[UR8][R4.64+0x14] ;  /* 0x0000140804107981 */ /* 0x000ea4000c1e1900 */
[----:B--2---:R-:W-:Y:S01]  /*07c0*/  FFMA R23, R22, R16, R11 ;  /* 0x0000001016177223 */ /* 0x004fe2000000000b */
[----:B------:R-:W-:-:S04]  /*07d0*/  IMAD.WIDE R16, R6, 0x4, R20 ;  /* 0x0000000406107825 */ /* 0x000fc800078e0214 */
        /* <DEDUP_REMOVED lines=8> */
[----:B------:R-:W-:-:S04]  /*0860*/  IADD3 R12, PT, PT, R12, 0x8, RZ ;  /* 0x000000080c0c7810 */ /* 0x000fc80007ffe0ff */
[----:B------:R-:W-:Y:S01]  /*0870*/  ISETP.NE.AND P0, PT, R12, RZ, PT ;  /* 0x000000ff0c00720c */ /* 0x000fe20003f05270 */
[----:B------:R-:W-:Y:S01]  /*0880*/  VIADD R14, R14, 0x8 ;  /* 0x000000080e0e7836 */ /* 0x000fe20000000000 */
[----:B------:R-:W-:Y:S01]  /*0890*/  LEA R13, R6, R13, 0x3 ;  /* 0x0000000d060d7211 */ /* 0x000fe200078e18ff */
[----:B---3--:R-:W-:-:S05]  /*08a0*/  FFMA R11, R18, R11, R15 ;  /* 0x0000000b120b7223 */ /* 0x008fca000000000f */
[----:B------:R2:W-:Y:S05]  /*08b0*/  STG.E desc[UR8][R2.64], R11 ;  /* 0x0000000b02007986 */ /* 0x0005ea000c101908 */
[----:B------:R-:W-:Y:S05]  /*08c0*/  @P0 BRA `(.L_x_192) ;  /* 0xfffffffc00400947 */ /* 0x000fea000383ffff */
[----:B------:R-:W-:-:S07]  /*08d0*/  MOV R5, UR5 ;  /* 0x0000000500057c02 */ /* 0x000fce0008000f00 */
.L_x_191:
[----:B------:R-:W-:-:S09]  /*08e0*/  UISETP.NE.AND UP0, UPT, UR4, URZ, UPT ;  /* 0x000000ff0400728c */ /* 0x000fd2000bf05270 */
[----:B------:R-:W-:Y:S05]  /*08f0*/  BRA.U !UP0, `(.L_x_193) ;  /* 0x0000000108f07547 */ /* 0x000fea000b800000 */
[----:B------:R-:W-:Y:S01]  /*0900*/  UIADD3 UR6, UPT, UPT, UR4, -0x1, URZ ;  /* 0xffffffff04067890 */ /* 0x000fe2000fffe0ff */
[----:B------:R-:W-:-:S03]  /*0910*/  LOP3.LUT P0, R20, R8, 0x3, RZ, 0xc0, !PT ;  /* 0x0000000308147812 */ /* 0x000fc6000780c0ff */
[----:B------:R-:W-:-:S09]  /*0920*/  UISETP.GE.U32.AND UP0, UPT, UR6, 0x3, UPT ;  /* 0x000000030600788c */ /* 0x000fd2000bf06070 */
[----:B------:R-:W-:Y:S05]  /*0930*/  BRA.U !UP0, `(.L_x_194) ;  /* 0x0000000108687547 */ /* 0x000fea000b800000 */
[----:B--2---:R-:W0:Y:S01]  /*0940*/  LDC.64 R14, c[0x0][0x388] ;  /* 0x0000e200ff0e7b82 */ /* 0x004e220000000a00 */
[----:B------:R-:W-:Y:S01]  /*0950*/  IADD3 R19, PT, PT, R10, R5, RZ ;  /* 0x000000050a137210 */ /* 0x000fe20007ffe0ff */
[----:B------:R-:W-:-:S06]  /*0960*/  IMAD R17, R5, R6, R9 ;  /* 0x0000000605117224 */ /* 0x000fcc00078e0209 */
[----:B------:R-:W1:Y:S01]  /*0970*/  LDC.64 R12, c[0x0][0x390] ;  /* 0x0000e400ff0c7b82 */ /* 0x000e620000000a00 */
[----:B0-----:R-:W-:-:S05]  /*0980*/  IMAD.WIDE R14, R17, 0x4, R14 ;  /* 0x00000004110e7825 */ /* 0x001fca00078e020e */
[----:B------:R-:W2:Y:S01]  /*0990*/  LDG.E R4, desc[UR8][R14.64] ;  /* 0x000000080e047981 */ /* 0x000ea2000c1e1900 */
        /* <DEDUP_REMOVED lines=16> */
[----:B0-----:R-:W2:Y:S01]  /*0aa0*/  LDG.E R11, desc[UR8][R12.64+0xc] ;  /* 0x00000c080c0b7981 */ /* 0x001ea2000c1e1900 */
[----:B------:R-:W-:Y:S01]  /*0ab0*/  IADD3 R5, PT, PT, R5, 0x4, RZ ;  /* 0x0000000405057810 */ /* 0x000fe20007ffe0ff */
[----:B--2---:R-:W-:-:S05]  /*0ac0*/  FFMA R11, R14, R11, R23 ;  /* 0x0000000b0e0b7223 */ /* 0x004fca0000000017 */
[----:B------:R1:W-:Y:S02]  /*0ad0*/  STG.E desc[UR8][R2.64], R11 ;  /* 0x0000000b02007986 */ /* 0x0003e4000c101908 */
.L_x_194:
[----:B------:R-:W-:Y:S05]  /*0ae0*/  @!P0 BRA `(.L_x_193) ;  /* 0x0000000000748947 */ /* 0x000fea0003800000 */
[----:B------:R-:W-:-:S13]  /*0af0*/  ISETP.NE.AND P0, PT, R20, 0x1, PT ;  /* 0x000000011400780c */ /* 0x000fda0003f05270 */
[----:B--2---:R-:W0:Y:S01]  /*0b00*/  @P0 LDC.64 R14, c[0x0][0x388] ;  /* 0x0000e200ff0e0b82 */ /* 0x004e220000000a00 */
[----:B------:R-:W-:Y:S01]  /*0b10*/  @P0 IADD3 R19, PT, PT, R10, R5, RZ ;  /* 0x000000050a130210 */ /* 0x000fe20007ffe0ff */
[----:B------:R-:W-:-:S06]  /*0b20*/  @P0 IMAD R17, R5, R6, R9 ;  /* 0x0000000605110224 */ /* 0x000fcc00078e0209 */
[----:B------:R-:W2:Y:S01]  /*0b30*/  @P0 LDC.64 R12, c[0x0][0x390] ;  /* 0x0000e400ff0c0b82 */ /* 0x000ea20000000a00 */
[----:B0-----:R-:W-:-:S05]  /*0b40*/  @P0 IMAD.WIDE R14, R17, 0x4, R14 ;  /* 0x00000004110e0825 */ /* 0x001fca00078e020e */
[----:B------:R-:W3:Y:S01]  /*0b50*/  @P0 LDG.E R4, desc[UR8][R14.64] ;  /* 0x000000080e040981 */ /* 0x000ee2000c1e1900 */
[----:B--2---:R-:W-:-:S05]  /*0b60*/  @P0 IMAD.WIDE R12, R19, 0x4, R12 ;  /* 0x00000004130c0825 */ /* 0x004fca00078e020c */
[----:B------:R-:W3:Y:S01]  /*0b70*/  @P0 LDG.E R16, desc[UR8][R12.64] ;  /* 0x000000080c100981 */ /* 0x000ee2000c1e1900 */
[----:B-1----:R-:W-:Y:S01]  /*0b80*/  @P0 IMAD.WIDE R20, R6, 0x4, R14 ;  /* 0x0000000406140825 */ /* 0x002fe200078e020e */
[----:B------:R-:W-:-:S04]  /*0b90*/  LOP3.LUT R8, R8, 0x1, RZ, 0xc0, !PT ;  /* 0x0000000108087812 */ /* 0x000fc800078ec0ff */
[----:B------:R-:W-:-:S13]  /*0ba0*/  ISETP.NE.U32.AND P1, PT, R8, 0x1, PT ;  /* 0x000000010800780c */ /* 0x000fda0003f25070 */
[----:B------:R-:W0:Y:S01]  /*0bb0*/  @!P1 LDC.64 R18, c[0x0][0x388] ;  /* 0x0000e200ff129b82 */ /* 0x000e220000000a00 */
[----:B---3--:R-:W-:-:S07]  /*0bc0*/  @P0 FFMA R23, R4, R16, R11 ;  /* 0x0000001004170223 */ /* 0x008fce000000000b */
[----:B------:R-:W1:Y:S01]  /*0bd0*/  @!P1 LDC.64 R16, c[0x0][0x390] ;  /* 0x0000e400ff109b82 */ /* 0x000e620000000a00 */
[----:B------:R3:W-:Y:S04]  /*0be0*/  @P0 STG.E desc[UR8][R2.64], R23 ;  /* 0x0000001702000986 */ /* 0x0007e8000c101908 */
[----:B------:R-:W2:Y:S04]  /*0bf0*/  @P0 LDG.E R20, desc[UR8][R20.64] ;  /* 0x0000000814140981 */ /* 0x000ea8000c1e1900 */
[----:B------:R-:W2:Y:S01]  /*0c00*/  @P0 LDG.E R4, desc[UR8][R12.64+0x4] ;  /* 0x000004080c040981 */ /* 0x000ea2000c1e1900 */
[----:B------:R-:W-:-:S05]  /*0c10*/  @P0 IADD3 R5, PT, PT, R5, 0x2, RZ ;  /* 0x0000000205050810 */ /* 0x000fca0007ffe0ff */
[----:B------:R-:W-:Y:S01]  /*0c20*/  @!P1 IMAD R9, R5, R6, R9 ;  /* 0x0000000605099224 */ /* 0x000fe200078e0209 */
[----:B------:R-:W-:-:S03]  /*0c30*/  @!P1 IADD3 R5, PT, PT, R10, R5, RZ ;  /* 0x000000050a059210 */ /* 0x000fc60007ffe0ff */
[----:B0-----:R-:W-:-:S04]  /*0c40*/  @!P1 IMAD.WIDE R18, R9, 0x4, R18 ;  /* 0x0000000409129825 */ /* 0x001fc800078e0212 */
[----:B-1----:R-:W-:-:S04]  /*0c50*/  @!P1 IMAD.WIDE R16, R5, 0x4, R16 ;  /* 0x0000000405109825 */ /* 0x002fc800078e0210 */
[----:B--2---:R-:W-:-:S05]  /*0c60*/  @P0 FFMA R11, R20, R4, R23 ;  /* 0x00000004140b0223 */ /* 0x004fca0000000017 */
[----:B------:R3:W-:Y:S04]  /*0c70*/  @P0 STG.E desc[UR8][R2.64], R11 ;  /* 0x0000000b02000986 */ /* 0x0007e8000c101908 */
[----:B------:R-:W2:Y:S04]  /*0c80*/  @!P1 LDG.E R18, desc[UR8][R18.64] ;  /* 0x0000000812129981 */ /* 0x000ea8000c1e1900 */
[----:B------:R-:W2:Y:S02]  /*0c90*/  @!P1 LDG.E R16, desc[UR8][R16.64] ;  /* 0x0000000810109981 */ /* 0x000ea4000c1e1900 */
[----:B--2---:R-:W-:-:S05]  /*0ca0*/  @!P1 FFMA R5, R18, R16, R11 ;  /* 0x0000001012059223 */ /* 0x004fca000000000b */
[----:B------:R3:W-:Y:S02]  /*0cb0*/  @!P1 STG.E desc[UR8][R2.64], R5 ;  /* 0x0000000502009986 */ /* 0x0007e4000c101908 */
.L_x_193:
[----:B------:R-:W0:Y:S01]  /*0cc0*/  LDCU UR6, c[0x0][0x3ac] ;  /* 0x00007580ff0677ac */ /* 0x000e220008000800 */
[----:B------:R-:W-:-:S04]  /*0cd0*/  IADD3 R0, PT, PT, R7, R0, RZ ;  /* 0x0000000007007210 */ /* 0x000fc80007ffe0ff */
[----:B0-----:R-:W-:-:S13]  /*0ce0*/  ISETP.GE.AND P0, PT, R0, UR6, PT ;  /* 0x0000000600007c0c */ /* 0x001fda000bf06270 */
[----:B------:R-:W-:Y:S05]  /*0cf0*/  @!P0 BRA `(.L_x_195) ;  /* 0xfffffff400208947 */ /* 0x000fea000383ffff */
[----:B------:R-:W-:Y:S05]  /*0d00*/  EXIT ;  /* 0x000000000000794d */ /* 0x000fea0003800000 */
.L_x_196:
        /* <DEDUP_REMOVED lines=15> */
.L_x_735:


//--------------------- .text._Z27gpuKernelArrayGemmSharedMemIfEvPT_S1_S1_iiiii --------------------------
	.section	.text._Z27gpuKernelArrayGemmSharedMemIfEvPT_S1_S1_iiiii,"ax",@progbits
	.align	128
        .global         _Z27gpuKernelArrayGemmSharedMemIfEvPT_S1_S1_iiiii
        .type           _Z27gpuKernelArrayGemmSharedMemIfEvPT_S1_S1_iiiii,@function
        .size           _Z27gpuKernelArrayGemmSharedMemIfEvPT_S1_S1_iiiii,(.L_x_736 - _Z27gpuKernelArrayGemmSharedMemIfEvPT_S1_S1_iiiii)
        .other          _Z27gpuKernelArrayGemmSharedMemIfEvPT_S1_S1_iiiii,@"STO_CUDA_ENTRY STV_DEFAULT"
_Z27gpuKernelArrayGemmSharedMemIfEvPT_S1_S1_iiiii:
.text._Z27gpuKernelArrayGemmSharedMemIfEvPT_S1_S1_iiiii:
[----:B------:R-:W-:Y:S01]  /*0000*/  LDC R1, c[0x0][0x37c] ;  /* 0x0000df00ff017b82 */ /* 0x000fe20000000800 */
[----:B------:R-:W0:Y:S01]  /*0010*/  S2R R7, SR_TID.X ;  /* 0x0000000000077919 */ /* 0x000e220000002100 */
[----:B------:R-:W0:Y:S01]  /*0020*/  LDCU UR4, c[0x0][0x3a8] ;  /* 0x00007500ff0477ac */ /* 0x000e220008000800 */
[----:B------:R-:W1:Y:S05]  /*0030*/  LDCU.64 UR6, c[0x0][0x358] ;  /* 0x00006b00ff0677ac */ /* 0x000e6a0008000a00 */
[----:B------:R-:W2:Y:S01]  /*0040*/  LDC R6, c[0x0][0x360] ;  /* 0x0000d800ff067b82 */ /* 0x000ea20000000800 */
[----:B------:R-:W3:Y:S01]  /*0050*/  LDCU UR5, c[0x0][0x3a4] ;  /* 0x00007480ff0577ac */ /* 0x000ee20008000800 */
[----:B0-----:R-:W-:-:S13]  /*0060*/  ISETP.GE.U32.AND P0, PT, R7, UR4, PT ;  /* 0x0000000407007c0c */ /* 0x001fda000bf06070 */
[----:B------:R-:W0:Y:S02]  /*0070*/  @!P0 LDC.64 R2, c[0x0][0x388] ;  /* 0x0000e200ff028b82 */ /* 0x000e240000000a00 */
[----:B0-----:R-:W-:-:S06]  /*0080*/  @!P0 IMAD.WIDE.U32 R2, R7, 0x4, R2 ;  /* 0x0000000407028825 */ /* 0x001fcc00078e0002 */
[----:B-1----:R-:W4:Y:S01]  /*0090*/  @!P0 LDG.E R2, desc[UR6][R2.64] ;  /* 0x0000000602028981 */ /* 0x002f22000c1e1900 */
[----:B------:R-:W2:Y:S01]  /*00a0*/  S2UR UR4, SR_CTAID.X ;  /* 0x00000000000479c3 */ /* 0x000ea20000002500 */
[----:B------:R-:W-:Y:S01]  /*00b0*/  @!P0 MOV R0, 0x400 ;  /* 0x0000040000008802 */ /* 0x000fe20000000f00 */
[----:B------:R-:W0:Y:S01]  /*00c0*/  @!P0 S2R R5, SR_CgaCtaId ;  /* 0x0000000000058919 */ /* 0x000e220000008800 */
[----:B--2---:R-:W-:-:S05]  /*00d0*/  IMAD R4, R6, UR4, R7 ;  /* 0x0000000406047c24 */ /* 0x004fca000f8e0207 */
[----:B---3--:R-:W-:Y:S02]  /*00e0*/  ISETP.GE.AND P1, PT, R4, UR5, PT ;  /* 0x0000000504007c0c */ /* 0x008fe4000bf26270 */
[----:B0-----:R-:W-:-:S04]  /*00f0*/  @!P0 LEA R0, R5, R0, 0x18 ;  /* 0x0000000005008211 */ /* 0x001fc800078ec0ff */
[----:B------:R-:W-:-:S05]  /*0100*/  @!P0 LEA R5, R7, R0, 0x2 ;  /* 0x0000000007058211 */ /* 0x000fca00078e10ff */
[----:B----4-:R0:W-:Y:S01]  /*0110*/  @!P0 STS [R5], R2 ;  /* 0x0000000205008388 */ /* 0x0101e20000000800 */
[----:B------:R-:W-:Y:S06]  /*0120*/  BAR.SYNC.DEFER_BLOCKING 0x0 ;  /* 0x0000000000007b1d */ /* 0x000fec0000010000 */
[----:B------:R-:W-:Y:S05]  /*0130*/  @P1 EXIT ;  /* 0x000000000000194d */ /* 0x000fea0003800000 */
[----:B------:R-:W1:Y:S01]  /*0140*/  LDC R10, c[0x0][0x3a0] ;  /* 0x0000e800ff0a7b82 */ /* 0x000e620000000800 */
[----:B------:R-:W2:Y:S01]  /*0150*/  LDCU UR4, c[0x0][0x370] ;  /* 0x00006e00ff0477ac */ /* 0x000ea20008000800 */
[----:B------:R-:W-:Y:S02]  /*0160*/  IMAD.MOV.U32 R0, RZ, RZ, R4 ;  /* 0x000000ffff007224 */ /* 0x000fe400078e0004 */
[----:B--2---:R-:W-:Y:S01]  /*0170*/  IMAD R9, R6, UR4, RZ ;  /* 0x0000000406097c24 */ /* 0x004fe2000f8e02ff */
[----:B-1----:R-:W-:-:S13]  /*0180*/  ISETP.GT.AND P0, PT, R10, RZ, PT ;  /* 0x000000ff0a00720c */ /* 0x002fda0003f04270 */
[----:B------:R-:W-:Y:S05]  /*0190*/  @P0 BRA `(.L_x_197) ;  /* 0x00000000001c0947 */ /* 0x000fea0003800000 */
[----:B0-----:R-:W0:Y:S02]  /*01a0*/  LDC.64 R4, c[0x0][0x380] ;  /* 0x0000e000ff047b82 */ /* 0x001e240000000a00 */
.L_x_198:
[----:B0-----:R-:W-:Y:S01]  /*01b0*/  IMAD.WIDE R2, R0, 0x4, R4 ;  /* 0x0000000400027825 */ /* 0x001fe200078e0204 */
[----:B------:R-:W-:-:S04]  /*01c0*/  IADD3 R0, PT, PT, R9, R0, RZ ;  /* 0x0000000009007210 */ /* 0x000fc80007ffe0ff */
[----:B------:R1:W-:Y:S01]  /*01d0*/  STG.E desc[UR6][R2.64], RZ ;  /* 0x000000ff02007986 */ /* 0x0003e2000c101906 */
[----:B------:R-:W-:-:S13]  /*01e0*/  ISETP.GE.AND P0, PT, R0, UR5, PT ;  /* 0x0000000500007c0c */ /* 0x000fda000bf06270 */
[----:B-1----:R-:W-:Y:S05]  /*01f0*/  @!P0 BRA `(.L_x_198) ;  /* 0xfffffffc00ec8947 */ /* 0x002fea000383ffff */
[----:B------:R-:W-:Y:S05]  /*0200*/  EXIT ;  /* 0x000000000000794d */ /* 0x000fea0003800000 */
.L_x_197:
[C---:B------:R-:W-:Y:S02]  /*0210*/  LOP3.LUT R8, R10.reuse, 0x7ffffff8, RZ, 0xc0, !PT ;  /* 0x7ffffff80a087812 */ /* 0x040fe400078ec0ff */
[C---:B------:R-:W-:Y:S02]  /*0220*/  LOP3.LUT R20, R10.reuse, 0x7, RZ, 0xc0, !PT ;  /* 0x000000070a147812 */ /* 0x040fe400078ec0ff */
[----:B------:R-:W-:Y:S01]  /*0230*/  LOP3.LUT R10, R10, 0x3, RZ, 0xc0, !PT ;  /* 0x000000030a0a7812 */ /* 0x000fe200078ec0ff */
[----:B------:R-:W-:-:S07]  /*0240*/  IMAD.MOV R11, RZ, RZ, -R8 ;  /* 0x000000ffff0b7224 */ /* 0x000fce00078e0a08 */
.L_x_203:
[----:B-1----:R-:W1:Y:S01]  /*0250*/  LDC R15, c[0x0][0x398] ;  /* 0x0000e600ff0f7b82 */ /* 0x002e620000000800 */
[----:B0-----:R-:W-:-:S07]  /*0260*/  MOV R13, RZ ;  /* 0x000000ff000d7202 */ /* 0x001fce0000000f00 */
[----:B--2---:R-:W2:Y:S01]  /*0270*/  LDC R16, c[0x0][0x3a0] ;  /* 0x0000e800ff107b82 */ /* 0x004ea20000000800 */
[----:B-1----:R-:W-:-:S04]  /*0280*/  IABS R7, R15 ;  /* 0x0000000f00077213 */ /* 0x002fc80000000000 */
[----:B------:R-:W1:Y:S08]  /*0290*/  I2F.RP R4, R7 ;  /* 0x0000000700047306 */ /* 0x000e700000209400 */
[----:B-1----:R-:W0:Y:S02]  /*02a0*/  MUFU.RCP R4, R4 ;  /* 0x0000000400047308 */ /* 0x002e240000001000 */
[----:B0-----:R-:W-:-:S06]  /*02b0*/  IADD3 R2, PT, PT, R4, 0xffffffe, RZ ;  /* 0x0ffffffe04027810 */ /* 0x001fcc0007ffe0ff */
[----:B------:R0:W1:Y:S02]  /*02c0*/  F2I.FTZ.U32.TRUNC.NTZ R3, R2 ;  /* 0x0000000200037305 */ /* 0x000064000021f000 */
[----:B0-----:R-:W-:Y:S02]  /*02d0*/  HFMA2 R2, -RZ, RZ, 0, 0 ;  /* 0x00000000ff027431 */ /* 0x001fe400000001ff */
[----:B-1----:R-:W-:-:S04]  /*02e0*/  IMAD.MOV R6, RZ, RZ, -R3 ;  /* 0x000000ffff067224 */ /* 0x002fc800078e0a03 */
[----:B------:R-:W-:Y:S01]  /*02f0*/  IMAD R5, R6, R7, RZ ;  /* 0x0000000706057224 */ /* 0x000fe200078e02ff */
[----:B------:R-:W-:-:S03]  /*0300*/  IABS R6, R0 ;  /* 0x0000000000067213 */ /* 0x000fc60000000000 */
[----:B------:R-:W-:Y:S01]  /*0310*/  IMAD.HI.U32 R3, R3, R5, R2 ;  /* 0x0000000503037227 */ /* 0x000fe200078e0002 */
[----:B------:R-:W-:-:S04]  /*0320*/  LOP3.LUT R2, R0, R15, RZ, 0x3c, !PT ;  /* 0x0000000f00027212 */ /* 0x000fc800078e3cff */
[----:B------:R-:W-:Y:S01]  /*0330*/  ISETP.GE.AND P1, PT, R2, RZ, PT ;  /* 0x000000ff0200720c */ /* 0x000fe20003f26270 */
[----:B------:R-:W-:-:S04]  /*0340*/  IMAD.HI.U32 R3, R3, R6, RZ ;  /* 0x0000000603037227 */ /* 0x000fc800078e00ff */
[----:B------:R-:W-:-:S04]  /*0350*/  IMAD.MOV R4, RZ, RZ, -R3 ;  /* 0x000000ffff047224 */ /* 0x000fc800078e0a03 */
[C---:B------:R-:W-:Y:S02]  /*0360*/  IMAD R6, R7.reuse, R4, R6 ;  /* 0x0000000407067224 */ /* 0x040fe400078e0206 */
[----:B------:R-:W0:Y:S03]  /*0370*/  LDC.64 R4, c[0x0][0x380] ;  /* 0x0000e000ff047b82 */ /* 0x000e260000000a00 */
[----:B------:R-:W-:-:S13]  /*0380*/  ISETP.GT.U32.AND P2, PT, R7, R6, PT ;  /* 0x000000060700720c */ /* 0x000fda0003f44070 */
[-C--:B------:R-:W-:Y:S01]  /*0390*/  @!P2 IADD3 R6, PT, PT, R6, -R7.reuse, RZ ;  /* 0x800000070606a210 */ /* 0x080fe20007ffe0ff */
[----:B------:R-:W-:Y:S01]  /*03a0*/  @!P2 VIADD R3, R3, 0x1 ;  /* 0x000000010303a836 */ /* 0x000fe20000000000 */
[----:B------:R-:W-:Y:S02]  /*03b0*/  ISETP.NE.AND P2, PT, R15, RZ, PT ;  /* 0x000000ff0f00720c */ /* 0x000fe40003f45270 */
[----:B------:R-:W-:Y:S01]  /*03c0*/  ISETP.GE.U32.AND P0, PT, R6, R7, PT ;  /* 0x000000070600720c */ /* 0x000fe20003f06070 */
[----:B------:R-:W-:Y:S02]  /*03d0*/  IMAD.MOV.U32 R7, RZ, RZ, RZ ;  /* 0x000000ffff077224 */ /* 0x000fe400078e00ff */
[----:B0-----:R-:W-:-:S05]  /*03e0*/  IMAD.WIDE R4, R0, 0x4, R4 ;  /* 0x0000000400047825 */ /* 0x001fca00078e0204 */
[----:B------:R0:W-:Y:S05]  /*03f0*/  STG.E desc[UR6][R4.64], RZ ;  /* 0x000000ff04007986 */ /* 0x0001ea000c101906 */
[----:B------:R-:W-:Y:S02]  /*0400*/  @P0 IADD3 R3, PT, PT, R3, 0x1, RZ ;  /* 0x0000000103030810 */ /* 0x000fe40007ffe0ff */
[----:B--2---:R-:W-:-:S03]  /*0410*/  ISETP.GE.U32.AND P0, PT, R16, 0x8, PT ;  /* 0x000000081000780c */ /* 0x004fc60003f06070 */
[----:B------:R-:W-:Y:S01]  /*0420*/  @!P1 IMAD.MOV R3, RZ, RZ, -R3 ;  /* 0x000000ffff039224 */ /* 0x000fe200078e0a03 */
[----:B------:R-:W-:-:S04]  /*0430*/  @!P2 LOP3.LUT R3, RZ, R15, RZ, 0x33, !PT ;  /* 0x0000000fff03a212 */ /* 0x000fc800078e33ff */
[C---:B------:R-:W-:Y:S01]  /*0440*/  IADD3 R12, PT, PT, -R3.reuse, RZ, RZ ;  /* 0x000000ff030c7210 */ /* 0x040fe20007ffe1ff */
[----:B------:R-:W-:-:S04]  /*0450*/  IMAD R14, R3, R16, RZ ;  /* 0x00000010030e7224 */ /* 0x000fc800078e02ff */
[----:B------:R-:W-:Y:S01]  /*0460*/  IMAD R12, R15, R12, R0 ;  /* 0x0000000c0f0c7224 */ /* 0x000fe200078e0200 */
[----:B0-----:R-:W-:Y:S06]  /*0470*/  @!P0 BRA `(.L_x_199) ;  /* 0x0000000000d88947 */ /* 0x001fec0003800000 */
[----:B------:R-:W0:Y:S01]  /*0480*/  S2UR UR5, SR_CgaCtaId ;  /* 0x00000000000579c3 */ /* 0x000e220000008800 */
[----:B------:R-:W-:Y:S01]  /*0490*/  UMOV UR4, 0x400 ;  /* 0x0000040000047882 */ /* 0x000fe20000000000 */
[----:B------:R-:W-:Y:S01]  /*04a0*/  IMAD.MOV.U32 R13, RZ, RZ, RZ ;  /* 0x000000ffff0d7224 */ /* 0x000fe200078e00ff */
[----:B------:R-:W-:Y:S01]  /*04b0*/  MOV R19, R14 ;  /* 0x0000000e00137202 */ /* 0x000fe20000000f00 */
[----:B------:R-:W-:-:S04]  /*04c0*/  IMAD.MOV.U32 R17, RZ, RZ, R11 ;  /* 0x000000ffff117224 */ /* 0x000fc800078e000b */
[----:B------:R-:W1:Y:S01]  /*04d0*/  LDC.64 R2, c[0x0][0x390] ;  /* 0x0000e400ff027b82 */ /* 0x000e620000000a00 */
[----:B0-----:R-:W-:-:S06]  /*04e0*/  ULEA UR4, UR5, UR4, 0x18 ;  /* 0x0000000405047291 */ /* 0x001fcc000f8ec0ff */
[----:B------:R-:W-:-:S07]  /*04f0*/  LEA R18, R12, UR4, 0x2 ;  /* 0x000000040c127c11 */ /* 0x000fce000f8e10ff */
.L_x_200:
[----:B-1----:R-:W-:Y:S01]  /*0500*/  IMAD.WIDE R6, R19, 0x4, R2 ;  /* 0x0000000413067825 */ /* 0x002fe200078e0202 */
[----:B0-----:R-:W0:Y:S04]  /*0510*/  LDS R22, [R18] ;  /* 0x0000000012167984 */ /* 0x001e280000000800 */
[----:B------:R-:W0:Y:S02]  /*0520*/  LDG.E R21, desc[UR6][R6.64] ;  /* 0x0000000606157981 */ /* 0x000e24000c1e1900 */
[----:B0-----:R-:W-:-:S05]  /*0530*/  FFMA R21, R22, R21, R13 ;  /* 0x0000001516157223 */ /* 0x001fca000000000d */
[----:B------:R-:W-:Y:S04]  /*0540*/  STG.E desc[UR6][R4.64], R21 ;  /* 0x0000001504007986 */ /* 0x000fe8000c101906 */
[----:B------:R-:W2:Y:S01]  /*0550*/  LDG.E R13, desc[UR6][R6.64+0x4] ;  /* 0x00000406060d7981 */ /* 0x000ea2000c1e1900 */
[----:B------:R-:W-:-:S05]  /*0560*/  LEA R22, R15, R18, 0x2 ;  /* 0x000000120f167211 */ /* 0x000fca00078e10ff */
[----:B------:R-:W2:Y:S02]  /*0570*/  LDS R24, [R22] ;  /* 0x0000000016187984 */ /* 0x000ea40000000800 */
[----:B--2---:R-:W-:-:S05]  /*0580*/  FFMA R13, R24, R13, R21 ;  /* 0x0000000d180d7223 */ /* 0x004fca0000000015 */
[----:B------:R-:W-:Y:S04]  /*0590*/  STG.E desc[UR6][R4.64], R13 ;  /* 0x0000000d04007986 */ /* 0x000fe8000c101906 */
[----:B------:R-:W2:Y:S01]  /*05a0*/  LDG.E R23, desc[UR6][R6.64+0x8] ;  /* 0x0000080606177981 */ /* 0x000ea2000c1e1900 */
[----:B------:R-:W-:-:S05]  /*05b0*/  IMAD R24, R15, 0x4, R22 ;  /* 0x000000040f187824 */ /* 0x000fca00078e0216 */
[----:B------:R-:W2:Y:S02]  /*05c0*/  LDS R26, [R24] ;  /* 0x00000000181a7984 */ /* 0x000ea40000000800 */
[----:B--2---:R-:W-:-:S05]  /*05d0*/  FFMA R23, R26, R23, R13 ;  /* 0x000000171a177223 */ /* 0x004fca000000000d */
[----:B------:R-:W-:Y:S04]  /*05e0*/  STG.E desc[UR6][R4.64], R23 ;  /* 0x0000001704007986 */ /* 0x000fe8000c101906 */
[----:B------:R-:W2:Y:S01]  /*05f0*/  LDG.E R21, desc[UR6][R6.64+0xc] ;  /* 0x00000c0606157981 */ /* 0x000ea2000c1e1900 */
[----:B------:R-:W-:-:S05]  /*0600*/  LEA R26, R15, R24, 0x2 ;  /* 0x000000180f1a7211 */ /* 0x000fca00078e10ff */
[----:B------:R-:W2:Y:S01]  /*0610*/  LDS R28, [R26] ;  /* 0x000000001a1c7984 */ /* 0x000ea20000000800 */
[----:B------:R-:W-:Y:S02]  /*0620*/  IMAD R22, R15, 0x4, R26 ;  /* 0x000000040f167824 */ /* 0x000fe400078e021a */
[----:B--2---:R-:W-:-:S03]  /*0630*/  FFMA R21, R28, R21, R23 ;  /* 0x000000151c157223 */ /* 0x004fc60000000017 */
[----:B------:R-:W0:Y:S04]  /*0640*/  LDS R28, [R22] ;  /* 0x00000000161c7984 */ /* 0x000e280000000800 */
[----:B------:R-:W-:Y:S04]  /*0650*/  STG.E desc[UR6][R4.64], R21 ;  /* 0x0000001504007986 */ /* 0x000fe8000c101906 */
[----:B------:R-:W0:Y:S01]  /*0660*/  LDG.E R13, desc[UR6][R6.64+0x10] ;  /* 0x00001006060d7981 */ /* 0x000e22000c1e1900 */
[----:B------:R-:W-:Y:S01]  /*0670*/  LEA R24, R15, R22, 0x2 ;  /* 0x000000160f187211 */ /* 0x000fe200078e10ff */
[----:B0-----:R-:W-:-:S04]  /*0680*/  FFMA R13, R28, R13, R21 ;  /* 0x0000000d1c0d7223 */ /* 0x001fc80000000015 */
[----:B------:R-:W0:Y:S04]  /*0690*/  LDS R28, [R24] ;  /* 0x00000000181c7984 */ /* 0x000e280000000800 */
[----:B------:R-:W-:Y:S04]  /*06a0*/  STG.E desc[UR6][R4.64], R13 ;  /* 0x0000000d04007986 */ /* 0x000fe8000c101906 */
[----:B------:R-:W0:Y:S01]  /*06b0*/  LDG.E R23, desc[UR6][R6.64+0x14] ;  /* 0x0000140606177981 */ /* 0x000e22000c1e1900 */
[----:B------:R-:W-:Y:S02]  /*06c0*/  IMAD R26, R15, 0x4, R24 ;  /* 0x000000040f1a7824 */ /* 0x000fe400078e0218 */
[----:B0-----:R-:W-:-:S03]  /*06d0*/  FFMA R23, R28, R23, R13 ;  /* 0x000000171c177223 */ /* 0x001fc6000000000d */
[----:B------:R-:W0:Y:S04]  /*06e0*/  LDS R28, [R26] ;  /* 0x000000001a1c7984 */ /* 0x000e280000000800 */
[----:B------:R-:W-:Y:S04]  /*06f0*/  STG.E desc[UR6][R4.64], R23 ;  /* 0x0000001704007986 */ /* 0x000fe8000c101906 */
[----:B------:R-:W0:Y:S01]  /*0700*/  LDG.E R21, desc[UR6][R6.64+0x18] ;  /* 0x0000180606157981 */ /* 0x000e22000c1e1900 */
[----:B------:R-:W-:-:S06]  /*0710*/  LEA R22, R15, R26, 0x2 ;  /* 0x0000001a0f167211 */ /* 0x000fcc00078e10ff */
[----:B------:R-:W1:Y:S01]  /*0720*/  LDS R22, [R22] ;  /* 0x0000000016167984 */ /* 0x000e620000000800 */
[----:B0-----:R-:W-:-:S05]  /*0730*/  FFMA R21, R28, R21, R23 ;  /* 0x000000151c157223 */ /* 0x001fca0000000017 */
[----:B------:R0:W-:Y:S04]  /*0740*/  STG.E desc[UR6][R4.64], R21 ;  /* 0x0000001504007986 */ /* 0x0001e8000c101906 */
[----:B------:R-:W1:Y:S01]  /*0750*/  LDG.E R13, desc[UR6][R6.64+0x1c] ;  /* 0x00001c06060d7981 */ /* 0x000e62000c1e1900 */
[----:B------:R-:W-:Y:S01]  /*0760*/  VIADD R17, R17, 0x8 ;  /* 0x0000000811117836 */ /* 0x000fe20000000000 */
[----:B------:R-:W-:Y:S01]  /*0770*/  IADD3 R19, PT, PT, R19, 0x8, RZ ;  /* 0x0000000813137810 */ /* 0x000fe20007ffe0ff */
[----:B------:R-:W-:-:S03]  /*0780*/  IMAD R18, R15, 0x20, R18 ;  /* 0x000000200f127824 */ /* 0x000fc600078e0212 */
[----:B------:R-:W-:Y:S01]  /*0790*/  ISETP.NE.AND P0, PT, R17, RZ, PT ;  /* 0x000000ff1100720c */ /* 0x000fe20003f05270 */
[----:B-1----:R-:W-:-:S05]  /*07a0*/  FFMA R13, R22, R13, R21 ;  /* 0x0000000d160d7223 */ /* 0x002fca0000000015 */
[----:B------:R0:W-:Y:S07]  /*07b0*/  STG.E desc[UR6][R4.64], R13 ;  /* 0x0000000d04007986 */ /* 0x0001ee000c101906 */
[----:B------:R-:W-:Y:S05]  /*07c0*/  @P0 BRA `(.L_x_200) ;  /* 0xfffffffc004c0947 */ /* 0x000fea000383ffff */
[----:B------:R-:W-:-:S07]  /*07d0*/  MOV R7, R8 ;  /* 0x0000000800077202 */ /* 0x000fce0000000f00 */
.L_x_199:
[----:B------:R-:W-:-:S13]  /*07e0*/  ISETP.NE.AND P0, PT, R20, RZ, PT ;  /* 0x000000ff1400720c */ /* 0x000fda0003f05270 */
[----:B------:R-:W-:Y:S05]  /*07f0*/  @!P0 BRA `(.L_x_201) ;  /* 0x0000000400048947 */ /* 0x000fea0003800000 */
[----:B------:R-:W-:Y:S01]  /*0800*/  VIADD R2, R20, 0xffffffff ;  /* 0xffffffff14027836 */ /* 0x000fe20000000000 */
[----:B------:R-:W-:-:S04]  /*0810*/  ISETP.NE.AND P1, PT, R10, RZ, PT ;  /* 0x000000ff0a00720c */ /* 0x000fc80003f25270 */
[----:B------:R-:W-:-:S13]  /*0820*/  ISETP.GE.U32.AND P0, PT, R2, 0x3, PT ;  /* 0x000000030200780c */ /* 0x000fda0003f06070 */
[----:B------:R-:W-:Y:S05]  /*0830*/  @!P0 BRA `(.L_x_202) ;  /* 0x0000000000708947 */ /* 0x000fea0003800000 */
[----:B------:R-:W1:Y:S01]  /*0840*/  LDC.64 R2, c[0x0][0x390] ;  /* 0x0000e400ff027b82 */ /* 0x000e620000000a00 */
[----:B------:R-:W-:-:S05]  /*0850*/  IADD3 R17, PT, PT, R14, R7, RZ ;  /* 0x000000070e117210 */ /* 0x000fca0007ffe0ff */
[----:B-1----:R-:W-:-:S05]  /*0860*/  IMAD.WIDE R2, R17, 0x4, R2 ;  /* 0x0000000411027825 */ /* 0x002fca00078e0202 */
[----:B------:R-:W2:Y:S01]  /*0870*/  LDG.E R17, desc[UR6][R2.64] ;  /* 0x0000000602117981 */ /* 0x000ea2000c1e1900 */
[----:B------:R-:W1:Y:S01]  /*0880*/  S2UR UR5, SR_CgaCtaId ;  /* 0x00000000000579c3 */ /* 0x000e620000008800 */
[----:B------:R-:W-:Y:S01]  /*0890*/  UMOV UR4, 0x400 ;  /* 0x0000040000047882 */ /* 0x000fe20000000000 */
[----:B------:R-:W-:Y:S01]  /*08a0*/  IMAD R6, R7, R15, R12 ;  /* 0x0000000f07067224 */ /* 0x000fe200078e020c */
[----:B-1----:R-:W-:-:S06]  /*08b0*/  ULEA UR4, UR5, UR4, 0x18 ;  /* 0x0000000405047291 */ /* 0x002fcc000f8ec0ff */
[----:B------:R-:W-:-:S05]  /*08c0*/  LEA R6, R6, UR4, 0x2 ;  /* 0x0000000406067c11 */ /* 0x000fca000f8e10ff */
[----:B------:R-:W2:Y:S02]  /*08d0*/  LDS R18, [R6] ;  /* 0x0000000006127984 */ /* 0x000ea40000000800 */
[----:B--2---:R-:W-:-:S05]  /*08e0*/  FFMA R17, R18, R17, R13 ;  /* 0x0000001112117223 */ /* 0x004fca000000000d */
[----:B------:R-:W-:Y:S04]  /*08f0*/  STG.E desc[UR6][R4.64], R17 ;  /* 0x0000001104007986 */ /* 0x000fe8000c101906 */
[----:B0-----:R-:W2:Y:S01]  /*0900*/  LDG.E R13, desc[UR6][R2.64+0x4] ;  /* 0x00000406020d7981 */ /* 0x001ea2000c1e1900 */
[----:B------:R-:W-:-:S05]  /*0910*/  IMAD R18, R15, 0x4, R6 ;  /* 0x000000040f127824 */ /* 0x000fca00078e0206 */
[----:B------:R-:W2:Y:S02]  /*0920*/  LDS R22, [R18] ;  /* 0x0000000012167984 */ /* 0x000ea40000000800 */
[----:B--2---:R-:W-:-:S05]  /*0930*/  FFMA R19, R22, R13, R17 ;  /* 0x0000000d16137223 */ /* 0x004fca0000000011 */
[----:B------:R-:W-:Y:S04]  /*0940*/  STG.E desc[UR6][R4.64], R19 ;  /* 0x0000001304007986 */ /* 0x000fe8000c101906 */
[----:B------:R-:W2:Y:S01]  /*0950*/  LDG.E R13, desc[UR6][R2.64+0x8] ;  /* 0x00000806020d7981 */ /* 0x000ea2000c1e1900 */
[----:B------:R-:W-:-:S05]  /*0960*/  LEA R22, R15, R18, 0x2 ;  /* 0x000000120f167211 */ /* 0x000fca00078e10ff */
[----:B------:R-:W2:Y:S01]  /*0970*/  LDS R24, [R22] ;  /* 0x0000000016187984 */ /* 0x000ea20000000800 */
[----:B------:R-:W-:-:S06]  /*0980*/  IMAD R6, R15, 0x4, R22 ;  /* 0x000000040f067824 */ /* 0x000fcc00078e0216 */
[----:B------:R-:W0:Y:S01]  /*0990*/  LDS R6, [R6] ;  /* 0x0000000006067984 */ /* 0x000e220000000800 */
[----:B--2---:R-:W-:-:S05]  /*09a0*/  FFMA R21, R24, R13, R19 ;  /* 0x0000000d18157223 */ /* 0x004fca0000000013 */
[----:B------:R1:W-:Y:S04]  /*09b0*/  STG.E desc[UR6][R4.64], R21 ;  /* 0x0000001504007986 */ /* 0x0003e8000c101906 */
[----:B------:R-:W0:Y:S01]  /*09c0*/  LDG.E R13, desc[UR6][R2.64+0xc] ;  /* 0x00000c06020d7981 */ /* 0x000e22000c1e1900 */
[----:B------:R-:W-:Y:S01]  /*09d0*/  IADD3 R7, PT, PT, R7, 0x4, RZ ;  /* 0x0000000407077810 */ /* 0x000fe20007ffe0ff */
[----:B0-----:R-:W-:-:S05]  /*09e0*/  FFMA R13, R6, R13, R21 ;  /* 0x0000000d060d7223 */ /* 0x001fca0000000015 */
[----:B------:R1:W-:Y:S02]  /*09f0*/  STG.E desc[UR6][R4.64], R13 ;  /* 0x0000000d04007986 */ /* 0x0003e4000c101906 */
.L_x_202:
[----:B------:R-:W-:Y:S05]  /*0a00*/  @!P1 BRA `(.L_x_201) ;  /* 0x0000000000809947 */ /* 0x000fea0003800000 */
[----:B------:R-:W-:-:S13]  /*0a10*/  ISETP.NE.AND P0, PT, R10, 0x1, PT ;  /* 0x000000010a00780c */ /* 0x000fda0003f05270 */
[----:B------:R-:W2:Y:S01]  /*0a20*/  @P0 LDC.64 R2, c[0x0][0x390] ;  /* 0x0000e400ff020b82 */ /* 0x000ea20000000a00 */
[----:B------:R-:W-:-:S04]  /*0a30*/  @P0 IMAD.IADD R17, R14, 0x1, R7 ;  /* 0x000000010e110824 */ /* 0x000fc800078e0207 */
[----:B--2---:R-:W-:-:S05]  /*0a40*/  @P0 IMAD.WIDE R2, R17, 0x4, R2 ;  /* 0x0000000411020825 */ /* 0x004fca00078e0202 */
[----:B------:R-:W2:Y:S01]  /*0a50*/  @P0 LDG.E R6, desc[UR6][R2.64] ;  /* 0x0000000602060981 */ /* 0x000ea2000c1e1900 */
[----:B------:R-:W-:Y:S01]  /*0a60*/  @P0 MOV R18, 0x400 ;  /* 0x0000040000120802 */ /* 0x000fe20000000f00 */
[----:B------:R-:W-:Y:S01]  /*0a70*/  @P0 IMAD R17, R7, R15, R12 ;  /* 0x0000000f07110224 */ /* 0x000fe200078e020c */
[----:B------:R-:W3:Y:S02]  /*0a80*/  @P0 S2R R19, SR_CgaCtaId ;  /* 0x0000000000130919 */ /* 0x000ee40000008800 */
[----:B---3--:R-:W-:-:S04]  /*0a90*/  @P0 LEA R18, R19, R18, 0x18 ;  /* 0x0000001213120211 */ /* 0x008fc800078ec0ff */
[----:B------:R-:W-:-:S05]  /*0aa0*/  @P0 LEA R18, R17, R18, 0x2 ;  /* 0x0000001211120211 */ /* 0x000fca00078e10ff */
[----:B------:R-:W2:Y:S02]  /*0ab0*/  @P0 LDS R22, [R18] ;  /* 0x0000000012160984 */ /* 0x000ea40000000800 */
[----:B--2---:R-:W-:-:S05]  /*0ac0*/  @P0 FFMA R19, R22, R6, R13 ;  /* 0x0000000616130223 */ /* 0x004fca000000000d */
[----:B------:R-:W-:Y:S04]  /*0ad0*/  @P0 STG.E desc[UR6][R4.64], R19 ;  /* 0x0000001304000986 */ /* 0x000fe8000c101906 */
[----:B------:R2:W3:Y:S01]  /*0ae0*/  @P0 LDG.E R6, desc[UR6][R2.64+0x4] ;  /* 0x0000040602060981 */ /* 0x0004e2000c1e1900 */
[----:B------:R-:W-:Y:S01]  /*0af0*/  @P0 IMAD R22, R15, 0x4, R18 ;  /* 0x000000040f160824 */ /* 0x000fe200078e0212 */
[----:B------:R-:W-:Y:S02]  /*0b00*/  LOP3.LUT P1, RZ, R16, 0x1, RZ, 0xc0, !PT ;  /* 0x0000000110ff7812 */ /* 0x000fe4000782c0ff */
[----:B------:R-:W-:-:S03]  /*0b10*/  @P0 IADD3 R7, PT, PT, R7, 0x2, RZ ;  /* 0x0000000207070810 */ /* 0x000fc60007ffe0ff */
[----:B------:R-:W3:Y:S08]  /*0b20*/  @P0 LDS R22, [R22] ;  /* 0x0000000016160984 */ /* 0x000ef00000000800 */
[----:B------:R-:W4:Y:S01]  /*0b30*/  @P1 LDC.64 R16, c[0x0][0x390] ;  /* 0x0000e400ff101b82 */ /* 0x000f220000000a00 */
[----:B01----:R-:W-:-:S04]  /*0b40*/  @P1 IMAD.IADD R21, R14, 0x1, R7 ;  /* 0x000000010e151824 */ /* 0x003fc800078e0207 */
[----:B----4-:R-:W-:Y:S01]  /*0b50*/  @P1 IMAD.WIDE R16, R21, 0x4, R16 ;  /* 0x0000000415101825 */ /* 0x010fe200078e0210 */
[----:B--2---:R-:W0:Y:S01]  /*0b60*/  @P1 S2R R3, SR_CgaCtaId ;  /* 0x0000000000031919 */ /* 0x004e220000008800 */
[----:B------:R-:W-:Y:S02]  /*0b70*/  @P1 MOV R2, 0x400 ;  /* 0x0000040000021802 */ /* 0x000fe40000000f00 */
[----:B------:R-:W-:Y:S02]  /*0b80*/  @P1 IMAD R12, R7, R15, R12 ;  /* 0x0000000f070c1224 */ /* 0x000fe400078e020c */
[----:B---3--:R-:W-:-:S05]  /*0b90*/  @P0 FFMA R13, R22, R6, R19 ;  /* 0x00000006160d0223 */ /* 0x008fca0000000013 */
[----:B------:R-:W-:Y:S04]  /*0ba0*/  @P0 STG.E desc[UR6][R4.64], R13 ;  /* 0x0000000d04000986 */ /* 0x000fe8000c101906 */
[----:B------:R-:W2:Y:S01]  /*0bb0*/  @P1 LDG.E R16, desc[UR6][R16.64] ;  /* 0x0000000610101981 */ /* 0x000ea2000c1e1900 */
[----:B0-----:R-:W-:-:S04]  /*0bc0*/  @P1 LEA R3, R3, R2, 0x18 ;  /* 0x0000000203031211 */ /* 0x001fc800078ec0ff */
[----:B------:R-:W-:-:S06]  /*0bd0*/  @P1 LEA R12, R12, R3, 0x2 ;  /* 0x000000030c0c1211 */ /* 0x000fcc00078e10ff */
[----:B------:R-:W2:Y:S02]  /*0be0*/  @P1 LDS R12, [R12] ;  /* 0x000000000c0c1984 */ /* 0x000ea40000000800 */
[----:B--2---:R-:W-:-:S05]  /*0bf0*/  @P1 FFMA R3, R12, R16, R13 ;  /* 0x000000100c031223 */ /* 0x004fca000000000d */
[----:B------:R2:W-:Y:S02]  /*0c00*/  @P1 STG.E desc[UR6][R4.64], R3 ;  /* 0x0000000304001986 */ /* 0x0005e4000c101906 */
.L_x_201:
[----:B------:R-:W3:Y:S01]  /*0c10*/  LDCU UR4, c[0x0][0x3a4] ;  /* 0x00007480ff0477ac */ /* 0x000ee20008000800 */
[----:B------:R-:W-:-:S04]  /*0c20*/  IADD3 R0, PT, PT, R9, R0, RZ ;  /* 0x0000000009007210 */ /* 0x000fc80007ffe0ff */
[----:B---3--:R-:W-:-:S13]  /*0c30*/  ISETP.GE.AND P0, PT, R0, UR4, PT ;  /* 0x0000000400007c0c */ /* 0x008fda000bf06270 */
[----:B------:R-:W-:Y:S05]  /*0c40*/  @!P0 BRA `(.L_x_203) ;  /* 0xfffffff400808947 */ /* 0x000fea000383ffff */
[----:B------:R-:W-:Y:S05]  /*0c50*/  EXIT ;  /* 0x000000000000794d */ /* 0x000fea0003800000 */
.L_x_204:
        /* <DEDUP_REMOVED lines=10> */
.L_x_736:


//--------------------- .text._Z20gpuKernelArrayInsertIfEvPT_S1_iiiiiiii --------------------------
	.section	.text._Z20gpuKernelArrayInsertIfEvPT_S1_iiiiiiii,"ax",@progbits
	.align	128
        .global         _Z20gpuKernelArrayInsertIfEvPT_S1_iiiiiiii
        .type           _Z20gpuKernelArrayInsertIfEvPT_S1_iiiiiiii,@function
        .size           _Z20gpuKernelArrayInsertIfEvPT_S1_iiiiiiii,(.L_x_737 - _Z20gpuKernelArrayInsertIfEvPT_S1_iiiiiiii)
        .other          _Z20gpuKernelArrayInsertIfEvPT_S1_iiiiiiii,@"STO_CUDA_ENTRY STV_DEFAULT"
_Z20gpuKernelArrayInsertIfEvPT_S1_iiiiiiii:
.text._Z20gpuKernelArrayInsertIfEvPT_S1_iiiiiiii:
        /* <DEDUP_REMOVED lines=14> */
[----:B------:R-:W1:Y:S01]  /*00e0*/  LDC R7, c[0x0][0x3ac] ;  /* 0x0000eb00ff077b82 */ /* 0x000e620000000800 */
[----:B------:R-:W0:Y:S01]  /*00f0*/  LDCU UR8, c[0x0][0x3a4] ;  /* 0x00007480ff0877ac */ /* 0x000e220008000800 */
[----:B------:R-:W0:Y:S02]  /*0100*/  LDCU UR9, c[0x0][0x3a8] ;  /* 0x00007500ff0977ac */ /* 0x000e240008000800 */
[----:B0-----:R-:W-:-:S04]  /*0110*/  IABS R0, R0 ;  /* 0x0000000000007213 */ /* 0x001fc80000000000 */
[----:B------:R-:W0:Y:S01]  /*0120*/  LDC.64 R2, c[0x0][0x380] ;  /* 0x0000e000ff027b82 */ /* 0x000e220000000a00 */
[----:B------:R-:W0:Y:S01]  /*0130*/  LDCU.64 UR10, c[0x0][0x390] ;  /* 0x00007200ff0a77ac */ /* 0x000e220008000a00 */
[----:B------:R-:W5:Y:S08]  /*0140*/  I2F.RP R4, R0 ;  /* 0x0000000000047306 */ /* 0x000f700000209400 */
[----:B-----5:R-:W5:Y:S02]  /*0150*/  MUFU.RCP R4, R4 ;  /* 0x0000000400047308 */ /* 0x020f640000001000 */
[----:B-----5:R-:W-:-:S02]  /*0160*/  VIADD R8, R4, 0xffffffe ;  /* 0x0ffffffe04087836 */ /* 0x020fc40000000000 */
[----:B------:R-:W0:Y:S04]  /*0170*/  LDC.64 R4, c[0x0][0x388] ;  /* 0x0000e200ff047b82 */ /* 0x000e280000000a00 */
[----:B------:R5:W2:Y:S02]  /*0180*/  F2I.FTZ.U32.TRUNC.NTZ R9, R8 ;  /* 0x0000000800097305 */ /* 0x000aa4000021f000 */
[----:B-----5:R-:W-:Y:S02]  /*0190*/  HFMA2 R8, -RZ, RZ, 0, 0 ;  /* 0x00000000ff087431 */ /* 0x020fe400000001ff */
[----:B--2---:R-:W-:-:S04]  /*01a0*/  IMAD.MOV R13, RZ, RZ, -R9 ;  /* 0x000000ffff0d7224 */ /* 0x004fc800078e0a09 */
[----:B------:R-:W-:-:S04]  /*01b0*/  IMAD R13, R13, R0, RZ ;  /* 0x000000000d0d7224 */ /* 0x000fc800078e02ff */
[----:B------:R-:W-:-:S04]  /*01c0*/  IMAD.HI.U32 R8, R9, R13, R8 ;  /* 0x0000000d09087227 */ /* 0x000fc800078e0008 */
[----:B-1-34-:R-:W-:-:S07]  /*01d0*/  IMAD R9, R10, UR4, RZ ;  /* 0x000000040a097c24 */ /* 0x01afce000f8e02ff */
.L_x_205:
[----:B0-----:R-:W-:-:S05]  /*01e0*/  IMAD.WIDE R14, R11, 0x4, R4 ;  /* 0x000000040b0e7825 */ /* 0x001fca00078e0204 */
[----:B-1----:R0:W2:Y:S01]  /*01f0*/  LDG.E R10, desc[UR6][R14.64] ;  /* 0x000000060e0a7981 */ /* 0x0020a2000c1e1900 */
[----:B------:R-:W-:Y:S02]  /*0200*/  IABS R17, R11 ;  /* 0x0000000b00117213 */ /* 0x000fe40000000000 */
[----:B------:R-:W-:Y:S02]  /*0210*/  IABS R20, R6 ;  /* 0x0000000600147213 */ /* 0x000fe40000000000 */
[----:B------:R-:W-:Y:S01]  /*0220*/  IABS R12, R7 ;  /* 0x00000007000c7213 */ /* 0x000fe20000000000 */
[----:B------:R-:W-:-:S03]  /*0230*/  IMAD.HI.U32 R13, R8, R17, RZ ;  /* 0x00000011080d7227 */ /* 0x000fc600078e00ff */
[----:B------:R-:W1:Y:S01]  /*0240*/  I2F.RP R16, R12 ;  /* 0x0000000c00107306 */ /* 0x000e620000209400 */
[----:B------:R-:W-:Y:S01]  /*0250*/  IMAD.MOV R18, RZ, RZ, -R13 ;  /* 0x000000ffff127224 */ /* 0x000fe200078e0a0d */
[----:B0-----:R-:W-:-:S03]  /*0260*/  LOP3.LUT R14, R11, R6, RZ, 0x3c, !PT ;  /* 0x000000060b0e7212 */ /* 0x001fc600078e3cff */
[----:B------:R-:W-:Y:S01]  /*0270*/  IMAD R17, R20, R18, R17 ;  /* 0x0000001214117224 */ /* 0x000fe200078e0211 */
[----:B------:R-:W-:-:S04]  /*0280*/  ISETP.GE.AND P2, PT, R14, RZ, PT ;  /* 0x000000ff0e00720c */ /* 0x000fc80003f46270 */
[----:B------:R-:W-:Y:S01]  /*0290*/  ISETP.GT.U32.AND P1, PT, R0, R17, PT ;  /* 0x000000110000720c */ /* 0x000fe20003f24070 */
[----:B-1----:R-:W0:-:S12]  /*02a0*/  MUFU.RCP R16, R16 ;  /* 0x0000001000107308 */ /* 0x002e180000001000 */
[----:B------:R-:W-:Y:S02]  /*02b0*/  @!P1 IMAD.IADD R17, R17, 0x1, -R20 ;  /* 0x0000000111119824 */ /* 0x000fe400078e0a14 */
[----:B------:R-:W-:Y:S01]  /*02c0*/  @!P1 VIADD R13, R13, 0x1 ;  /* 0x000000010d0d9836 */ /* 0x000fe20000000000 */
[----:B------:R-:W-:Y:S02]  /*02d0*/  ISETP.NE.AND P1, PT, R6, RZ, PT ;  /* 0x000000ff0600720c */ /* 0x000fe40003f25270 */
[----:B------:R-:W-:Y:S02]  /*02e0*/  ISETP.GE.U32.AND P0, PT, R17, R0, PT ;  /* 0x000000001100720c */ /* 0x000fe40003f06070 */
[----:B0-----:R-:W-:-:S04]  /*02f0*/  IADD3 R14, PT, PT, R16, 0xffffffe, RZ ;  /* 0x0ffffffe100e7810 */ /* 0x001fc80007ffe0ff */
[----:B------:R0:W1:Y:S07]  /*0300*/  F2I.FTZ.U32.TRUNC.NTZ R15, R14 ;  /* 0x0000000e000f7305 */ /* 0x00006e000021f000 */
[----:B------:R-:W-:Y:S01]  /*0310*/  @P0 VIADD R13, R13, 0x1 ;  /* 0x000000010d0d0836 */ /* 0x000fe20000000000 */
[----:B0-----:R-:W-:-:S04]  /*0320*/  MOV R14, RZ ;  /* 0x000000ff000e7202 */ /* 0x001fc80000000f00 */
[----:B------:R-:W-:Y:S02]  /*0330*/  @!P2 IADD3 R13, PT, PT, -R13, RZ, RZ ;  /* 0x000000ff0d0da210 */ /* 0x000fe40007ffe1ff */
[----:B------:R-:W-:Y:S01]  /*0340*/  @!P1 LOP3.LUT R13, RZ, R6, RZ, 0x33, !PT ;  /* 0x00000006ff0d9212 */ /* 0x000fe200078e33ff */
[----:B-1----:R-:W-:-:S04]  /*0350*/  IMAD.MOV R17, RZ, RZ, -R15 ;  /* 0x000000ffff117224 */ /* 0x002fc800078e0a0f */
[----:B------:R-:W-:Y:S01]  /*0360*/  IMAD.MOV R16, RZ, RZ, -R13 ;  /* 0x000000ffff107224 */ /* 0x000fe200078e0a0d */
[----:B------:R-:W-:Y:S01]  /*0370*/  IADD3 R13, PT, PT, R13, UR9, RZ ;  /* 0x000000090d0d7c10 */ /* 0x000fe2000fffe0ff */
[----:B------:R-:W-:Y:S02]  /*0380*/  IMAD R17, R17, R12, RZ ;  /* 0x0000000c11117224 */ /* 0x000fe400078e02ff */
[----:B------:R-:W-:Y:S01]  /*0390*/  IMAD R16, R6, R16, R11 ;  /* 0x0000001006107224 */ /* 0x000fe200078e020b */
[----:B------:R-:W-:Y:S01]  /*03a0*/  IADD3 R11, PT, PT, R9, R11, RZ ;  /* 0x0000000b090b7210 */ /* 0x000fe20007ffe0ff */
[----:B------:R-:W-:-:S03]  /*03b0*/  IMAD.HI.U32 R14, R15, R17, R14 ;  /* 0x000000110f0e7227 */ /* 0x000fc600078e000e */
[----:B------:R-:W-:Y:S02]  /*03c0*/  IABS R18, R16 ;  /* 0x0000001000127213 */ /* 0x000fe40000000000 */
[----:B------:R-:W-:-:S03]  /*03d0*/  ISETP.GE.AND P1, PT, R16, RZ, PT ;  /* 0x000000ff1000720c */ /* 0x000fc60003f26270 */
[----:B------:R-:W-:-:S04]  /*03e0*/  IMAD.MOV.U32 R17, RZ, RZ, R18 ;  /* 0x000000ffff117224 */ /* 0x000fc800078e0012 */
[----:B------:R-:W-:-:S04]  /*03f0*/  IMAD.HI.U32 R15, R14, R17, RZ ;  /* 0x000000110e0f7227 */ /* 0x000fc800078e00ff */
[----:B------:R-:W-:-:S04]  /*0400*/  IMAD.MOV R15, RZ, RZ, -R15 ;  /* 0x000000ffff0f7224 */ /* 0x000fc800078e0a0f */
[----:B------:R-:W-:Y:S01]  /*0410*/  IMAD R15, R12, R15, R17 ;  /* 0x0000000f0c0f7224 */ /* 0x000fe200078e0211 */
[----:B------:R-:W-:-:S04]  /*0420*/  LOP3.LUT R17, RZ, R7, RZ, 0x33, !PT ;  /* 0x00000007ff117212 */ /* 0x000fc800078e33ff */
[----:B------:R-:W-:-:S13]  /*0430*/  ISETP.GT.U32.AND P0, PT, R12, R15, PT ;  /* 0x0000000f0c00720c */ /* 0x000fda0003f04070 */
[----:B------:R-:W-:-:S04]  /*0440*/  @!P0 IADD3 R15, PT, PT, R15, -R12, RZ ;  /* 0x8000000c0f0f8210 */ /* 0x000fc80007ffe0ff */
[----:B------:R-:W-:-:S13]  /*0450*/  ISETP.GT.U32.AND P0, PT, R12, R15, PT ;  /* 0x0000000f0c00720c */ /* 0x000fda0003f04070 */
[----:B------:R-:W-:Y:S01]  /*0460*/  @!P0 IMAD.IADD R15, R15, 0x1, -R12 ;  /* 0x000000010f0f8824 */ /* 0x000fe200078e0a0c */
[----:B------:R-:W-:-:S04]  /*0470*/  ISETP.NE.AND P0, PT, R7, RZ, PT ;  /* 0x000000ff0700720c */ /* 0x000fc80003f05270 */
[----:B------:R-:W-:-:S04]  /*0480*/  @!P1 IADD3 R15, PT, PT, -R15, RZ, RZ ;  /* 0x000000ff0f0f9210 */ /* 0x000fc80007ffe1ff */
[----:B------:R-:W-:-:S05]  /*0490*/  SEL R15, R17, R15, !P0 ;  /* 0x0000000f110f7207 */ /* 0x000fca0004000000 */
[----:B------:R-:W-:-:S05]  /*04a0*/  VIADD R19, R15, UR5 ;  /* 0x000000050f137c36 */ /* 0x000fca0008000000 */
[----:B------:R-:W-:-:S04]  /*04b0*/  IADD3 R16, PT, PT, R16, -R19, RZ ;  /* 0x8000001310107210 */ /* 0x000fc80007ffe0ff */
[----:B------:R-:W-:Y:S02]  /*04c0*/  IABS R15, R16 ;  /* 0x00000010000f7213 */ /* 0x000fe40000000000 */
[----:B------:R-:W-:-:S03]  /*04d0*/  LOP3.LUT R16, R16, R7, RZ, 0x3c, !PT ;  /* 0x0000000710107212 */ /* 0x000fc600078e3cff */
[----:B------:R-:W-:Y:S01]  /*04e0*/  IMAD.HI.U32 R14, R14, R15, RZ ;  /* 0x0000000f0e0e7227 */ /* 0x000fe200078e00ff */
[----:B------:R-:W-:-:S03]  /*04f0*/  ISETP.GE.AND P3, PT, R16, RZ, PT ;  /* 0x000000ff1000720c */ /* 0x000fc60003f66270 */
[----:B------:R-:W-:-:S04]  /*0500*/  IMAD.MOV R18, RZ, RZ, -R14 ;  /* 0x000000ffff127224 */ /* 0x000fc800078e0a0e */
[----:B------:R-:W-:-:S05]  /*0510*/  IMAD R15, R12, R18, R15 ;  /* 0x000000120c0f7224 */ /* 0x000fca00078e020f */
[----:B------:R-:W-:-:S13]  /*0520*/  ISETP.GT.U32.AND P2, PT, R12, R15, PT ;  /* 0x0000000f0c00720c */ /* 0x000fda0003f44070 */
[----:B------:R-:W-:Y:S01]  /*0530*/  @!P2 IADD3 R15, PT, PT, R15, -R12, RZ ;  /* 0x8000000c0f0fa210 */ /* 0x000fe20007ffe0ff */
[----:B------:R-:W-:-:S03]  /*0540*/  @!P2 VIADD R14, R14, 0x1 ;  /* 0x000000010e0ea836 */ /* 0x000fc60000000000 */
[----:B------:R-:W-:-:S13]  /*0550*/  ISETP.GE.U32.AND P1, PT, R15, R12, PT ;  /* 0x0000000c0f00720c */ /* 0x000fda0003f26070 */
[----:B------:R-:W-:-:S05]  /*0560*/  @P1 IADD3 R14, PT, PT, R14, 0x1, RZ ;  /* 0x000000010e0e1810 */ /* 0x000fca0007ffe0ff */
[----:B------:R-:W-:-:S05]  /*0570*/  @!P3 IMAD.MOV R14, RZ, RZ, -R14 ;  /* 0x000000ffff0eb224 */ /* 0x000fca00078e0a0e */
[----:B------:R-:W-:Y:S02]  /*0580*/  SEL R14, R17, R14, !P0 ;  /* 0x0000000e110e7207 */ /* 0x000fe40004000000 */
[----:B------:R-:W-:-:S03]  /*0590*/  ISETP.GE.AND P0, PT, R11, UR12, PT ;  /* 0x0000000c0b007c0c */ /* 0x000fc6000bf06270 */
[----:B------:R-:W-:-:S04]  /*05a0*/  VIADD R14, R14, UR8 ;  /* 0x000000080e0e7c36 */ /* 0x000fc80008000000 */
[----:B------:R-:W-:-:S04]  /*05b0*/  IMAD R13, R13, UR11, R14 ;  /* 0x0000000b0d0d7c24 */ /* 0x000fc8000f8e020e */
[----:B------:R-:W-:-:S04]  /*05c0*/  IMAD R13, R13, UR10, R19 ;  /* 0x0000000a0d0d7c24 */ /* 0x000fc8000f8e0213 */
[----:B------:R-:W-:-:S05]  /*05d0*/  IMAD.WIDE R12, R13, 0x4, R2 ;  /* 0x000000040d0c7825 */ /* 0x000fca00078e0202 */
[----:B--2---:R1:W-:Y:S01]  /*05e0*/  STG.E desc[UR6][R12.64], R10 ;  /* 0x0000000a0c007986 */ /* 0x0043e2000c101906 */
[----:B------:R-:W-:Y:S05]  /*05f0*/  @!P0 BRA `(.L_x_205) ;  /* 0xfffffff800f88947 */ /* 0x000fea000383ffff */
[----:B------:R-:W-:Y:S05]  /*0600*/  EXIT ;  /* 0x000000000000794d */ /* 0x000fea0003800000 */
.L_x_206:
        /* <DEDUP_REMOVED lines=15> */
.L_x_737:


//--------------------- .text._Z21gpuKernelArrayExtractIfEvPT_S1_iiiiiiii --------------------------
	.section	.text._Z21gpuKernelArrayExtractIfEvPT_S1_iiiiiiii,"ax",@progbits
	.align	128
        .global         _Z21gpuKernelArrayExtractIfEvPT_S1_iiiiiiii
        .type           _Z21gpuKernelArrayExtractIfEvPT_S1_iiiiiiii,@function
        .size           _Z21gpuKernelArrayExtractIfEvPT_S1_iiiiiiii,(.L_x_738 - _Z21gpuKernelArrayExtractIfEvPT_S1_iiiiiiii)
        .other          _Z21gpuKernelArrayExtractIfEvPT_S1_iiiiiiii,@"STO_CUDA_ENTRY STV_DEFAULT"
_Z21gpuKernelArrayExtractIfEvPT_S1_iiiiiiii:
.text._Z21gpuKernelArrayExtractIfEvPT_S1_iiiiiiii:
        /* <DEDUP_REMOVED lines=30> */
.L_x_207:
[----:B-1----:R-:W-:Y:S02]  /*01e0*/  IABS R13, R10 ;  /* 0x0000000a000d7213 */ /* 0x002fe40000000000 */
[----:B------:R-:W-:Y:S02]  /*01f0*/  IABS R11, R6 ;  /* 0x00000006000b7213 */ /* 0x000fe40000000000 */
[----:B------:R-:W-:Y:S01]  /*0200*/  IABS R18, R7 ;  /* 0x0000000700127213 */ /* 0x000fe20000000000 */
[----:B------:R-:W-:Y:S01]  /*0210*/  IMAD.HI.U32 R12, R8, R13, RZ ;  /* 0x0000000d080c7227 */ /* 0x000fe200078e00ff */
[----:B------:R-:W1:Y:S03]  /*0220*/  I2F.RP R16, R11 ;  /* 0x0000000b00107306 */ /* 0x000e660000209400 */
[----:B------:R-:W-:-:S04]  /*0230*/  IMAD.MOV R14, RZ, RZ, -R12 ;  /* 0x000000ffff0e7224 */ /* 0x000fc800078e0a0c */
[----:B------:R-:W-:-:S05]  /*0240*/  IMAD R13, R18, R14, R13 ;  /* 0x0000000e120d7224 */ /* 0x000fca00078e020d */
[----:B------:R-:W-:Y:S01]  /*0250*/  ISETP.GT.U32.AND P1, PT, R0, R13, PT ;  /* 0x0000000d0000720c */ /* 0x000fe20003f24070 */
[----:B-1----:R-:W1:-:S12]  /*0260*/  MUFU.RCP R16, R16 ;  /* 0x0000001000107308 */ /* 0x002e580000001000 */
[----:B------:R-:W-:Y:S02]  /*0270*/  @!P1 IMAD.IADD R13, R13, 0x1, -R18 ;  /* 0x000000010d0d9824 */ /* 0x000fe400078e0a12 */
[----:B------:R-:W-:Y:S01]  /*0280*/  @!P1 VIADD R12, R12, 0x1 ;  /* 0x000000010c0c9836 */ /* 0x000fe20000000000 */
[----:B------:R-:W-:Y:S02]  /*0290*/  ISETP.NE.AND P1, PT, R7, RZ, PT ;  /* 0x000000ff0700720c */ /* 0x000fe40003f25270 */
[----:B------:R-:W-:Y:S02]  /*02a0*/  ISETP.GE.U32.AND P0, PT, R13, R0, PT ;  /* 0x000000000d00720c */ /* 0x000fe40003f06070 */
[----:B------:R-:W-:Y:S02]  /*02b0*/  LOP3.LUT R13, R10, R7, RZ, 0x3c, !PT ;  /* 0x000000070a0d7212 */ /* 0x000fe400078e3cff */
[----:B-1----:R-:W-:Y:S02]  /*02c0*/  IADD3 R14, PT, PT, R16, 0xffffffe, RZ ;  /* 0x0ffffffe100e7810 */ /* 0x002fe40007ffe0ff */
[----:B------:R-:W-:-:S02]  /*02d0*/  ISETP.GE.AND P2, PT, R13, RZ, PT ;  /* 0x000000ff0d00720c */ /* 0x000fc40003f46270 */
[----:B------:R1:W2:Y:S05]  /*02e0*/  F2I.FTZ.U32.TRUNC.NTZ R15, R14 ;  /* 0x0000000e000f7305 */ /* 0x0002aa000021f000 */
[----:B------:R-:W-:Y:S01]  /*02f0*/  @P0 VIADD R12, R12, 0x1 ;  /* 0x000000010c0c0836 */ /* 0x000fe20000000000 */
[----:B-1----:R-:W-:-:S05]  /*0300*/  MOV R14, RZ ;  /* 0x000000ff000e7202 */ /* 0x002fca0000000f00 */
[----:B------:R-:W-:Y:S02]  /*0310*/  @!P2 IADD3 R12, PT, PT, -R12, RZ, RZ ;  /* 0x000000ff0c0ca210 */ /* 0x000fe40007ffe1ff */
[----:B------:R-:W-:Y:S01]  /*0320*/  @!P1 LOP3.LUT R12, RZ, R7, RZ, 0x33, !PT ;  /* 0x00000007ff0c9212 */ /* 0x000fe200078e33ff */
[----:B--2---:R-:W-:-:S04]  /*0330*/  IMAD.MOV R16, RZ, RZ, -R15 ;  /* 0x000000ffff107224 */ /* 0x004fc800078e0a0f */
[----:B------:R-:W-:-:S04]  /*0340*/  IMAD.MOV R13, RZ, RZ, -R12 ;  /* 0x000000ffff0d7224 */ /* 0x000fc800078e0a0c */
[----:B------:R-:W-:Y:S02]  /*0350*/  IMAD R17, R7, R13, R10 ;  /* 0x0000000d07117224 */ /* 0x000fe400078e020a */
[----:B------:R-:W-:-:S03]  /*0360*/  IMAD R13, R16, R11, RZ ;  /* 0x0000000b100d7224 */ /* 0x000fc600078e02ff */
[----:B------:R-:W-:Y:S01]  /*0370*/  IABS R16, R17 ;  /* 0x0000001100107213 */ /* 0x000fe20000000000 */
[----:B------:R-:W-:Y:S01]  /*0380*/  IMAD.HI.U32 R14, R15, R13, R14 ;  /* 0x0000000d0f0e7227 */ /* 0x000fe200078e000e */
[----:B------:R-:W-:Y:S02]  /*0390*/  ISETP.GE.AND P1, PT, R17, RZ, PT ;  /* 0x000000ff1100720c */ /* 0x000fe40003f26270 */
[----:B------:R-:W-:-:S03]  /*03a0*/  LOP3.LUT R15, RZ, R6, RZ, 0x33, !PT ;  /* 0x00000006ff0f7212 */ /* 0x000fc600078e33ff */
[----:B------:R-:W-:-:S04]  /*03b0*/  IMAD.HI.U32 R13, R14, R16, RZ ;  /* 0x000000100e0d7227 */ /* 0x000fc800078e00ff */
[----:B------:R-:W-:-:S04]  /*03c0*/  IMAD.MOV R13, RZ, RZ, -R13 ;  /* 0x000000ffff0d7224 */ /* 0x000fc800078e0a0d */
[----:B------:R-:W-:-:S05]  /*03d0*/  IMAD R16, R11, R13, R16 ;  /* 0x0000000d0b107224 */ /* 0x000fca00078e0210 */
[----:B------:R-:W-:-:S13]  /*03e0*/  ISETP.GT.U32.AND P0, PT, R11, R16, PT ;  /* 0x000000100b00720c */ /* 0x000fda0003f04070 */
[----:B------:R-:W-:-:S05]  /*03f0*/  @!P0 IMAD.IADD R16, R16, 0x1, -R11 ;  /* 0x0000000110108824 */ /* 0x000fca00078e0a0b */
[----:B------:R-:W-:-:S13]  /*0400*/  ISETP.GT.U32.AND P0, PT, R11, R16, PT ;  /* 0x000000100b00720c */ /* 0x000fda0003f04070 */
[----:B------:R-:W-:Y:S02]  /*0410*/  @!P0 IADD3 R16, PT, PT, R16, -R11, RZ ;  /* 0x8000000b10108210 */ /* 0x000fe40007ffe0ff */
[----:B------:R-:W-:-:S03]  /*0420*/  ISETP.NE.AND P0, PT, R6, RZ, PT ;  /* 0x000000ff0600720c */ /* 0x000fc60003f05270 */
[----:B------:R-:W-:-:S05]  /*0430*/  @!P1 IMAD.MOV R16, RZ, RZ, -R16 ;  /* 0x000000ffff109224 */ /* 0x000fca00078e0a10 */
        /* <DEDUP_REMOVED lines=12> */
[----:B------:R-:W-:Y:S02]  /*0500*/  ISETP.GE.U32.AND P1, PT, R16, R11, PT ;  /* 0x0000000b1000720c */ /* 0x000fe40003f26070 */
[----:B------:R-:W-:-:S11]  /*0510*/  IADD3 R11, PT, PT, R12, UR9, RZ ;  /* 0x000000090c0b7c10 */ /* 0x000fd6000fffe0ff */
[----:B------:R-:W-:-:S05]  /*0520*/  @P1 IADD3 R14, PT, PT, R14, 0x1, RZ ;  /* 0x000000010e0e1810 */ /* 0x000fca0007ffe0ff */
[----:B------:R-:W-:-:S05]  /*0530*/  @!P3 IMAD.MOV R14, RZ, RZ, -R14 ;  /* 0x000000ffff0eb224 */ /* 0x000fca00078e0a0e */
[----:B------:R-:W-:-:S05]  /*0540*/  SEL R14, R15, R14, !P0 ;  /* 0x0000000e0f0e7207 */ /* 0x000fca0004000000 */
[----:B------:R-:W-:-:S04]  /*0550*/  VIADD R14, R14, UR8 ;  /* 0x000000080e0e7c36 */ /* 0x000fc80008000000 */
[----:B0-----:R-:W-:-:S04]  /*0560*/  IMAD R11, R11, UR11, R14 ;  /* 0x0000000b0b0b7c24 */ /* 0x001fc8000f8e020e */
[----:B------:R-:W-:-:S04]  /*0570*/  IMAD R11, R11, UR10, R18 ;  /* 0x0000000a0b0b7c24 */ /* 0x000fc8000f8e0212 */
[----:B------:R-:W-:-:S06]  /*0580*/  IMAD.WIDE R12, R11, 0x4, R4 ;  /* 0x000000040b0c7825 */ /* 0x000fcc00078e0204 */
[----:B------:R-:W2:Y:S01]  /*0590*/  LDG.E R13, desc[UR6][R12.64] ;  /* 0x000000060c0d7981 */ /* 0x000ea2000c1e1900 */
[----:B------:R-:W-:Y:S01]  /*05a0*/  IMAD.WIDE R14, R10, 0x4, R2 ;  /* 0x000000040a0e7825 */ /* 0x000fe200078e0202 */
[----:B------:R-:W-:-:S04]  /*05b0*/  IADD3 R10, PT, PT, R9, R10, RZ ;  /* 0x0000000a090a7210 */ /* 0x000fc80007ffe0ff */
[----:B------:R-:W-:Y:S01]  /*05c0*/  ISETP.GE.AND P0, PT, R10, UR12, PT ;  /* 0x0000000c0a007c0c */ /* 0x000fe2000bf06270 */
[----:B--2---:R1:W-:-:S12]  /*05d0*/  STG.E desc[UR6][R14.64], R13 ;  /* 0x0000000d0e007986 */ /* 0x0043d8000c101906 */
[----:B------:R-:W-:Y:S05]  /*05e0*/  @!P0 BRA `(.L_x_207) ;  /* 0xfffffff800fc8947 */ /* 0x000fea000383ffff */
[----:B------:R-:W-:Y:S05]  /*05f0*/  EXIT ;  /* 0x000000000000794d */ /* 0x000fea0003800000 */
.L_x_208:
        /* <DEDUP_REMOVED lines=16> */
.L_x_738:


//--------------------- .text._Z24gpuKernelArrayAdd3VectorIfEvPT_S1_S1_S1_i --------------------------
	.section	.text._Z24gpuKernelArrayAdd3VectorIfEvPT_S1_S1_S1_i,"ax",@progbits
	.align	128
        .global         _Z24gpuKernelArrayAdd3VectorIfEvPT_S1_S1_S1_i
        .type           _Z24gpuKernelArrayAdd3VectorIfEvPT_S1_S1_S1_i,@function
        .size           _Z24gpuKernelArrayAdd3VectorIfEvPT_S1_S1_S1_i,(.L_x_739 - _Z24gpuKernelArrayAdd3VectorIfEvPT_S1_S1_S1_i)
        .other          _Z24gpuKernelArrayAdd3VectorIfEvPT_S1_S1_S1_i,@"STO_CUDA_ENTRY STV_DEFAULT"
_Z24gpuKernelArrayAdd3VectorIfEvPT_S1_S1_S1_i:
.text._Z24gpuKernelArrayAdd3VectorIfEvPT_S1_S1_S1_i:
        /* <DEDUP_REMOVED lines=11> */
[----:B------:R-:W3:Y:S08]  /*00b0*/  LDC.64 R4, c[0x0][0x398] ;  /* 0x0000e600ff047b82 */ /* 0x000ef00000000a00 */
[----:B------:R-:W4:Y:S01]  /*00c0*/  LDC.64 R6, c[0x0][0x380] ;  /* 0x0000e000ff067b82 */ /* 0x000f220000000a00 */
[----:B-1----:R-:W-:-:S07]  /*00d0*/  IMAD R19, R19, UR4, RZ ;  /* 0x0000000413137c24 */ /* 0x002fce000f8e02ff */
[----:B--2---:R-:W1:Y:S02]  /*00e0*/  LDC.64 R8, c[0x0][0x388] ;  /* 0x0000e200ff087b82 */ /* 0x004e640000000a00 */
.L_x_209:
[----:B-1----:R-:W-:-:S04]  /*00f0*/  IMAD.WIDE R10, R0, 0x4, R8 ;  /* 0x00000004000a7825 */ /* 0x002fc800078e0208 */
[C---:B0-----:R-:W-:Y:S02]  /*0100*/  IMAD.WIDE R12, R0.reuse, 0x4, R2 ;  /* 0x00000004000c7825 */ /* 0x041fe400078e0202 */
[----:B--2---:R-:W2:Y:S02]  /*0110*/  LDG.E R10, desc[UR6][R10.64] ;  /* 0x000000060a0a7981 */ /* 0x004ea4000c1e1900 */
[C---:B---3--:R-:W-:Y:S02]  /*0120*/  IMAD.WIDE R14, R0.reuse, 0x4, R4 ;  /* 0x00000004000e7825 */ /* 0x048fe400078e0204 */
[----:B------:R-:W2:Y:S04]  /*0130*/  LDG.E R13, desc[UR6][R12.64] ;  /* 0x000000060c0d7981 */ /* 0x000ea8000c1e1900 */
[----:B------:R-:W3:Y:S01]  /*0140*/  LDG.E R15, desc[UR6][R14.64] ;  /* 0x000000060e0f7981 */ /* 0x000ee2000c1e1900 */
[----:B----4-:R-:W-:Y:S01]  /*0150*/  IMAD.WIDE R16, R0, 0x4, R6 ;  /* 0x0000000400107825 */ /* 0x010fe200078e0206 */
[----:B------:R-:W-:-:S04]  /*0160*/  IADD3 R0, PT, PT, R19, R0, RZ ;  /* 0x0000000013007210 */ /* 0x000fc80007ffe0ff */
[----:B------:R-:W-:Y:S01]  /*0170*/  ISETP.GE.AND P0, PT, R0, UR5, PT ;  /* 0x0000000500007c0c */ /* 0x000fe2000bf06270 */
[----:B--2---:R-:W-:-:S04]  /*0180*/  FADD R18, R10, R13 ;  /* 0x0000000d0a127221 */ /* 0x004fc80000000000 */
[----:B---3--:R-:W-:-:S05]  /*0190*/  FADD R21, R18, R15 ;  /* 0x0000000f12157221 */ /* 0x008fca0000000000 */
[----:B------:R2:W-:Y:S03]  /*01a0*/  STG.E desc[UR6][R16.64], R21 ;  /* 0x0000001510007986 */ /* 0x0005e6000c101906 */
[----:B------:R-:W-:Y:S05]  /*01b0*/  @!P0 BRA `(.L_x_209) ;  /* 0xfffffffc00cc8947 */ /* 0x000fea000383ffff */
[----:B------:R-:W-:Y:S05]  /*01c0*/  EXIT ;  /* 0x000000000000794d */ /* 0x000fea0003800000 */
.L_x_210:
        /* <DEDUP_REMOVED lines=11> */
.L_x_739:


//--------------------- .text._Z25gpuKernelArrayAdd3VectorsIfEvPT_S1_S1_S1_S0_S0_S0_i --------------------------
	.section	.text._Z25gpuKernelArrayAdd3VectorsIfEvPT_S1_S1_S1_S0_S0_S0_i,"ax",@progbits
	.align	128
        .global         _Z25gpuKernelArrayAdd3VectorsIfEvPT_S1_S1_S1_S0_S0_S0_i
        .type           _Z25gpuKernelArrayAdd3VectorsIfEvPT_S1_S1_S1_S0_S0_S0_i,@function
        .size           _Z25gpuKernelArrayAdd3VectorsIfEvPT_S1_S1_S1_S0_S0_S0_i,(.L_x_740 - _Z25gpuKernelArrayAdd3VectorsIfEvPT_S1_S1_S1_S0_S0_S0_i)
        .other          _Z25gpuKernelArrayAdd3VectorsIfEvPT_S1_S1_S1_S0_S0_S0_i,@"STO_CUDA_ENTRY STV_DEFAULT"
_Z25gpuKernelArrayAdd3VectorsIfEvPT_S1_S1_S1_S0_S0_S0_i:
.text._Z25gpuKernelArrayAdd3VectorsIfEvPT_S1_S1_S1_S0_S0_S0_i:
        /* <DEDUP_REMOVED lines=12> */
[----:B------:R-:W4:Y:S01]  /*00c0*/  LDCU UR10, c[0x0][0x3a8] ;  /* 0x00007500ff0a77ac */ /* 0x000f220008000800 */
[----:B------:R-:W0:Y:S06]  /*00d0*/  LDCU.64 UR8, c[0x0][0x3a0] ;  /* 0x00007400ff0877ac */ /* 0x000e2c0008000a00 */
[----:B------:R-:W0:Y:S01]  /*00e0*/  LDC.64 R6, c[0x0][0x380] ;  /* 0x0000e000ff067b82 */ /* 0x000e220000000a00 */
[----:B-1----:R-:W-:-:S07]  /*00f0*/  IMAD R19, R19, UR4, RZ ;  /* 0x0000000413137c24 */ /* 0x002fce000f8e02ff */
[----:B--2---:R-:W1:Y:S02]  /*0100*/  LDC.64 R8, c[0x0][0x388] ;  /* 0x0000e200ff087b82 */ /* 0x004e640000000a00 */
.L_x_211:
[----:B0-----:R-:W-:-:S04]  /*0110*/  IMAD.WIDE R12, R0, 0x4, R2 ;  /* 0x00000004000c7825 */ /* 0x001fc800078e0202 */
[C---:B-1----:R-:W-:Y:S02]  /*0120*/  IMAD.WIDE R10, R0.reuse, 0x4, R8 ;  /* 0x00000004000a7825 */ /* 0x042fe400078e0208 */
[----:B--2---:R-:W2:Y:S02]  /*0130*/  LDG.E R12, desc[UR6][R12.64] ;  /* 0x000000060c0c7981 */ /* 0x004ea4000c1e1900 */
[----:B---3--:R-:W-:Y:S02]  /*0140*/  IMAD.WIDE R14, R0, 0x4, R4 ;  /* 0x00000004000e7825 */ /* 0x008fe400078e0204 */
[----:B------:R-:W3:Y:S04]  /*0150*/  LDG.E R10, desc[UR6][R10.64] ;  /* 0x000000060a0a7981 */ /* 0x000ee8000c1e1900 */
[----:B------:R-:W4:Y:S01]  /*0160*/  LDG.E R15, desc[UR6][R14.64] ;  /* 0x000000060e0f7981 */ /* 0x000f22000c1e1900 */
[----:B--2---:R-:W-:-:S04]  /*0170*/  FMUL R17, R12, UR9 ;  /* 0x000000090c117c20 */ /* 0x004fc80008400000 */
[----:B---3--:R-:W-:Y:S01]  /*0180*/  FFMA R18, R10, UR8, R17 ;  /* 0x000000080a127c23 */ /* 0x008fe20008000011 */
[----:B------:R-:W-:Y:S01]  /*0190*/  IMAD.WIDE R16, R0, 0x4, R6 ;  /* 0x0000000400107825 */ /* 0x000fe200078e0206 */
[----:B------:R-:W-:-:S03]  /*01a0*/  IADD3 R0, PT, PT, R19, R0, RZ ;  /* 0x0000000013007210 */ /* 0x000fc60007ffe0ff */
[----:B----4-:R-:W-:Y:S01]  /*01b0*/  FFMA R21, R15, UR10, R18 ;  /* 0x0000000a0f157c23 */ /* 0x010fe20008000012 */
[----:B------:R-:W-:-:S04]  /*01c0*/  ISETP.GE.AND P0, PT, R0, UR5, PT ;  /* 0x0000000500007c0c */ /* 0x000fc8000bf06270 */
[----:B------:R2:W-:Y:S09]  /*01d0*/  STG.E desc[UR6][R16.64], R21 ;  /* 0x0000001510007986 */ /* 0x0005f2000c101906 */
[----:B------:R-:W-:Y:S05]  /*01e0*/  @!P0 BRA `(.L_x_211) ;  /* 0xfffffffc00c88947 */ /* 0x000fea000383ffff */
[----:B------:R-:W-:Y:S05]  /*01f0*/  EXIT ;  /* 0x000000000000794d */ /* 0x000fea0003800000 */
.L_x_212:
        /* <DEDUP_REMOVED lines=16> */
.L_x_740:


//--------------------- .text._Z20gpuKernelArrayAXYPBZIfEvPT_S1_S1_S1_S0_S0_i --------------------------
	.section	.text._Z20gpuKernelArrayAXYPBZIfEvPT_S1_S1_S1_S0_S0_i,"ax",@progbits
	.align	128
        .global         _Z20gpuKernelArrayAXYPBZIfEvPT_S1_S1_S1_S0_S0_i
        .type           _Z20gpuKernelArrayAXYPBZIfEvPT_S1_S1_S1_S0_S0_i,@function
        .size           _Z20gpuKernelArrayAXYPBZIfEvPT_S1_S1_S1_S0_S0_i,(.L_x_741 - _Z20gpuKernelArrayAXYPBZIfEvPT_S1_S1_S1_S0_S0_i)
        .other          _Z20gpuKernelArrayAXYPBZIfEvPT_S1_S1_S1_S0_S0_i,@"STO_CUDA_ENTRY STV_DEFAULT"
_Z20gpuKernelArrayAXYPBZIfEvPT_S1_S1_S1_S0_S0_i:
.text._Z20gpuKernelArrayAXYPBZIfEvPT_S1_S1_S1_S0_S0_i:
        /* <DEDUP_REMOVED lines=12> */
[----:B------:R-:W4:Y:S07]  /*00c0*/  LDCU.64 UR8, c[0x0][0x3a0] ;  /* 0x00007400ff0877ac */ /* 0x000f2e0008000a00 */
[----:B------:R-:W0:Y:S01]  /*00d0*/  LDC.64 R6, c[0x0][0x380] ;  /* 0x0000e000ff067b82 */ /* 0x000e220000000a00 */
[----:B-1----:R-:W-:-:S07]  /*00e0*/  IMAD R19, R19, UR4, RZ ;  /* 0x0000000413137c24 */ /* 0x002fce000f8e02ff */
[----:B--2---:R-:W1:Y:S02]  /*00f0*/  LDC.64 R8, c[0x0][0x388] ;  /* 0x0000e200ff087b82 */ /* 0x004e640000000a00 */
.L_x_213:
[----:B-1----:R-:W-:-:S04]  /*0100*/  IMAD.WIDE R10, R0, 0x4, R8 ;  /* 0x00000004000a7825 */ /* 0x002fc800078e0208 */
[C---:B---3--:R-:W-:Y:S02]  /*0110*/  IMAD.WIDE R14, R0.reuse, 0x4, R4 ;  /* 0x00000004000e7825 */ /* 0x048fe400078e0204 */
[----:B------:R-:W4:Y:S02]  /*0120*/  LDG.E R10, desc[UR6][R10.64] ;  /* 0x000000060a0a7981 */ /* 0x000f24000c1e1900 */
[C---:B0-----:R-:W-:Y:S02]  /*0130*/  IMAD.WIDE R12, R0.reuse, 0x4, R2 ;  /* 0x00000004000c7825 */ /* 0x041fe400078e0202 */
[----:B--2---:R-:W2:Y:S04]  /*0140*/  LDG.E R14, desc[UR6][R14.64] ;  /* 0x000000060e0e7981 */ /* 0x004ea8000c1e1900 */
[----:B------:R-:W3:Y:S01]  /*0150*/  LDG.E R13, desc[UR6][R12.64] ;  /* 0x000000060c0d7981 */ /* 0x000ee2000c1e1900 */
[----:B------:R-:W-:Y:S01]  /*0160*/  IMAD.WIDE R16, R0, 0x4, R6 ;  /* 0x0000000400107825 */ /* 0x000fe200078e0206 */
[----:B------:R-:W-:-:S04]  /*0170*/  IADD3 R0, PT, PT, R19, R0, RZ ;  /* 0x0000000013007210 */ /* 0x000fc80007ffe0ff */
[----:B------:R-:W-:Y:S01]  /*0180*/  ISETP.GE.AND P0, PT, R0, UR5, PT ;  /* 0x0000000500007c0c */ /* 0x000fe2000bf06270 */
[----:B----4-:R-:W-:Y:S01]  /*0190*/  FMUL R18, R10, UR8 ;  /* 0x000000080a127c20 */ /* 0x010fe20008400000 */
[----:B--2---:R-:W-:-:S04]  /*01a0*/  FMUL R21, R14, UR9 ;  /* 0x000000090e157c20 */ /* 0x004fc80008400000 */
[----:B---3--:R-:W-:-:S05]  /*01b0*/  FFMA R21, R18, R13, R21 ;  /* 0x0000000d12157223 */ /* 0x008fca0000000015 */
[----:B------:R2:W-:Y:S02]  /*01c0*/  STG.E desc[UR6][R16.64], R21 ;  /* 0x0000001510007986 */ /* 0x0005e4000c101906 */
[----:B------:R-:W-:Y:S05]  /*01d0*/  @!P0 BRA `(.L_x_213) ;  /* 0xfffffffc00c88947 */ /* 0x000fea000383ffff */
[----:B------:R-:W-:Y:S05]  /*01e0*/  EXIT ;  /* 0x000000000000794d */ /* 0x000fea0003800000 */
.L_x_214:
        /* <DEDUP_REMOVED lines=9> */
.L_x_741:


//--------------------- .text._Z18gpuKernelArrayAXYZIfEvPT_S1_S1_S1_S0_i --------------------------
	.section	.text._Z18gpuKernelArrayAXYZIfEvPT_S1_S1_S1_S0_i,"ax",@progbits
	.align	128
        .global         _Z18gpuKernelArrayAXYZIfEvPT_S1_S1_S1_S0_i
        .type           _Z18gpuKernelArrayAXYZIfEvPT_S1_S1_S1_S0_i,@function
        .size           _Z18gpuKernelArrayAXYZIfEvPT_S1_S1_S1_S0_i,(.L_x_742 - _Z18gpuKernelArrayAXYZIfEvPT_S1_S1_S1_S0_i)
        .other          _Z18gpuKernelArrayAXYZIfEvPT_S1_S1_S1_S0_i,@"STO_CUDA_ENTRY STV_DEFAULT"
_Z18gpuKernelArrayAXYZIfEvPT_S1_S1_S1_S0_i:
.text._Z18gpuKernelArrayAXYZIfEvPT_S1_S1_S1_S0_i:
        /* <DEDUP_REMOVED lines=12> */
[----:B------:R-:W4:Y:S07]  /*00c0*/  LDCU UR8, c[0x0][0x3a0] ;  /* 0x00007400ff0877ac */ /* 0x000f2e0008000800 */
[----:B------:R-:W0:Y:S01]  /*00d0*/  LDC.64 R6, c[0x0][0x380] ;  /* 0x0000e000ff067b82 */ /* 0x000e220000000a00 */
[----:B-1----:R-:W-:-:S07]  /*00e0*/  IMAD R19, R19, UR4, RZ ;  /* 0x0000000413137c24 */ /* 0x002fce000f8e02ff */
[----:B--2---:R-:W1:Y:S02]  /*00f0*/  LDC.64 R8, c[0x0][0x388] ;  /* 0x0000e200ff087b82 */ /* 0x004e640000000a00 */
.L_x_215:
[----:B-1----:R-:W-:-:S04]  /*0100*/  IMAD.WIDE R10, R0, 0x4, R8 ;  /* 0x00000004000a7825 */ /* 0x002fc800078e0208 */
[C---:B0-----:R-:W-:Y:S02]  /*0110*/  IMAD.WIDE R12, R0.reuse, 0x4, R2 ;  /* 0x00000004000c7825 */ /* 0x041fe400078e0202 */
[----:B------:R-:W4:Y:S02]  /*0120*/  LDG.E R10, desc[UR6][R10.64] ;  /* 0x000000060a0a7981 */ /* 0x000f24000c1e1900 */
[----:B---3--:R-:W-:Y:S02]  /*0130*/  IMAD.WIDE R14, R0, 0x4, R4 ;  /* 0x00000004000e7825 */ /* 0x008fe400078e0204 */
[----:B--2---:R-:W2:Y:S04]  /*0140*/  LDG.E R13, desc[UR6][R12.64] ;  /* 0x000000060c0d7981 */ /* 0x004ea8000c1e1900 */
[----:B------:R-:W3:Y:S01]  /*0150*/  LDG.E R15, desc[UR6][R14.64] ;  /* 0x000000060e0f7981 */ /* 0x000ee2000c1e1900 */
[----:B----4-:R-:W-:-:S04]  /*0160*/  FMUL R16, R10, UR8 ;  /* 0x000000080a107c20 */ /* 0x010fc80008400000 */
[----:B--2---:R-:W-:Y:S01]  /*0170*/  FMUL R18, R16, R13 ;  /* 0x0000000d10127220 */ /* 0x004fe20000400000 */
[----:B------:R-:W-:Y:S01]  /*0180*/  IMAD.WIDE R16, R0, 0x4, R6 ;  /* 0x0000000400107825 */ /* 0x000fe200078e0206 */
[----:B------:R-:W-:-:S03]  /*0190*/  IADD3 R0, PT, PT, R19, R0, RZ ;  /* 0x0000000013007210 */ /* 0x000fc60007ffe0ff */
[----:B---3--:R-:W-:Y:S01]  /*01a0*/  FMUL R21, R18, R15 ;  /* 0x0000000f12157220 */ /* 0x008fe20000400000 */
[----:B------:R-:W-:-:S04]  /*01b0*/  ISETP.GE.AND P0, PT, R0, UR5, PT ;  /* 0x0000000500007c0c */ /* 0x000fc8000bf06270 */
[----:B------:R2:W-:Y:S09]  /*01c0*/  STG.E desc[UR6][R16.64], R21 ;  /* 0x0000001510007986 */ /* 0x0005f2000c101906 */
[----:B------:R-:W-:Y:S05]  /*01d0*/  @!P0 BRA `(.L_x_215) ;  /* 0xfffffffc00c88947 */ /* 0x000fea000383ffff */
[----:B------:R-:W-:Y:S05]  /*01e0*/  EXIT ;  /* 0x000000000000794d */ /* 0x000fea0003800000 */
.L_x_216:
        /* <DEDUP_REMOVED lines=9> */
.L_x_742:


//--------------------- .text._Z17gpuKernelArrayAXYIfEvPT_S1_S1_S0_i --------------------------
	.section	.text._Z17gpuKernelArrayAXYIfEvPT_S1_S1_S0_i,"ax",@progbits
	.align	128
        .global         _Z17gpuKernelArrayAXYIfEvPT_S1_S1_S0_i
        .type           _Z17gpuKernelArrayAXYIfEvPT_S1_S1_S0_i,@function
        .size           _Z17gpuKernelArrayAXYIfEvPT_S1_S1_S0_i,(.L_x_743 - _Z17gpuKernelArrayAXYIfEvPT_S1_S1_S0_i)
        .other          _Z17gpuKernelArrayAXYIfEvPT_S1_S1_S0_i,@"STO_CUDA_ENTRY STV_DEFAULT"
_Z17gpuKernelArrayAXYIfEvPT_S1_S1_S0_i:
.text._Z17gpuKernelArrayAXYIfEvPT_S1_S1_S0_i:
        /* <DEDUP_REMOVED lines=15> */
.L_x_217:
[----:B0-----:R-:W-:-:S04]  /*00f0*/  IMAD.WIDE R2, R0, 0x4, R8 ;  /* 0x0000000400027825 */ /* 0x001fc800078e0208 */
[C---:B------:R-:W-:Y:S02]  /*0100*/  IMAD.WIDE R4, R0.reuse, 0x4, R10 ;  /* 0x0000000400047825 */ /* 0x040fe400078e020a */
[----:B--2---:R-:W4:Y:S04]  /*0110*/  LDG.E R2, desc[UR6][R2.64] ;  /* 0x0000000602027981 */ /* 0x004f28000c1e1900 */
[----:B------:R-:W2:Y:S01]  /*0120*/  LDG.E R5, desc[UR6][R4.64] ;  /* 0x0000000604057981 */ /* 0x000ea2000c1e1900 */
[----:B-1-3--:R-:W-:Y:S01]  /*0130*/  IMAD.WIDE R6, R0, 0x4, R12 ;  /* 0x0000000400067825 */ /* 0x00afe200078e020c */
[----:B------:R-:W-:-:S04]  /*0140*/  IADD3 R0, PT, PT, R15, R0, RZ ;  /* 0x000000000f007210 */ /* 0x000fc80007ffe0ff */
[----:B------:R-:W-:Y:S01]  /*0150*/  ISETP.GE.AND P0, PT, R0, UR5, PT ;  /* 0x0000000500007c0c */ /* 0x000fe2000bf06270 */
[----:B----4-:R-:W-:-:S04]  /*0160*/  FMUL R14, R2, UR8 ;  /* 0x00000008020e7c20 */ /* 0x010fc80008400000 */
[----:B--2---:R-:W-:-:S05]  /*0170*/  FMUL R17, R14, R5 ;  /* 0x000000050e117220 */ /* 0x004fca0000400000 */
[----:B------:R1:W-:Y:S03]  /*0180*/  STG.E desc[UR6][R6.64], R17 ;  /* 0x0000001106007986 */ /* 0x0003e6000c101906 */
[----:B------:R-:W-:Y:S05]  /*0190*/  @!P0 BRA `(.L_x_217) ;  /* 0xfffffffc00d48947 */ /* 0x000fea000383ffff */
[----:B------:R-:W-:Y:S05]  /*01a0*/  EXIT ;  /* 0x000000000000794d */ /* 0x000fea0003800000 */
.L_x_218:
        /* <DEDUP_REMOVED lines=13> */
.L_x_743:


//--------------------- .text._Z19gpuKernelArrayAXPBYIfEvPT_S1_S1_S0_S0_i --------------------------
	.section	.text._Z19gpuKernelArrayAXPBYIfEvPT_S1_S1_S0_S0_i,"ax",@progbits
	.align	128
        .global         _Z19gpuKernelArrayAXPBYIfEvPT_S1_S1_S0_S0_i
        .type           _Z19gpuKernelArrayAXPBYIfEvPT_S1_S1_S0_S0_i,@function
        .size           _Z19gpuKernelArrayAXPBYIfEvPT_S1_S1_S0_S0_i,(.L_x_744 - _Z19gpuKernelArrayAXPBYIfEvPT_S1_S1_S0_S0_i)
        .other          _Z19gpuKernelArrayAXPBYIfEvPT_S1_S1_S0_S0_i,@"STO_CUDA_ENTRY STV_DEFAULT"
_Z19gpuKernelArrayAXPBYIfEvPT_S1_S1_S0_S0_i:
.text._Z19gpuKernelArrayAXPBYIfEvPT_S1_S1_S0_S0_i:
        /* <DEDUP_REMOVED lines=15> */
.L_x_219:
        /* <DEDUP_REMOVED lines=8> */
[----:B--2---:R-:W-:-:S05]  /*0170*/  FFMA R17, R2, UR8, R17 ;  /* 0x0000000802117c23 */ /* 0x004fca0008000011 */
[----:B------:R1:W-:Y:S03]  /*0180*/  STG.E desc[UR6][R6.64], R17 ;  /* 0x0000001106007986 */ /* 0x0003e6000c101906 */
[----:B------:R-:W-:Y:S05]  /*0190*/  @!P0 BRA `(.L_x_219) ;  /* 0xfffffffc00d48947 */ /* 0x000fea000383ffff */
[----:B------:R-:W-:Y:S05]  /*01a0*/  EXIT ;  /* 0x000000000000794d */ /* 0x000fea0003800000 */
.L_x_220:
        /* <DEDUP_REMOVED lines=13> */
.L_x_744:


//--------------------- .text._Z18gpuKernelArrayAXPBIfEvPT_S1_S0_S0_i --------------------------
	.section	.text._Z18gpuKernelArrayAXPBIfEvPT_S1_S0_S0_i,"ax",@progbits
	.align	128
        .global         _Z18gpuKernelArrayAXPBIfEvPT_S1_S0_S0_i
        .type           _Z18gpuKernelArrayAXPBIfEvPT_S1_S0_S0_i,@function
        .size           _Z18gpuKernelArrayAXPBIfEvPT_S1_S0_S0_i,(.L_x_745 - _Z18gpuKernelArrayAXPBIfEvPT_S1_S0_S0_i)
        .other          _Z18gpuKernelArrayAXPBIfEvPT_S1_S0_S0_i,@"STO_CUDA_ENTRY STV_DEFAULT"
_Z18gpuKernelArrayAXPBIfEvPT_S1_S0_S0_i:
.text._Z18gpuKernelArrayAXPBIfEvPT_S1_S0_S0_i:
        /* <DEDUP_REMOVED lines=14> */
.L_x_221:
[----:B---3--:R-:W-:-:S06]  /*00e0*/  IMAD.WIDE R2, R0, 0x4, R6 ;  /* 0x0000000400027825 */ /* 0x008fcc00078e0206 */
[----:B--2---:R-:W4:Y:S01]  /*00f0*/  LDG.E R2, desc[UR6][R2.64] ;  /* 0x0000000602027981 */ /* 0x004f22000c1e1900 */
[----:B01----:R-:W-:Y:S01]  /*0100*/  IMAD.WIDE R4, R0, 0x4, R8 ;  /* 0x0000000400047825 */ /* 0x003fe200078e0208 */
[----:B------:R-:W-:-:S04]  /*0110*/  IADD3 R0, PT, PT, R11, R0, RZ ;  /* 0x000000000b007210 */ /* 0x000fc80007ffe0ff */
[----:B------:R-:W-:Y:S01]  /*0120*/  ISETP.GE.AND P0, PT, R0, UR5, PT ;  /* 0x0000000500007c0c */ /* 0x000fe2000bf06270 */
[----:B----4-:R-:W-:-:S05]  /*0130*/  FFMA R13, R2, R14, R15 ;  /* 0x0000000e020d7223 */ /* 0x010fca000000000f */
[----:B------:R1:W-:Y:S07]  /*0140*/  STG.E desc[UR6][R4.64], R13 ;  /* 0x0000000d04007986 */ /* 0x0003ee000c101906 */
[----:B------:R-:W-:Y:S05]  /*0150*/  @!P0 BRA `(.L_x_221) ;  /* 0xfffffffc00e08947 */ /* 0x000fea000383ffff */
[----:B------:R-:W-:Y:S05]  /*0160*/  EXIT ;  /* 0x000000000000794d */ /* 0x000fea0003800000 */
.L_x_222:
        /* <DEDUP_REMOVED lines=9> */
.L_x_745:


//--------------------- .text._Z27gpuKernelArrayDistSquareSumIfEvPT_S1_S1_ii --------------------------
	.section	.text._Z27gpuKernelArrayDistSquareSumIfEvPT_S1_S1_ii,"ax",@progbits
	.align	128
        .global         _Z27gpuKernelArrayDistSquareSumIfEvPT_S1_S1_ii
        .type           _Z27gpuKernelArrayDistSquareSumIfEvPT_S1_S1_ii,@function
        .size           _Z27gpuKernelArrayDistSquareSumIfEvPT_S1_S1_ii,(.L_x_746 - _Z27gpuKernelArrayDistSquareSumIfEvPT_S1_S1_ii)
        .other          _Z27gpuKernelArrayDistSquareSumIfEvPT_S1_S1_ii,@"STO_CUDA_ENTRY STV_DEFAULT"
_Z27gpuKernelArrayDistSquareSumIfEvPT_S1_S1_ii:
.text._Z27gpuKernelArrayDistSquareSumIfEvPT_S1_S1_ii:
        /* <DEDUP_REMOVED lines=10> */
[----:B------:R-:W2:Y:S01]  /*00a0*/  LDCU.64 UR6, c[0x0][0x358] ;  /* 0x00006b00ff0677ac */ /* 0x000ea20008000a00 */
[----:B-1----:R-:W-:Y:S01]  /*00b0*/  IMAD R9, R9, UR4, RZ ;  /* 0x0000000409097c24 */ /* 0x002fe2000f8e02ff */
[----:B0-----:R-:W-:-:S13]  /*00c0*/  ISETP.GT.AND P0, PT, R10, RZ, PT ;  /* 0x000000ff0a00720c */ /* 0x001fda0003f04270 */
[----:B--2---:R-:W-:Y:S05]  /*00d0*/  @P0 BRA `(.L_x_223) ;  /* 0x00000000001c0947 */ /* 0x004fea0003800000 */
[----:B------:R-:W0:Y:S02]  /*00e0*/  LDC.64 R4, c[0x0][0x380] ;  /* 0x0000e000ff047b82 */ /* 0x000e240000000a00 */
.L_x_224:
[----:B0-----:R-:W-:Y:S01]  /*00f0*/  IMAD.WIDE R2, R0, 0x4, R4 ;  /* 0x0000000400027825 */ /* 0x001fe200078e0204 */
[----:B------:R-:W-:-:S04]  /*0100*/  IADD3 R0, PT, PT, R9, R0, RZ ;  /* 0x0000000009007210 */ /* 0x000fc80007ffe0ff */
[----:B------:R1:W-:Y:S01]  /*0110*/  STG.E desc[UR6][R2.64], RZ ;  /* 0x000000ff02007986 */ /* 0x0003e2000c101906 */
[----:B------:R-:W-:-:S13]  /*0120*/  ISETP.GE.AND P0, PT, R0, UR5, PT ;  /* 0x0000000500007c0c */ /* 0x000fda000bf06270 */
[----:B-1----:R-:W-:Y:S05]  /*0130*/  @!P0 BRA `(.L_x_224) ;  /* 0xfffffffc00ec8947 */ /* 0x002fea000383ffff */
[----:B------:R-:W-:Y:S05]  /*0140*/  EXIT ;  /* 0x000000000000794d */ /* 0x000fea0003800000 */
.L_x_223:
[----:B------:R-:W0:Y:S01]  /*0150*/  LDCU.64 UR4, c[0x0][0x388] ;  /* 0x00007100ff0477ac */ /* 0x000e220008000a00 */
[C---:B------:R-:W-:Y:S02]  /*0160*/  LOP3.LUT R8, R10.reuse, 0x7ffffff8, RZ, 0xc0, !PT ;  /* 0x7ffffff80a087812 */ /* 0x040fe400078ec0ff */
[C---:B------:R-:W-:Y:S02]  /*0170*/  LOP3.LUT R18, R10.reuse, 0x7, RZ, 0xc0, !PT ;  /* 0x000000070a127812 */ /* 0x040fe400078ec0ff */
[----:B------:R-:W-:Y:S02]  /*0180*/  LOP3.LUT R10, R10, 0x3, RZ, 0xc0, !PT ;  /* 0x000000030a0a7812 */ /* 0x000fe400078ec0ff */
[----:B------:R-:W-:Y:S01]  /*0190*/  IADD3 R11, PT, PT, -R8, RZ, RZ ;  /* 0x000000ff080b7210 */ /* 0x000fe20007ffe1ff */
[----:B0-----:R-:W-:-:S04]  /*01a0*/  UIADD3 UR4, UP0, UPT, UR4, 0x10, URZ ;  /* 0x0000001004047890 */ /* 0x001fc8000ff1e0ff */
[----:B------:R-:W-:-:S12]  /*01b0*/  UIADD3.X UR5, UPT, UPT, URZ, UR5, URZ, UP0, !UPT ;  /* 0x00000005ff057290 */ /* 0x000fd800087fe4ff */
.L_x_229:
[----:B-123--:R-:W0:Y:S01]  /*01c0*/  LDC.64 R2, c[0x0][0x380] ;  /* 0x0000e000ff027b82 */ /* 0x00ee220000000a00 */
[----:B------:R-:W-:-:S07]  /*01d0*/  HFMA2 R7, -RZ, RZ, 0, 0 ;  /* 0x00000000ff077431 */ /* 0x000fce00000001ff */
[----:B------:R-:W1:Y:S01]  /*01e0*/  LDC.64 R4, c[0x0][0x398] ;  /* 0x0000e600ff047b82 */ /* 0x000e620000000a00 */
[----:B0-----:R-:W-:-:S05]  /*01f0*/  IMAD.WIDE R2, R0, 0x4, R2 ;  /* 0x0000000400027825 */ /* 0x001fca00078e0202 */
[----:B------:R0:W-:Y:S01]  /*0200*/  STG.E desc[UR6][R2.64], RZ ;  /* 0x000000ff02007986 */ /* 0x0001e2000c101906 */
[----:B-1----:R-:W-:Y:S01]  /*0210*/  ISETP.GE.U32.AND P1, PT, R4, 0x8, PT ;  /* 0x000000080400780c */ /* 0x002fe20003f26070 */
[----:B------:R-:W-:Y:S01]  /*0220*/  IMAD R12, R0, R4, RZ ;  /* 0x00000004000c7224 */ /* 0x000fe200078e02ff */
[----:B------:R-:W-:-:S04]  /*0230*/  IADD3 R0, PT, PT, R9, R0, RZ ;  /* 0x0000000009007210 */ /* 0x000fc80007ffe0ff */
[----:B------:R-:W-:Y:S02]  /*0240*/  ISETP.GE.AND P0, PT, R0, R5, PT ;  /* 0x000000050000720c */ /* 0x000fe40003f06270 */
[----:B------:R-:W-:-:S05]  /*0250*/  MOV R5, RZ ;  /* 0x000000ff00057202 */ /* 0x000fca0000000f00 */
[----:B0-----:R-:W-:Y:S06]  /*0260*/  @!P1 BRA `(.L_x_225) ;  /* 0x0000000000d49947 */ /* 0x001fec0003800000 */
[----:B------:R-:W-:Y:S02]  /*0270*/  MOV R5, RZ ;  /* 0x000000ff00057202 */ /* 0x000fe40000000f00 */
[----:B------:R-:W-:Y:S02]  /*0280*/  MOV R17, R12 ;  /* 0x0000000c00117202 */ /* 0x000fe40000000f00 */
[----:B------:R-:W-:-:S07]  /*0290*/  MOV R13, R11 ;  /* 0x0000000b000d7202 */ /* 0x000fce0000000f00 */
.L_x_226:
[----:B------:R-:W0:Y:S01]  /*02a0*/  LDC.64 R6, c[0x0][0x390] ;  /* 0x0000e400ff067b82 */ /* 0x000e220000000a00 */
[----:B------:R-:W-:Y:S02]  /*02b0*/  MOV R14, UR4 ;  /* 0x00000004000e7c02 */ /* 0x000fe40008000f00 */
[----:B------:R-:W-:-:S03]  /*02c0*/  MOV R15, UR5 ;  /* 0x00000005000f7c02 */ /* 0x000fc60008000f00 */
[----:B------:R-:W-:-:S05]  /*02d0*/  IMAD.WIDE R14, R17, 0x4, R14 ;  /* 0x00000004110e7825 */ /* 0x000fca00078e020e */
[----:B-1----:R-:W2:Y:S01]  /*02e0*/  LDG.E R19, desc[UR6][R14.64+-0x10] ;  /* 0xfffff0060e137981 */ /* 0x002ea2000c1e1900 */
[----:B0-----:R-:W-:-:S05]  /*02f0*/  IMAD.WIDE R6, R17, 0x4, R6 ;  /* 0x0000000411067825 */ /* 0x001fca00078e0206 */
[----:B------:R-:W2:Y:S02]  /*0300*/  LDG.E R16, desc[UR6][R6.64] ;  /* 0x0000000606107981 */ /* 0x000ea4000c1e1900 */
[----:B--2---:R-:W-:-:S04]  /*0310*/  FADD R16, R16, -R19 ;  /* 0x8000001310107221 */ /* 0x004fc80000000000 */
[----:B------:R-:W-:-:S05]  /*0320*/  FFMA R5, R16, R16, R5 ;  /* 0x0000001010057223 */ /* 0x000fca0000000005 */
[----:B------:R0:W-:Y:S04]  /*0330*/  STG.E desc[UR6][R2.64], R5 ;  /* 0x0000000502007986 */ /* 0x0001e8000c101906 */
[----:B------:R-:W2:Y:S04]  /*0340*/  LDG.E R16, desc[UR6][R6.64+0x4] ;  /* 0x0000040606107981 */ /* 0x000ea8000c1e1900 */
        /* <DEDUP_REMOVED lines=9> */
[----:B0-----:R-:W3:Y:S04]  /*03e0*/  LDG.E R5, desc[UR6][R6.64+0xc] ;  /* 0x00000c0606057981 */ /* 0x001ee8000c1e1900 */
[----:B------:R-:W3:Y:S02]  /*03f0*/  LDG.E R16, desc[UR6][R14.64+-0x4] ;  /* 0xfffffc060e107981 */ /* 0x000ee4000c1e1900 */
[----:B---3--:R-:W-:-:S04]  /*0400*/  FADD R16, R5, -R16 ;  /* 0x8000001005107221 */ /* 0x008fc80000000000 */
[----:B------:R-:W-:-:S05]  /*0410*/  FFMA R5, R16, R16, R21 ;  /* 0x0000001010057223 */ /* 0x000fca0000000015 */
[----:B------:R0:W-:Y:S04]  /*0420*/  STG.E desc[UR6][R2.64], R5 ;  /* 0x0000000502007986 */ /* 0x0001e8000c101906 */
[----:B------:R-:W3:Y:S04]  /*0430*/  LDG.E R16, desc[UR6][R6.64+0x10] ;  /* 0x0000100606107981 */ /* 0x000ee8000c1e1900 */
[----:B-1----:R-:W3:Y:S02]  /*0440*/  LDG.E R19, desc[UR6][R14.64] ;  /* 0x000000060e137981 */ /* 0x002ee4000c1e1900 */
[----:B---3--:R-:W-:-:S04]  /*0450*/  FADD R16, R16, -R19 ;  /* 0x8000001310107221 */ /* 0x008fc80000000000 */
[----:B------:R-:W-:-:S05]  /*0460*/  FFMA R19, R16, R16, R5 ;  /* 0x0000001010137223 */ /* 0x000fca0000000005 */
[----:B------:R1:W-:Y:S04]  /*0470*/  STG.E desc[UR6][R2.64], R19 ;  /* 0x0000001302007986 */ /* 0x0003e8000c101906 */
[----:B------:R-:W3:Y:S04]  /*0480*/  LDG.E R16, desc[UR6][R6.64+0x14] ;  /* 0x0000140606107981 */ /* 0x000ee8000c1e1900 */
[----:B--2---:R-:W3:Y:S02]  /*0490*/  LDG.E R21, desc[UR6][R14.64+0x4] ;  /* 0x000004060e157981 */ /* 0x004ee4000c1e1900 */
[----:B---3--:R-:W-:-:S04]  /*04a0*/  FADD R16, R16, -R21 ;  /* 0x8000001510107221 */ /* 0x008fc80000000000 */
[----:B------:R-:W-:-:S05]  /*04b0*/  FFMA R21, R16, R16, R19 ;  /* 0x0000001010157223 */ /* 0x000fca0000000013 */
[----:B------:R1:W-:Y:S04]  /*04c0*/  STG.E desc[UR6][R2.64], R21 ;  /* 0x0000001502007986 */ /* 0x0003e8000c101906 */
[----:B0-----:R-:W2:Y:S04]  /*04d0*/  LDG.E R5, desc[UR6][R6.64+0x18] ;  /* 0x0000180606057981 */ /* 0x001ea8000c1e1900 */
[----:B------:R-:W2:Y:S02]  /*04e0*/  LDG.E R16, desc[UR6][R14.64+0x8] ;  /* 0x000008060e107981 */ /* 0x000ea4000c1e1900 */
[----:B--2---:R-:W-:-:S04]  /*04f0*/  FADD R16, R5, -R16 ;  /* 0x8000001005107221 */ /* 0x004fc80000000000 */
[----:B------:R-:W-:-:S05]  /*0500*/  FFMA R23, R16, R16, R21 ;  /* 0x0000001010177223 */ /* 0x000fca0000000015 */
[----:B------:R1:W-:Y:S04]  /*0510*/  STG.E desc[UR6][R2.64], R23 ;  /* 0x0000001702007986 */ /* 0x0003e8000c101906 */
[----:B------:R-:W2:Y:S04]  /*0520*/  LDG.E R5, desc[UR6][R6.64+0x1c] ;  /* 0x00001c0606057981 */ /* 0x000ea8000c1e1900 */
[----:B------:R-:W2:Y:S01]  /*0530*/  LDG.E R16, desc[UR6][R14.64+0xc] ;  /* 0x00000c060e107981 */ /* 0x000ea2000c1e1900 */
[----:B------:R-:W-:-:S04]  /*0540*/  IADD3 R13, PT, PT, R13, 0x8, RZ ;  /* 0x000000080d0d7810 */ /* 0x000fc80007ffe0ff */
[----:B------:R-:W-:Y:S02]  /*0550*/  ISETP.NE.AND P1, PT, R13, RZ, PT ;  /* 0x000000ff0d00720c */ /* 0x000fe40003f25270 */
[----:B------:R-:W-:Y:S01]  /*0560*/  IADD3 R17, PT, PT, R17, 0x8, RZ ;  /* 0x0000000811117810 */ /* 0x000fe20007ffe0ff */
[----:B--2---:R-:W-:-:S04]  /*0570*/  FADD R16, R5, -R16 ;  /* 0x8000001005107221 */ /* 0x004fc80000000000 */
[----:B------:R-:W-:-:S05]  /*0580*/  FFMA R5, R16, R16, R23 ;  /* 0x0000001010057223 */ /* 0x000fca0000000017 */
[----:B------:R1:W-:Y:S01]  /*0590*/  STG.E desc[UR6][R2.64], R5 ;  /* 0x0000000502007986 */ /* 0x0003e2000c101906 */
[----:B------:R-:W-:Y:S05]  /*05a0*/  @P1 BRA `(.L_x_226) ;  /* 0xfffffffc003c1947 */ /* 0x000fea000383ffff */
[----:B------:R-:W-:-:S07]  /*05b0*/  MOV R7, R8 ;  /* 0x0000000800077202 */ /* 0x000fce0000000f00 */
.L_x_225:
        /* <DEDUP_REMOVED lines=8> */
[----:B------:R-:W2:Y:S01]  /*0640*/  LDC.64 R14, c[0x0][0x388] ;  /* 0x0000e200ff0e7b82 */ /* 0x000ea20000000a00 */
[----:B0-----:R-:W-:-:S05]  /*0650*/  IMAD.WIDE R16, R13, 0x4, R16 ;  /* 0x000000040d107825 */ /* 0x001fca00078e0210 */
[----:B------:R-:W3:Y:S01]  /*0660*/  LDG.E R6, desc[UR6][R16.64] ;  /* 0x0000000610067981 */ /* 0x000ee2000c1e1900 */
[----:B--2---:R-:W-:-:S05]  /*0670*/  IMAD.WIDE R14, R13, 0x4, R14 ;  /* 0x000000040d0e7825 */ /* 0x004fca00078e020e */
[----:B------:R-:W3:Y:S02]  /*0680*/  LDG.E R13, desc[UR6][R14.64] ;  /* 0x000000060e0d7981 */ /* 0x000ee4000c1e1900 */
[----:B---3--:R-:W-:-:S04]  /*0690*/  FADD R6, R6, -R13 ;  /* 0x8000000d06067221 */ /* 0x008fc80000000000 */
[----:B-1----:R-:W-:-:S05]  /*06a0*/  FFMA R5, R6, R6, R5 ;  /* 0x0000000606057223 */ /* 0x002fca0000000005 */
[----:B------:R0:W-:Y:S04]  /*06b0*/  STG.E desc[UR6][R2.64], R5 ;  /* 0x0000000502007986 */ /* 0x0001e8000c101906 */
[----:B------:R-:W2:Y:S04]  /*06c0*/  LDG.E R6, desc[UR6][R16.64+0x4] ;  /* 0x0000040610067981 */ /* 0x000ea8000c1e1900 */
[----:B------:R-:W2:Y:S02]  /*06d0*/  LDG.E R13, desc[UR6][R14.64+0x4] ;  /* 0x000004060e0d7981 */ /* 0x000ea4000c1e1900 */
[----:B--2---:R-:W-:-:S04]  /*06e0*/  FADD R6, R6, -R13 ;  /* 0x8000000d06067221 */ /* 0x004fc80000000000 */
[----:B------:R-:W-:-:S05]  /*06f0*/  FFMA R13, R6, R6, R5 ;  /* 0x00000006060d7223 */ /* 0x000fca0000000005 */
[----:B------:R2:W-:Y:S04]  /*0700*/  STG.E desc[UR6][R2.64], R13 ;  /* 0x0000000d02007986 */ /* 0x0005e8000c101906 */
[----:B------:R-:W3:Y:S04]  /*0710*/  LDG.E R6, desc[UR6][R16.64+0x8] ;  /* 0x0000080610067981 */ /* 0x000ee8000c1e1900 */
[----:B------:R-:W3:Y:S02]  /*0720*/  LDG.E R19, desc[UR6][R14.64+0x8] ;  /* 0x000008060e137981 */ /* 0x000ee4000c1e1900 */
[----:B---3--:R-:W-:-:S04]  /*0730*/  FADD R6, R6, -R19 ;  /* 0x8000001306067221 */ /* 0x008fc80000000000 */
[----:B------:R-:W-:-:S05]  /*0740*/  FFMA R19, R6, R6, R13 ;  /* 0x0000000606137223 */ /* 0x000fca000000000d */
[----:B------:R2:W-:Y:S04]  /*0750*/  STG.E desc[UR6][R2.64], R19 ;  /* 0x0000001302007986 */ /* 0x0005e8000c101906 */
[----:B0-----:R-:W3:Y:S04]  /*0760*/  LDG.E R5, desc[UR6][R16.64+0xc] ;  /* 0x00000c0610057981 */ /* 0x001ee8000c1e1900 */
[----:B------:R-:W3:Y:S01]  /*0770*/  LDG.E R6, desc[UR6][R14.64+0xc] ;  /* 0x00000c060e067981 */ /* 0x000ee2000c1e1900 */
[----:B------:R-:W-:Y:S01]  /*0780*/  IADD3 R7, PT, PT, R7, 0x4, RZ ;  /* 0x0000000407077810 */ /* 0x000fe20007ffe0ff */
[----:B---3--:R-:W-:-:S04]  /*0790*/  FADD R6, R5, -R6 ;  /* 0x8000000605067221 */ /* 0x008fc80000000000 */
[----:B------:R-:W-:-:S05]  /*07a0*/  FFMA R5, R6, R6, R19 ;  /* 0x0000000606057223 */ /* 0x000fca0000000013 */
[----:B------:R2:W-:Y:S02]  /*07b0*/  STG.E desc[UR6][R2.64], R5 ;  /* 0x0000000502007986 */ /* 0x0005e4000c101906 */
.L_x_228:
[----:B------:R-:W-:Y:S05]  /*07c0*/  @!P2 BRA `(.L_x_227) ;  /* 0x000000000070a947 */ /* 0x000fea0003800000 */
[----:B------:R-:W-:-:S13]  /*07d0*/  ISETP.NE.AND P1, PT, R10, 0x1, PT ;  /* 0x000000010a00780c */ /* 0x000fda0003f25270 */
[----:B------:R-:W0:Y:S01]  /*07e0*/  @P1 LDC.64 R14, c[0x0][0x390] ;  /* 0x0000e400ff0e1b82 */ /* 0x000e220000000a00 */
[----:B--2---:R-:W-:-:S07]  /*07f0*/  @P1 IADD3 R13, PT, PT, R12, R7, RZ ;  /* 0x000000070c0d1210 */ /* 0x004fce0007ffe0ff */
[----:B------:R-:W2:Y:S01]  /*0800*/  @P1 LDC.64 R16, c[0x0][0x388] ;  /* 0x0000e200ff101b82 */ /* 0x000ea20000000a00 */
[----:B0-----:R-:W-:-:S05]  /*0810*/  @P1 IMAD.WIDE R14, R13, 0x4, R14 ;  /* 0x000000040d0e1825 */ /* 0x001fca00078e020e */
[----:B------:R-:W3:Y:S01]  /*0820*/  @P1 LDG.E R6, desc[UR6][R14.64] ;  /* 0x000000060e061981 */ /* 0x000ee2000c1e1900 */
[----:B--2---:R-:W-:-:S05]  /*0830*/  @P1 IMAD.WIDE R16, R13, 0x4, R16 ;  /* 0x000000040d101825 */ /* 0x004fca00078e0210 */
[----:B------:R-:W3:Y:S01]  /*0840*/  @P1 LDG.E R13, desc[UR6][R16.64] ;  /* 0x00000006100d1981 */ /* 0x000ee2000c1e1900 */
[----:B------:R-:W-:-:S13]  /*0850*/  LOP3.LUT P2, RZ, R4, 0x1, RZ, 0xc0, !PT ;  /* 0x0000000104ff7812 */ /* 0x000fda000784c0ff */
[----:B-1----:R-:W0:Y:S08]  /*0860*/  @P2 LDC.64 R22, c[0x0][0x390] ;  /* 0x0000e400ff162b82 */ /* 0x002e300000000a00 */
[----:B------:R-:W1:Y:S01]  /*0870*/  @P2 LDC.64 R20, c[0x0][0x388] ;  /* 0x0000e200ff142b82 */ /* 0x000e620000000a00 */
[----:B---3--:R-:W-:-:S04]  /*0880*/  @P1 FADD R6, R6, -R13 ;  /* 0x8000000d06061221 */ /* 0x008fc80000000000 */
[----:B------:R-:W-:-:S05]  /*0890*/  @P1 FFMA R13, R6, R6, R5 ;  /* 0x00000006060d1223 */ /* 0x000fca0000000005 */
[----:B------:R3:W-:Y:S04]  /*08a0*/  @P1 STG.E desc[UR6][R2.64], R13 ;  /* 0x0000000d02001986 */ /* 0x0007e8000c101906 */
[----:B------:R-:W2:Y:S04]  /*08b0*/  @P1 LDG.E R6, desc[UR6][R14.64+0x4] ;  /* 0x000004060e061981 */ /* 0x000ea8000c1e1900 */
[----:B------:R-:W2:Y:S01]  /*08c0*/  @P1 LDG.E R19, desc[UR6][R16.64+0x4] ;  /* 0x0000040610131981 */ /* 0x000ea2000c1e1900 */
[----:B------:R-:W-:-:S04]  /*08d0*/  @P1 IADD3 R7, PT, PT, R7, 0x2, RZ ;  /* 0x0000000207071810 */ /* 0x000fc80007ffe0ff */
[----:B------:R-:W-:-:S05]  /*08e0*/  @P2 IADD3 R7, PT, PT, R12, R7, RZ ;  /* 0x000000070c072210 */ /* 0x000fca0007ffe0ff */
[----:B0-----:R-:W-:-:S04]  /*08f0*/  @P2 IMAD.WIDE R22, R7, 0x4, R22 ;  /* 0x0000000407162825 */ /* 0x001fc800078e0216 */
[----:B-1----:R-:W-:-:S04]  /*0900*/  @P2 IMAD.WIDE R20, R7, 0x4, R20 ;  /* 0x0000000407142825 */ /* 0x002fc800078e0214 */
[----:B--2---:R-:W-:-:S04]  /*0910*/  @P1 FADD R6, R6, -R19 ;  /* 0x8000001306061221 */ /* 0x004fc80000000000 */
[----:B------:R-:W-:-:S05]  /*0920*/  @P1 FFMA R5, R6, R6, R13 ;  /* 0x0000000606051223 */ /* 0x000fca000000000d */
[----:B------:R3:W-:Y:S04]  /*0930*/  @P1 STG.E desc[UR6][R2.64], R5 ;  /* 0x0000000502001986 */ /* 0x0007e8000c101906 */
[----:B------:R-:W2:Y:S04]  /*0940*/  @P2 LDG.E R22, desc[UR6][R22.64] ;  /* 0x0000000616162981 */ /* 0x000ea8000c1e1900 */
[----:B------:R-:W2:Y:S02]  /*0950*/  @P2 LDG.E R21, desc[UR6][R20.64] ;  /* 0x0000000614152981 */ /* 0x000ea4000c1e1900 */
[----:B--2---:R-:W-:-:S04]  /*0960*/  @P2 FADD R4, R22, -R21 ;  /* 0x8000001516042221 */ /* 0x004fc80000000000 */
[----:B------:R-:W-:-:S05]  /*0970*/  @P2 FFMA R7, R4, R4, R5 ;  /* 0x0000000404072223 */ /* 0x000fca0000000005 */
[----:B------:R3:W-:Y:S02]  /*0980*/  @P2 STG.E desc[UR6][R2.64], R7 ;  /* 0x0000000702002986 */ /* 0x0007e4000c101906 */
.L_x_227:
[----:B------:R-:W-:Y:S05]  /*0990*/  @!P0 BRA `(.L_x_229) ;  /* 0xfffffff800088947 */ /* 0x000fea000383ffff */
[----:B------:R-:W-:Y:S05]  /*09a0*/  EXIT ;  /* 0x000000000000794d */ /* 0x000fea0003800000 */
.L_x_230:
        /* <DEDUP_REMOVED lines=13> */
.L_x_746:


//--------------------- .text._Z26gpuKernelArrayRowSquareSumIfEvPT_S1_ii --------------------------
	.section	.text._Z26gpuKernelArrayRowSquareSumIfEvPT_S1_ii,"ax",@progbits
	.align	128
        .global         _Z26gpuKernelArrayRowSquareSumIfEvPT_S1_ii
        .type           _Z26gpuKernelArrayRowSquareSumIfEvPT_S1_ii,@function
        .size           _Z26gpuKernelArrayRowSquareSumIfEvPT_S1_ii,(.L_x_747 - _Z26gpuKernelArrayRowSquareSumIfEvPT_S1_ii)
        .other          _Z26gpuKernelArrayRowSquareSumIfEvPT_S1_ii,@"STO_CUDA_ENTRY STV_DEFAULT"
_Z26gpuKernelArrayRowSquareSumIfEvPT_S1_ii:
.text._Z26gpuKernelArrayRowSquareSumIfEvPT_S1_ii:
        /* <DEDUP_REMOVED lines=15> */
.L_x_232:
[----:B0-----:R-:W-:Y:S01]  /*00f0*/  IMAD.WIDE R2, R0, 0x4, R6 ;  /* 0x0000000400027825 */ /* 0x001fe200078e0206 */
[----:B------:R-:W-:-:S04]  /*0100*/  IADD3 R0, PT, PT, R5, R0, RZ ;  /* 0x0000000005007210 */ /* 0x000fc80007ffe0ff */
[----:B------:R1:W-:Y:S01]  /*0110*/  STG.E desc[UR12][R2.64], RZ ;  /* 0x000000ff02007986 */ /* 0x0003e2000c10190c */
[----:B------:R-:W-:-:S13]  /*0120*/  ISETP.GE.AND P0, PT, R0, UR6, PT ;  /* 0x0000000600007c0c */ /* 0x000fda000bf06270 */
[----:B-1----:R-:W-:Y:S05]  /*0130*/  @!P0 BRA `(.L_x_232) ;  /* 0xfffffffc00ec8947 */ /* 0x002fea000383ffff */
[----:B------:R-:W-:Y:S05]  /*0140*/  EXIT ;  /* 0x000000000000794d */ /* 0x000fea0003800000 */
.L_x_231:
[----:B------:R-:W0:Y:S01]  /*0150*/  LDCU.64 UR6, c[0x0][0x388] ;  /* 0x00007100ff0677ac */ /* 0x000e220008000a00 */
[----:B------:R-:W-:Y:S02]  /*0160*/  ULOP3.LUT UR8, UR4, 0xf, URZ, 0xc0, !UPT ;  /* 0x0000000f04087892 */ /* 0x000fe4000f8ec0ff */
[----:B------:R-:W-:Y:S02]  /*0170*/  ULOP3.LUT UR9, UR4, 0x7, URZ, 0xc0, !UPT ;  /* 0x0000000704097892 */ /* 0x000fe4000f8ec0ff */
[----:B------:R-:W-:Y:S02]  /*0180*/  ULOP3.LUT UR11, UR4, 0x7ffffff0, URZ, 0xc0, !UPT ;  /* 0x7ffffff0040b7892 */ /* 0x000fe4000f8ec0ff */
[----:B------:R-:W-:Y:S02]  /*0190*/  UIADD3 UR10, UPT, UPT, UR9, -0x1, URZ ;  /* 0xffffffff090a7890 */ /* 0x000fe4000fffe0ff */
[----:B------:R-:W-:Y:S02]  /*01a0*/  ULOP3.LUT UR4, UR4, 0x3, URZ, 0xc0, !UPT ;  /* 0x0000000304047892 */ /* 0x000fe4000f8ec0ff */
[----:B------:R-:W-:-:S02]  /*01b0*/  UIADD3 UR14, UPT, UPT, -UR11, URZ, URZ ;  /* 0x000000ff0b0e7290 */ /* 0x000fc4000fffe1ff */
[----:B------:R-:W-:Y:S02]  /*01c0*/  UISETP.GE.U32.AND UP1, UPT, UR10, 0x3, UPT ;  /* 0x000000030a00788c */ /* 0x000fe4000bf26070 */
[----:B0-----:R-:W-:-:S04]  /*01d0*/  UIADD3 UR5, UP0, UPT, UR6, 0x20, URZ ;  /* 0x0000002006057890 */ /* 0x001fc8000ff1e0ff */
[----:B------:R-:W-:Y:S02]  /*01e0*/  UIADD3.X UR6, UPT, UPT, URZ, UR7, URZ, UP0, !UPT ;  /* 0x00000007ff067290 */ /* 0x000fe400087fe4ff */
[----:B------:R-:W-:-:S04]  /*01f0*/  UIADD3 UR7, UPT, UPT, UR8, -0x1, URZ ;  /* 0xffffffff08077890 */ /* 0x000fc8000fffe0ff */
[----:B------:R-:W-:-:S11]  /*0200*/  UISETP.GE.U32.AND UP0, UPT, UR7, 0x7, UPT ;  /* 0x000000070700788c */ /* 0x000fd6000bf06070 */
.L_x_238:
[----:B01234-:R-:W0:Y:S01]  /*0210*/  LDC.64 R2, c[0x0][0x380] ;  /* 0x0000e000ff027b82 */ /* 0x01fe220000000a00 */
[----:B------:R-:W1:Y:S01]  /*0220*/  LDCU.64 UR16, c[0x0][0x390] ;  /* 0x00007200ff1077ac */ /* 0x000e620008000a00 */
[----:B------:R-:W-:Y:S01]  /*0230*/  HFMA2 R9, -RZ, RZ, 0, 0 ;  /* 0x00000000ff097431 */ /* 0x000fe200000001ff */
[----:B------:R-:W-:Y:S01]  /*0240*/  MOV R11, RZ ;  /* 0x000000ff000b7202 */ /* 0x000fe20000000f00 */
[----:B-1----:R-:W-:Y:S02]  /*0250*/  UISETP.GE.U32.AND UP2, UPT, UR16, 0x10, UPT ;  /* 0x000000101000788c */ /* 0x002fe4000bf46070 */
[C---:B------:R-:W-:Y:S02]  /*0260*/  IMAD R4, R0.reuse, UR16, RZ ;  /* 0x0000001000047c24 */ /* 0x040fe4000f8e02ff */
[----:B0-----:R-:W-:Y:S01]  /*0270*/  IMAD.WIDE R2, R0, 0x4, R2 ;  /* 0x0000000400027825 */ /* 0x001fe200078e0202 */
[----:B------:R-:W-:-:S04]  /*0280*/  IADD3 R0, PT, PT, R5, R0, RZ ;  /* 0x0000000005007210 */ /* 0x000fc80007ffe0ff */
[----:B------:R0:W-:Y:S01]  /*0290*/  STG.E desc[UR12][R2.64], RZ ;  /* 0x000000ff02007986 */ /* 0x0001e2000c10190c */
[----:B------:R-:W-:Y:S01]  /*02a0*/  ISETP.GE.AND P1, PT, R0, UR17, PT ;  /* 0x0000001100007c0c */ /* 0x000fe2000bf26270 */
[----:B------:R-:W-:-:S12]  /*02b0*/  BRA.U !UP2, `(.L_x_233) ;  /* 0x000000010aec7547 */ /* 0x000fd8000b800000 */
[----:B------:R-:W-:Y:S02]  /*02c0*/  MOV R11, RZ ;  /* 0x000000ff000b7202 */ /* 0x000fe40000000f00 */
[----:B------:R-:W-:Y:S02]  /*02d0*/  MOV R9, R4 ;  /* 0x0000000400097202 */ /* 0x000fe40000000f00 */
[----:B------:R-:W-:-:S07]  /*02e0*/  MOV R8, UR14 ;  /* 0x0000000e00087c02 */ /* 0x000fce0008000f00 */
.L_x_234:
[----:B------:R-:W-:Y:S02]  /*02f0*/  MOV R6, UR5 ;  /* 0x0000000500067c02 */ /* 0x000fe40008000f00 */
[----:B------:R-:W-:-:S03]  /*0300*/  MOV R7, UR6 ;  /* 0x0000000600077c02 */ /* 0x000fc60008000f00 */
[----:B------:R-:W-:-:S05]  /*0310*/  IMAD.WIDE R6, R9, 0x4, R6 ;  /* 0x0000000409067825 */ /* 0x000fca00078e0206 */
[----:B------:R-:W2:Y:S02]  /*0320*/  LDG.E R10, desc[UR12][R6.64+-0x20] ;  /* 0xffffe00c060a7981 */ /* 0x000ea4000c1e1900 */
[----:B--23--:R-:W-:-:S05]  /*0330*/  FFMA R11, R10, R10, R11 ;  /* 0x0000000a0a0b7223 */ /* 0x00cfca000000000b */
[----:B------:R1:W-:Y:S04]  /*0340*/  STG.E desc[UR12][R2.64], R11 ;  /* 0x0000000b02007986 */ /* 0x0003e8000c10190c */
[----:B------:R-:W2:Y:S02]  /*0350*/  LDG.E R10, desc[UR12][R6.64+-0x1c] ;  /* 0xffffe40c060a7981 */ /* 0x000ea4000c1e1900 */
[----:B--2---:R-:W-:-:S05]  /*0360*/  FFMA R13, R10, R10, R11 ;  /* 0x0000000a0a0d7223 */ /* 0x004fca000000000b */
[----:B------:R2:W-:Y:S04]  /*0370*/  STG.E desc[UR12][R2.64], R13 ;  /* 0x0000000d02007986 */ /* 0x0005e8000c10190c */
[----:B------:R-:W3:Y:S02]  /*0380*/  LDG.E R10, desc[UR12][R6.64+-0x18] ;  /* 0xffffe80c060a7981 */ /* 0x000ee4000c1e1900 */
[----:B---3--:R-:W-:-:S05]  /*0390*/  FFMA R15, R10, R10, R13 ;  /* 0x0000000a0a0f7223 */ /* 0x008fca000000000d */
[----:B------:R3:W-:Y:S04]  /*03a0*/  STG.E desc[UR12][R2.64], R15 ;  /* 0x0000000f02007986 */ /* 0x0007e8000c10190c */
[----:B------:R-:W4:Y:S02]  /*03b0*/  LDG.E R10, desc[UR12][R6.64+-0x14] ;  /* 0xffffec0c060a7981 */ /* 0x000f24000c1e1900 */
[----:B----4-:R-:W-:-:S05]  /*03c0*/  FFMA R17, R10, R10, R15 ;  /* 0x0000000a0a117223 */ /* 0x010fca000000000f */
[----:B------:R4:W-:Y:S04]  /*03d0*/  STG.E desc[UR12][R2.64], R17 ;  /* 0x0000001102007986 */ /* 0x0009e8000c10190c */
[----:B------:R-:W1:Y:S02]  /*03e0*/  LDG.E R10, desc[UR12][R6.64+-0x10] ;  /* 0xfffff00c060a7981 */ /* 0x000e64000c1e1900 */
[----:B-1----:R-:W-:-:S05]  /*03f0*/  FFMA R11, R10, R10, R17 ;  /* 0x0000000a0a0b7223 */ /* 0x002fca0000000011 */
        /* <DEDUP_REMOVED lines=12> */
[----:B------:R-:W-:Y:S04]  /*04c0*/  STG.E desc[UR12][R2.64], R11 ;  /* 0x0000000b02007986 */ /* 0x000fe8000c10190c */
        /* <DEDUP_REMOVED lines=18> */
[----:B------:R-:W2:Y:S01]  /*05f0*/  LDG.E R10, desc[UR12][R6.64+0x1c] ;  /* 0x00001c0c060a7981 */ /* 0x000ea2000c1e1900 */
[----:B------:R-:W-:Y:S02]  /*0600*/  IADD3 R8, PT, PT, R8, 0x10, RZ ;  /* 0x0000001008087810 */ /* 0x000fe40007ffe0ff */
[----:B------:R-:W-:Y:S02]  /*0610*/  IADD3 R9, PT, PT, R9, 0x10, RZ ;  /* 0x0000001009097810 */ /* 0x000fe40007ffe0ff */
[----:B------:R-:W-:Y:S01]  /*0620*/  ISETP.NE.AND P0, PT, R8, RZ, PT ;  /* 0x000000ff0800720c */ /* 0x000fe20003f05270 */
[----:B--2---:R-:W-:-:S05]  /*0630*/  FFMA R11, R10, R10, R15 ;  /* 0x0000000a0a0b7223 */ /* 0x004fca000000000f */
[----:B------:R3:W-:Y:S07]  /*0640*/  STG.E desc[UR12][R2.64], R11 ;  /* 0x0000000b02007986 */ /* 0x0007ee000c10190c */
[----:B------:R-:W-:Y:S05]  /*0650*/  @P0 BRA `(.L_x_234) ;  /* 0xfffffffc00240947 */ /* 0x000fea000383ffff */
[----:B------:R-:W-:-:S07]  /*0660*/  MOV R9, UR11 ;  /* 0x0000000b00097c02 */ /* 0x000fce0008000f00 */
.L_x_233:
[----:B------:R-:W-:-:S09]  /*0670*/  UISETP.NE.AND UP2, UPT, UR8, URZ, UPT ;  /* 0x000000ff0800728c */ /* 0x000fd2000bf45270 */
[----:B------:R-:W-:Y:S05]  /*0680*/  BRA.U !UP2, `(.L_x_235) ;  /* 0x000000050a087547 */ /* 0x000fea000b800000 */
[----:B------:R-:W-:Y:S01]  /*0690*/  UISETP.NE.AND UP2, UPT, UR9, URZ, UPT ;  /* 0x000000ff0900728c */ /* 0x000fe2000bf45270 */
[----:B------:R-:W-:Y:S10]  /*06a0*/  BRA.U !UP0, `(.L_x_236) ;  /* 0x0000000108707547 */ /* 0x000ff4000b800000 */
[----:B------:R-:W1:Y:S01]  /*06b0*/  LDC.64 R6, c[0x0][0x388] ;  /* 0x0000e200ff067b82 */ /* 0x000e620000000a00 */
[----:B---3--:R-:W-:-:S05]  /*06c0*/  IADD3 R13, PT, PT, R4, R9, RZ ;  /* 0x00000009040d7210 */ /* 0x008fca0007ffe0ff */
[----:B-1----:R-:W-:-:S05]  /*06d0*/  IMAD.WIDE R6, R13, 0x4, R6 ;  /* 0x000000040d067825 */ /* 0x002fca00078e0206 */
[----:B------:R-:W2:Y:S02]  /*06e0*/  LDG.E R8, desc[UR12][R6.64] ;  /* 0x0000000c06087981 */ /* 0x000ea4000c1e1900 */
[----:B--2---:R-:W-:-:S05]  /*06f0*/  FFMA R11, R8, R8, R11 ;  /* 0x00000008080b7223 */ /* 0x004fca000000000b */
[----:B------:R-:W-:Y:S04]  /*0700*/  STG.E desc[UR12][R2.64], R11 ;  /* 0x0000000b02007986 */ /* 0x000fe8000c10190c */
[----:B------:R-:W2:Y:S02]  /*0710*/  LDG.E R8, desc[UR12][R6.64+0x4] ;  /* 0x0000040c06087981 */ /* 0x000ea4000c1e1900 */
[----:B--2---:R-:W-:-:S05]  /*0720*/  FFMA R13, R8, R8, R11 ;  /* 0x00000008080d7223 */ /* 0x004fca000000000b */
[----:B------:R1:W-:Y:S04]  /*0730*/  STG.E desc[UR12][R2.64], R13 ;  /* 0x0000000d02007986 */ /* 0x0003e8000c10190c */
[----:B------:R-:W2:Y:S02]  /*0740*/  LDG.E R8, desc[UR12][R6.64+0x8] ;  /* 0x0000080c06087981 */ /* 0x000ea4000c1e1900 */
[----:B--2---:R-:W-:-:S05]  /*0750*/  FFMA R15, R8, R8, R13 ;  /* 0x00000008080f7223 */ /* 0x004fca000000000d */
[----:B------:R2:W-:Y:S04]  /*0760*/  STG.E desc[UR12][R2.64], R15 ;  /* 0x0000000f02007986 */ /* 0x0005e8000c10190c */
[----:B------:R-:W3:Y:S02]  /*0770*/  LDG.E R8, desc[UR12][R6.64+0xc] ;  /* 0x00000c0c06087981 */ /* 0x000ee4000c1e1900 */
[----:B---3--:R-:W-:-:S05]  /*0780*/  FFMA R17, R8, R8, R15 ;  /* 0x0000000808117223 */ /* 0x008fca000000000f */
[----:B------:R4:W-:Y:S04]  /*0790*/  STG.E desc[UR12][R2.64], R17 ;  /* 0x0000001102007986 */ /* 0x0009e8000c10190c */
[----:B------:R-:W3:Y:S02]  /*07a0*/  LDG.E R8, desc[UR12][R6.64+0x10] ;  /* 0x0000100c06087981 */ /* 0x000ee4000c1e1900 */
[----:B---3--:R-:W-:-:S05]  /*07b0*/  FFMA R19, R8, R8, R17 ;  /* 0x0000000808137223 */ /* 0x008fca0000000011 */
        /* <DEDUP_REMOVED lines=8> */
[----:B------:R-:W-:Y:S01]  /*0840*/  IADD3 R9, PT, PT, R9, 0x8, RZ ;  /* 0x0000000809097810 */ /* 0x000fe20007ffe0ff */
[----:B--2---:R-:W-:-:S05]  /*0850*/  FFMA R11, R8, R8, R15 ;  /* 0x00000008080b7223 */ /* 0x004fca000000000f */
[----:B------:R4:W-:Y:S02]  /*0860*/  STG.E desc[UR12][R2.64], R11 ;  /* 0x0000000b02007986 */ /* 0x0009e4000c10190c */
.L_x_236:
[----:B------:R-:W-:Y:S05]  /*0870*/  BRA.U !UP2, `(.L_x_235) ;  /* 0x000000010a8c7547 */ /* 0x000fea000b800000 */
[----:B------:R-:W-:Y:S01]  /*0880*/  UISETP.NE.AND UP2, UPT, UR4, URZ, UPT ;  /* 0x000000ff0400728c */ /* 0x000fe2000bf45270 */
[----:B------:R-:W-:Y:S10]  /*0890*/  BRA.U !UP1, `(.L_x_237) ;  /* 0x0000000109407547 */ /* 0x000ff4000b800000 */
[----:B------:R-:W1:Y:S01]  /*08a0*/  LDC.64 R6, c[0x0][0x388] ;  /* 0x0000e200ff067b82 */ /* 0x000e620000000a00 */
[----:B---34-:R-:W-:-:S05]  /*08b0*/  IADD3 R13, PT, PT, R4, R9, RZ ;  /* 0x00000009040d7210 */ /* 0x018fca0007ffe0ff */
[----:B-1----:R-:W-:-:S05]  /*08c0*/  IMAD.WIDE R6, R13, 0x4, R6 ;  /* 0x000000040d067825 */ /* 0x002fca00078e0206 */
[----:B------:R-:W2:Y:S02]  /*08d0*/  LDG.E R8, desc[UR12][R6.64] ;  /* 0x0000000c06087981 */ /* 0x000ea4000c1e1900 */
[----:B--2---:R-:W-:-:S05]  /*08e0*/  FFMA R13, R8, R8, R11 ;  /* 0x00000008080d7223 */ /* 0x004fca000000000b */
[----:B------:R1:W-:Y:S04]  /*08f0*/  STG.E desc[UR12][R2.64], R13 ;  /* 0x0000000d02007986 */ /* 0x0003e8000c10190c */
[----:B------:R-:W2:Y:S02]  /*0900*/  LDG.E R8, desc[UR12][R6.64+0x4] ;  /* 0x0000040c06087981 */ /* 0x000ea4000c1e1900 */
[----:B--2---:R-:W-:-:S05]  /*0910*/  FFMA R15, R8, R8, R13 ;  /* 0x00000008080f7223 */ /* 0x004fca000000000d */
        /* <DEDUP_REMOVED lines=8> */
.L_x_237:
[----:B------:R-:W-:Y:S05]  /*09a0*/  BRA.U !UP2, `(.L_x_235) ;  /* 0x000000010a407547 */ /* 0x000fea000b800000 */
[----:B------:R-:W2:Y:S01]  /*09b0*/  LDC.64 R6, c[0x0][0x388] ;  /* 0x0000e200ff067b82 */ /* 0x000ea20000000a00 */
[----:B------:R-:W-:-:S05]  /*09c0*/  IADD3 R9, PT, PT, R4, R9, RZ ;  /* 0x0000000904097210 */ /* 0x000fca0007ffe0ff */
[----:B--2---:R-:W-:-:S05]  /*09d0*/  IMAD.WIDE R6, R9, 0x4, R6 ;  /* 0x0000000409067825 */ /* 0x004fca00078e0206 */
[----:B------:R-:W1:Y:S01]  /*09e0*/  LDG.E R4, desc[UR12][R6.64] ;  /* 0x0000000c06047981 */ /* 0x000e62000c1e1900 */
[----:B------:R-:W-:Y:S01]  /*09f0*/  UISETP.NE.AND UP2, UPT, UR4, 0x1, UPT ;  /* 0x000000010400788c */ /* 0x000fe2000bf45270 */
[----:B-1-34-:R-:W-:-:S05]  /*0a00*/  FFMA R11, R4, R4, R11 ;  /* 0x00000004040b7223 */ /* 0x01afca000000000b */
[----:B------:R2:W-:Y:S03]  /*0a10*/  STG.E desc[UR12][R2.64], R11 ;  /* 0x0000000b02007986 */ /* 0x0005e6000c10190c */
[----:B------:R-:W-:Y:S05]  /*0a20*/  BRA.U !UP2, `(.L_x_235) ;  /* 0x000000010a207547 */ /* 0x000fea000b800000 */
[----:B------:R-:W3:Y:S01]  /*0a30*/  LDG.E R4, desc[UR12][R6.64+0x4] ;  /* 0x0000040c06047981 */ /* 0x000ee2000c1e1900 */
[----:B------:R-:W-:Y:S01]  /*0a40*/  UISETP.NE.AND UP2, UPT, UR4, 0x2, UPT ;  /* 0x000000020400788c */ /* 0x000fe2000bf45270 */
[----:B---3--:R-:W-:-:S05]  /*0a50*/  FFMA R9, R4, R4, R11 ;  /* 0x0000000404097223 */ /* 0x008fca000000000b */
[----:B------:R1:W-:Y:S03]  /*0a60*/  STG.E desc[UR12][R2.64], R9 ;  /* 0x0000000902007986 */ /* 0x0003e6000c10190c */
[----:B------:R-:W-:Y:S05]  /*0a70*/  BRA.U !UP2, `(.L_x_235) ;  /* 0x000000010a0c7547 */ /* 0x000fea000b800000 */
[----:B------:R-:W1:Y:S02]  /*0a80*/  LDG.E R6, desc[UR12][R6.64+0x8] ;  /* 0x0000080c06067981 */ /* 0x000e64000c1e1900 */
[----:B-1----:R-:W-:-:S05]  /*0a90*/  FFMA R9, R6, R6, R9 ;  /* 0x0000000606097223 */ /* 0x002fca0000000009 */
[----:B------:R1:W-:Y:S02]  /*0aa0*/  STG.E desc[UR12][R2.64], R9 ;  /* 0x0000000902007986 */ /* 0x0003e4000c10190c */
.L_x_235:
[----:B------:R-:W-:Y:S05]  /*0ab0*/  @!P1 BRA `(.L_x_238) ;  /* 0xfffffff400d49947 */ /* 0x000fea000383ffff */
[----:B------:R-:W-:Y:S05]  /*0ac0*/  EXIT ;  /* 0x000000000000794d */ /* 0x000fea0003800000 */
.L_x_239:
        /* <DEDUP_REMOVED lines=11> */
.L_x_747:


//--------------------- .text._Z20gpuKernelArrayRowSumIfEvPT_S1_ii --------------------------
	.section	.text._Z20gpuKernelArrayRowSumIfEvPT_S1_ii,"ax",@progbits
	.align	128
        .global         _Z20gpuKernelArrayRowSumIfEvPT_S1_ii
        .type           _Z20gpuKernelArrayRowSumIfEvPT_S1_ii,@function
        .size           _Z20gpuKernelArrayRowSumIfEvPT_S1_ii,(.L_x_748 - _Z20gpuKernelArrayRowSumIfEvPT_S1_ii)
        .other          _Z20gpuKernelArrayRowSumIfEvPT_S1_ii,@"STO_CUDA_ENTRY STV_DEFAULT"
_Z20gpuKernelArrayRowSumIfEvPT_S1_ii:
.text._Z20gpuKernelArrayRowSumIfEvPT_S1_ii:
        /* <DEDUP_REMOVED lines=15> */
.L_x_241:
[----:B0-----:R-:W-:Y:S01]  /*00f0*/  IMAD.WIDE R2, R0, 0x4, R6 ;  /* 0x0000000400027825 */ /* 0x001fe200078e0206 */
[----:B------:R-:W-:-:S04]  /*0100*/  IADD3 R0, PT, PT, R5, R0, RZ ;  /* 0x0000000005007210 */ /* 0x000fc80007ffe0ff */
[----:B------:R1:W-:Y:S01]  /*0110*/  STG.E desc[UR12][R2.64], RZ ;  /* 0x000000ff02007986 */ /* 0x0003e2000c10190c */
[----:B------:R-:W-:-:S13]  /*0120*/  ISETP.GE.AND P0, PT, R0, UR6, PT ;  /* 0x0000000600007c0c */ /* 0x000fda000bf06270 */
[----:B-1----:R-:W-:Y:S05]  /*0130*/  @!P0 BRA `(.L_x_241) ;  /* 0xfffffffc00ec8947 */ /* 0x002fea000383ffff */
[----:B------:R-:W-:Y:S05]  /*0140*/  EXIT ;  /* 0x000000000000794d */ /* 0x000fea0003800000 */
.L_x_240:
        /* <DEDUP_REMOVED lines=12> */
.L_x_247:
        /* <DEDUP_REMOVED lines=14> */
.L_x_243:
[----:B------:R-:W-:Y:S02]  /*02f0*/  MOV R6, UR5 ;  /* 0x0000000500067c02 */ /* 0x000fe40008000f00 */
[----:B------:R-:W-:-:S03]  /*0300*/  MOV R7, UR6 ;  /* 0x0000000600077c02 */ /* 0x000fc60008000f00 */
[----:B------:R-:W-:-:S05]  /*0310*/  IMAD.WIDE R6, R9, 0x4, R6 ;  /* 0x0000000409067825 */ /* 0x000fca00078e0206 */
[----:B------:R-:W2:Y:S02]  /*0320*/  LDG.E R10, desc[UR12][R6.64+-0x20] ;  /* 0xffffe00c060a7981 */ /* 0x000ea4000c1e1900 */
[----:B--23--:R-:W-:-:S05]  /*0330*/  FADD R11, R10, R11 ;  /* 0x0000000b0a0b7221 */ /* 0x00cfca0000000000 */
[----:B------:R1:W-:Y:S04]  /*0340*/  STG.E desc[UR12][R2.64], R11 ;  /* 0x0000000b02007986 */ /* 0x0003e8000c10190c */
[----:B------:R-:W2:Y:S02]  /*0350*/  LDG.E R10, desc[UR12][R6.64+-0x1c] ;  /* 0xffffe40c060a7981 */ /* 0x000ea4000c1e1900 */
        /* <DEDUP_REMOVED lines=22> */
[----:B------:R-:W-:Y:S04]  /*04c0*/  STG.E desc[UR12][R2.64], R11 ;  /* 0x0000000b02007986 */ /* 0x000fe8000c10190c */
        /* <DEDUP_REMOVED lines=18> */
[----:B------:R-:W2:Y:S01]  /*05f0*/  LDG.E R10, desc[UR12][R6.64+0x1c] ;  /* 0x00001c0c060a7981 */ /* 0x000ea2000c1e1900 */
[----:B------:R-:W-:Y:S02]  /*0600*/  IADD3 R8, PT, PT, R8, 0x10, RZ ;  /* 0x0000001008087810 */ /* 0x000fe40007ffe0ff */
[----:B------:R-:W-:Y:S02]  /*0610*/  IADD3 R9, PT, PT, R9, 0x10, RZ ;  /* 0x0000001009097810 */ /* 0x000fe40007ffe0ff */
[----:B------:R-:W-:Y:S01]  /*0620*/  ISETP.NE.AND P0, PT, R8, RZ, PT ;  /* 0x000000ff0800720c */ /* 0x000fe20003f05270 */
[----:B--2---:R-:W-:-:S05]  /*0630*/  FADD R11, R15, R10 ;  /* 0x0000000a0f0b7221 */ /* 0x004fca0000000000 */
[----:B------:R3:W-:Y:S07]  /*0640*/  STG.E desc[UR12][R2.64], R11 ;  /* 0x0000000b02007986 */ /* 0x0007ee000c10190c */
[----:B------:R-:W-:Y:S05]  /*0650*/  @P0 BRA `(.L_x_243) ;  /* 0xfffffffc00240947 */ /* 0x000fea000383ffff */
[----:B------:R-:W-:-:S07]  /*0660*/  MOV R9, UR11 ;  /* 0x0000000b00097c02 */ /* 0x000fce0008000f00 */
.L_x_242:
        /* <DEDUP_REMOVED lines=32> */
.L_x_245:
[----:B------:R-:W-:Y:S05]  /*0870*/  BRA.U !UP2, `(.L_x_244) ;  /* 0x000000010a8c7547 */ /* 0x000fea000b800000 */
[----:B------:R-:W-:Y:S01]  /*0880*/  UISETP.NE.AND UP2, UPT, UR4, URZ, UPT ;  /* 0x000000ff0400728c */ /* 0x000fe2000bf45270 */
[----:B------:R-:W-:Y:S10]  /*0890*/  BRA.U !UP1, `(.L_x_246) ;  /* 0x0000000109407547 */ /* 0x000ff4000b800000 */
[----:B------:R-:W1:Y:S01]  /*08a0*/  LDC.64 R6, c[0x0][0x388] ;  /* 0x0000e200ff067b82 */ /* 0x000e620000000a00 */
[----:B---34-:R-:W-:-:S05]  /*08b0*/  IADD3 R13, PT, PT, R4, R9, RZ ;  /* 0x00000009040d7210 */ /* 0x018fca0007ffe0ff */
[----:B-1----:R-:W-:-:S05]  /*08c0*/  IMAD.WIDE R6, R13, 0x4, R6 ;  /* 0x000000040d067825 */ /* 0x002fca00078e0206 */
        /* <DEDUP_REMOVED lines=13> */
.L_x_246:
[----:B------:R-:W-:Y:S05]  /*09a0*/  BRA.U !UP2, `(.L_x_244) ;  /* 0x000000010a407547 */ /* 0x000fea000b800000 */
[----:B------:R-:W2:Y:S01]  /*09b0*/  LDC.64 R6, c[0x0][0x388] ;  /* 0x0000e200ff067b82 */ /* 0x000ea20000000a00 */
[----:B------:R-:W-:-:S05]  /*09c0*/  IADD3 R9, PT, PT, R4, R9, RZ ;  /* 0x0000000904097210 */ /* 0x000fca0007ffe0ff */
[----:B--2---:R-:W-:-:S05]  /*09d0*/  IMAD.WIDE R6, R9, 0x4, R6 ;  /* 0x0000000409067825 */ /* 0x004fca00078e0206 */
[----:B------:R-:W1:Y:S01]  /*09e0*/  LDG.E R4, desc[UR12][R6.64] ;  /* 0x0000000c06047981 */ /* 0x000e62000c1e1900 */
[----:B------:R-:W-:Y:S01]  /*09f0*/  UISETP.NE.AND UP2, UPT, UR4, 0x1, UPT ;  /* 0x000000010400788c */ /* 0x000fe2000bf45270 */
[----:B-1-34-:R-:W-:-:S05]  /*0a00*/  FADD R11, R4, R11 ;  /* 0x0000000b040b7221 */ /* 0x01afca0000000000 */
[----:B------:R2:W-:Y:S03]  /*0a10*/  STG.E desc[UR12][R2.64], R11 ;  /* 0x0000000b02007986 */ /* 0x0005e6000c10190c */
[----:B------:R-:W-:Y:S05]  /*0a20*/  BRA.U !UP2, `(.L_x_244) ;  /* 0x000000010a207547 */ /* 0x000fea000b800000 */
[----:B------:R-:W3:Y:S01]  /*0a30*/  LDG.E R4, desc[UR12][R6.64+0x4] ;  /* 0x0000040c06047981 */ /* 0x000ee2000c1e1900 */
[----:B------:R-:W-:Y:S01]  /*0a40*/  UISETP.NE.AND UP2, UPT, UR4, 0x2, UPT ;  /* 0x000000020400788c */ /* 0x000fe2000bf45270 */
[----:B---3--:R-:W-:-:S05]  /*0a50*/  FADD R9, R11, R4 ;  /* 0x000000040b097221 */ /* 0x008fca0000000000 */
[----:B------:R1:W-:Y:S03]  /*0a60*/  STG.E desc[UR12][R2.64], R9 ;  /* 0x0000000902007986 */ /* 0x0003e6000c10190c */
[----:B------:R-:W-:Y:S05]  /*0a70*/  BRA.U !UP2, `(.L_x_244) ;  /* 0x000000010a0c7547 */ /* 0x000fea000b800000 */
[----:B------:R-:W1:Y:S02]  /*0a80*/  LDG.E R6, desc[UR12][R6.64+0x8] ;  /* 0x0000080c06067981 */ /* 0x000e64000c1e1900 */
[----:B-1----:R-:W-:-:S05]  /*0a90*/  FADD R9, R9, R6 ;  /* 0x0000000609097221 */ /* 0x002fca0000000000 */
[----:B------:R1:W-:Y:S02]  /*0aa0*/  STG.E desc[UR12][R2.64], R9 ;  /* 0x0000000902007986 */ /* 0x0003e4000c10190c */
.L_x_244:
[----:B------:R-:W-:Y:S05]  /*0ab0*/  @!P1 BRA `(.L_x_247) ;  /* 0xfffffff400d49947 */ /* 0x000fea000383ffff */
[----:B------:R-:W-:Y:S05]  /*0ac0*/  EXIT ;  /* 0x000000000000794d */ /* 0x000fea0003800000 */
.L_x_248:
        /* <DEDUP_REMOVED lines=11> */
.L_x_748:


//--------------------- .text._Z24gpuKernelArrayRowAverageIfEvPT_S1_ii --------------------------
	.section	.text._Z24gpuKernelArrayRowAverageIfEvPT_S1_ii,"ax",@progbits
	.align	128
        .global         _Z24gpuKernelArrayRowAverageIfEvPT_S1_ii
        .type           _Z24gpuKernelArrayRowAverageIfEvPT_S1_ii,@function
        .size           _Z24gpuKernelArrayRowAverageIfEvPT_S1_ii,(.L_x_696 - _Z24gpuKernelArrayRowAverageIfEvPT_S1_ii)
        .other          _Z24gpuKernelArrayRowAverageIfEvPT_S1_ii,@"STO_CUDA_ENTRY STV_DEFAULT"
_Z24gpuKernelArrayRowAverageIfEvPT_S1_ii:
.text._Z24gpuKernelArrayRowAverageIfEvPT_S1_ii:
        /* <DEDUP_REMOVED lines=15> */
[----:B------:R-:W-:Y:S01]  /*00f0*/  LOP3.LUT R2, R4, 0x7ffffff0, RZ, 0xc0, !PT ;  /* 0x7ffffff004027812 */ /* 0x000fe200078ec0ff */
[----:B------:R-:W-:Y:S01]  /*0100*/  VIADD R12, R8, 0xffffffff ;  /* 0xffffffff080c7836 */ /* 0x000fe20000000000 */
[----:B------:R-:W-:Y:S01]  /*0110*/  LOP3.LUT R11, R4, 0x3, RZ, 0xc0, !PT ;  /* 0x00000003040b7812 */ /* 0x000fe200078ec0ff */
[----:B------:R-:W-:Y:S01]  /*0120*/  VIADD R13, R10, 0xffffffff ;  /* 0xffffffff0a0d7836 */ /* 0x000fe20000000000 */
[----:B------:R-:W-:Y:S01]  /*0130*/  LOP3.LUT R3, R4, 0x7ffffff8, RZ, 0xc0, !PT ;  /* 0x7ffffff804037812 */ /* 0x000fe200078ec0ff */
[----:B------:R-:W2:Y:S01]  /*0140*/  LDCU.64 UR8, c[0x0][0x358] ;  /* 0x00006b00ff0877ac */ /* 0x000ea20008000a00 */
[----:B------:R-:W-:-:S02]  /*0150*/  I2FP.F32.S32 R4, R4 ;  /* 0x0000000400047245 */ /* 0x000fc40000201400 */
[----:B------:R-:W-:Y:S01]  /*0160*/  IADD3 R6, PT, PT, -R2, RZ, RZ ;  /* 0x000000ff02067210 */ /* 0x000fe20007ffe1ff */
[----:B0-----:R-:W-:Y:S01]  /*0170*/  UIADD3 UR5, UP0, UPT, UR6, 0x20, URZ ;  /* 0x0000002006057890 */ /* 0x001fe2000ff1e0ff */
[----:B-1----:R-:W-:-:S03]  /*0180*/  IMAD R5, R5, UR4, RZ ;  /* 0x0000000405057c24 */ /* 0x002fc6000f8e02ff */
[----:B------:R-:W-:-:S12]  /*0190*/  UIADD3.X UR6, UPT, UPT, URZ, UR7, URZ, UP0, !UPT ;  /* 0x00000007ff067290 */ /* 0x000fd800087fe4ff */
.L_x_260:
[----:B0-2---:R-:W0:Y:S01]  /*01a0*/  LDC.64 R14, c[0x0][0x390] ;  /* 0x0000e400ff0e7b82 */ /* 0x005e220000000a00 */
[----:B------:R-:W-:Y:S02]  /*01b0*/  HFMA2 R18, -RZ, RZ, 0, 0 ;  /* 0x00000000ff127431 */ /* 0x000fe400000001ff */
[----:B------:R-:W-:Y:S01]  /*01c0*/  IMAD.MOV.U32 R9, RZ, RZ, RZ ;  /* 0x000000ffff097224 */ /* 0x000fe200078e00ff */
[----:B0-----:R-:W-:Y:S01]  /*01d0*/  ISETP.GE.U32.AND P0, PT, R14, 0x10, PT ;  /* 0x000000100e00780c */ /* 0x001fe20003f06070 */
[----:B------:R-:W-:Y:S02]  /*01e0*/  IMAD R7, R0, R14, RZ ;  /* 0x0000000e00077224 */ /* 0x000fe400078e02ff */
[----:B------:R-:W-:-:S05]  /*01f0*/  IMAD.IADD R0, R5, 0x1, R0 ;  /* 0x0000000105007824 */ /* 0x000fca00078e0200 */
[----:B------:R-:W-:-:S05]  /*0200*/  ISETP.GE.AND P2, PT, R0, R15, PT ;  /* 0x0000000f0000720c */ /* 0x000fca0003f46270 */
[----:B-1----:R-:W-:Y:S08]  /*0210*/  @!P0 BRA `(.L_x_249) ;  /* 0x0000000000ac8947 */ /* 0x002ff00003800000 */
[----:B------:R-:W-:Y:S01]  /*0220*/  IMAD.MOV.U32 R9, RZ, RZ, RZ ;  /* 0x000000ffff097224 */ /* 0x000fe200078e00ff */
[----:B------:R-:W-:Y:S01]  /*0230*/  MOV R18, R6 ;  /* 0x0000000600127202 */ /* 0x000fe20000000f00 */
[----:B------:R-:W-:-:S07]  /*0240*/  IMAD.MOV.U32 R15, RZ, RZ, R7 ;  /* 0x000000ffff0f7224 */ /* 0x000fce00078e0007 */
.L_x_250:
[----:B------:R-:W-:Y:S02]  /*0250*/  IMAD.U32 R16, RZ, RZ, UR5 ;  /* 0x00000005ff107e24 */ /* 0x000fe4000f8e00ff */
[----:B------:R-:W-:Y:S02]  /*0260*/  IMAD.U32 R17, RZ, RZ, UR6 ;  /* 0x00000006ff117e24 */ /* 0x000fe4000f8e00ff */
[----:B------:R-:W-:-:S05]  /*0270*/  IMAD.WIDE R16, R15, 0x4, R16 ;  /* 0x000000040f107825 */ /* 0x000fca00078e0210 */
[----:B--2---:R-:W2:Y:S04]  /*0280*/  LDG.E R26, desc[UR8][R16.64+-0x20] ;  /* 0xffffe008101a7981 */ /* 0x004ea8000c1e1900 */
[----:B------:R-:W3:Y:S04]  /*0290*/  LDG.E R27, desc[UR8][R16.64+-0x1c] ;  /* 0xffffe408101b7981 */ /* 0x000ee8000c1e1900 */
[----:B------:R-:W4:Y:S04]  /*02a0*/  LDG.E R22, desc[UR8][R16.64+-0x18] ;  /* 0xffffe80810167981 */ /* 0x000f28000c1e1900 */
[----:B------:R-:W5:Y:S04]  /*02b0*/  LDG.E R25, desc[UR8][R16.64+-0x14] ;  /* 0xffffec0810197981 */ /* 0x000f68000c1e1900 */
[----:B------:R-:W5:Y:S04]  /*02c0*/  LDG.E R24, desc[UR8][R16.64+-0x10] ;  /* 0xfffff00810187981 */ /* 0x000f68000c1e1900 */
[----:B------:R-:W5:Y:S04]  /*02d0*/  LDG.E R23, desc[UR8][R16.64+-0xc] ;  /* 0xfffff40810177981 */ /* 0x000f68000c1e1900 */
[----:B------:R-:W5:Y:S04]  /*02e0*/  LDG.E R20, desc[UR8][R16.64+-0x8] ;  /* 0xfffff80810147981 */ /* 0x000f68000c1e1900 */
[----:B------:R-:W5:Y:S04]  /*02f0*/  LDG.E R19, desc[UR8][R16.64+-0x4] ;  /* 0xfffffc0810137981 */ /* 0x000f68000c1e1900 */
[----:B------:R-:W5:Y:S01]  /*0300*/  LDG.E R21, desc[UR8][R16.64] ;  /* 0x0000000810157981 */ /* 0x000f62000c1e1900 */
[----:B--2---:R-:W-:-:S03]  /*0310*/  FADD R26, R26, R9 ;  /* 0x000000091a1a7221 */ /* 0x004fc60000000000 */
[----:B------:R-:W2:Y:S01]  /*0320*/  LDG.E R9, desc[UR8][R16.64+0x4] ;  /* 0x0000040810097981 */ /* 0x000ea2000c1e1900 */
[----:B---3--:R-:W-:-:S04]  /*0330*/  FADD R27, R26, R27 ;  /* 0x0000001b1a1b7221 */ /* 0x008fc80000000000 */
[----:B----4-:R-:W-:Y:S02]  /*0340*/  FADD R26, R27, R22 ;  /* 0x000000161b1a7221 */ /* 0x010fe40000000000 */
[----:B------:R-:W3:Y:S02]  /*0350*/  LDG.E R22, desc[UR8][R16.64+0x8] ;  /* 0x0000080810167981 */ /* 0x000ee4000c1e1900 */
[----:B-----5:R-:W-:Y:S02]  /*0360*/  FADD R27, R26, R25 ;  /* 0x000000191a1b7221 */ /* 0x020fe40000000000 */
[----:B------:R-:W4:Y:S02]  /*0370*/  LDG.E R25, desc[UR8][R16.64+0xc] ;  /* 0x00000c0810197981 */ /* 0x000f24000c1e1900 */
[----:B------:R-:W-:Y:S02]  /*0380*/  FADD R26, R27, R24 ;  /* 0x000000181b1a7221 */ /* 0x000fe40000000000 */
[----:B------:R-:W5:Y:S02]  /*0390*/  LDG.E R24, desc[UR8][R16.64+0x10] ;  /* 0x0000100810187981 */ /* 0x000f64000c1e1900 */
[----:B------:R-:W-:-:S02]  /*03a0*/  FADD R27, R26, R23 ;  /* 0x000000171a1b7221 */ /* 0x000fc40000000000 */
[----:B------:R-:W5:Y:S02]  /*03b0*/  LDG.E R23, desc[UR8][R16.64+0x14] ;  /* 0x0000140810177981 */ /* 0x000f64000c1e1900 */
[----:B------:R-:W-:Y:S02]  /*03c0*/  FADD R28, R27, R20 ;  /* 0x000000141b1c7221 */ /* 0x000fe40000000000 */
[----:B------:R-:W5:Y:S04]  /*03d0*/  LDG.E R20, desc[UR8][R16.64+0x18] ;  /* 0x0000180810147981 */ /* 0x000f68000c1e1900 */
[----:B------:R-:W5:Y:S01]  /*03e0*/  LDG.E R26, desc[UR8][R16.64+0x1c] ;  /* 0x00001c08101a7981 */ /* 0x000f62000c1e1900 */
[----:B------:R-:W-:-:S04]  /*03f0*/  FADD R28, R28, R19 ;  /* 0x000000131c1c7221 */ /* 0x000fc80000000000 */
[----:B------:R-:W-:Y:S01]  /*0400*/  FADD R28, R28, R21 ;  /* 0x000000151c1c7221 */ /* 0x000fe20000000000 */
[----:B------:R-:W-:-:S04]  /*0410*/  IADD3 R18, PT, PT, R18, 0x10, RZ ;  /* 0x0000001012127810 */ /* 0x000fc80007ffe0ff */
[----:B------:R-:W-:Y:S01]  /*0420*/  ISETP.NE.AND P0, PT, R18, RZ, PT ;  /* 0x000000ff1200720c */ /* 0x000fe20003f05270 */
[----:B------:R-:W-:Y:S02]  /*0430*/  VIADD R15, R15, 0x10 ;  /* 0x000000100f0f7836 */ /* 0x000fe40000000000 */
[----:B--2---:R-:W-:-:S04]  /*0440*/  FADD R9, R28, R9 ;  /* 0x000000091c097221 */ /* 0x004fc80000000000 */
[----:B---3--:R-:W-:-:S04]  /*0450*/  FADD R22, R9, R22 ;  /* 0x0000001609167221 */ /* 0x008fc80000000000 */
[----:B----4-:R-:W-:-:S04]  /*0460*/  FADD R25, R22, R25 ;  /* 0x0000001916197221 */ /* 0x010fc80000000000 */
[----:B-----5:R-:W-:-:S04]  /*0470*/  FADD R24, R25, R24 ;  /* 0x0000001819187221 */ /* 0x020fc80000000000 */
[----:B------:R-:W-:-:S04]  /*0480*/  FADD R23, R24, R23 ;  /* 0x0000001718177221 */ /* 0x000fc80000000000 */
[----:B------:R-:W-:-:S04]  /*0490*/  FADD R23, R23, R20 ;  /* 0x0000001417177221 */ /* 0x000fc80000000000 */
[----:B------:R-:W-:Y:S01]  /*04a0*/  FADD R9, R23, R26 ;  /* 0x0000001a17097221 */ /* 0x000fe20000000000 */
[----:B------:R-:W-:Y:S06]  /*04b0*/  @P0 BRA `(.L_x_250) ;  /* 0xfffffffc00640947 */ /* 0x000fec000383ffff */
[----:B------:R-:W-:-:S07]  /*04c0*/  IMAD.MOV.U32 R18, RZ, RZ, R2 ;  /* 0x000000ffff127224 */ /* 0x000fce00078e0002 */
.L_x_249:
[----:B------:R-:W-:-:S13]  /*04d0*/  ISETP.NE.AND P0, PT, R8, RZ, PT ;  /* 0x000000ff0800720c */ /* 0x000fda0003f05270 */
[----:B------:R-:W-:Y:S05]  /*04e0*/  @!P0 BRA `(.L_x_251) ;  /* 0x0000000000d08947 */ /* 0x000fea0003800000 */
[----:B------:R-:W-:Y:S02]  /*04f0*/  ISETP.GE.U32.AND P0, PT, R12, 0x7, PT ;  /* 0x000000070c00780c */ /* 0x000fe40003f06070 */
[----:B------:R-:W-:-:S11]  /*0500*/  ISETP.NE.AND P1, PT, R10, RZ, PT ;  /* 0x000000ff0a00720c */ /* 0x000fd60003f25270 */
[----:B------:R-:W-:Y:S05]  /*0510*/  @!P0 BRA `(.L_x_252) ;  /* 0x0000000000508947 */ /* 0x000fea0003800000 */
[----:B------:R-:W0:Y:S01]  /*0520*/  LDC.64 R16, c[0x0][0x388] ;  /* 0x0000e200ff107b82 */ /* 0x000e220000000a00 */
[----:B------:R-:W-:-:S05]  /*0530*/  IADD3 R15, PT, PT, R7, R18, RZ ;  /* 0x00000012070f7210 */ /* 0x000fca0007ffe0ff */
[----:B0-----:R-:W-:-:S05]  /*0540*/  IMAD.WIDE R16, R15, 0x4, R16 ;  /* 0x000000040f107825 */ /* 0x001fca00078e0210 */
[----:B--2---:R-:W2:Y:S04]  /*0550*/  LDG.E R22, desc[UR8][R16.64] ;  /* 0x0000000810167981 */ /* 0x004ea8000c1e1900 */
[----:B------:R-:W3:Y:S04]  /*0560*/  LDG.E R21, desc[UR8][R16.64+0x4] ;  /* 0x0000040810157981 */ /* 0x000ee8000c1e1900 */
[----:B------:R-:W4:Y:S04]  /*0570*/  LDG.E R24, desc[UR8][R16.64+0x8] ;  /* 0x0000080810187981 */ /* 0x000f28000c1e1900 */
[----:B------:R-:W5:Y:S04]  /*0580*/  LDG.E R26, desc[UR8][R16.64+0xc] ;  /* 0x00000c08101a7981 */ /* 0x000f68000c1e1900 */
[----:B------:R-:W5:Y:S04]  /*0590*/  LDG.E R28, desc[UR8][R16.64+0x10] ;  /* 0x00001008101c7981 */ /* 0x000f68000c1e1900 */
[----:B------:R-:W5:Y:S04]  /*05a0*/  LDG.E R19, desc[UR8][R16.64+0x14] ;  /* 0x0000140810137981 */ /* 0x000f68000c1e1900 */
[----:B------:R-:W5:Y:S04]  /*05b0*/  LDG.E R15, desc[UR8][R16.64+0x18] ;  /* 0x00001808100f7981 */ /* 0x000f68000c1e1900 */
[----:B------:R-:W5:Y:S01]  /*05c0*/  LDG.E R20, desc[UR8][R16.64+0x1c] ;  /* 0x00001c0810147981 */ /* 0x000f62000c1e1900 */
[----:B------:R-:W-:-:S02]  /*05d0*/  VIADD R18, R18, 0x8 ;  /* 0x0000000812127836 */ /* 0x000fc40000000000 */
[----:B--2---:R-:W-:-:S04]  /*05e0*/  FADD R22, R9, R22 ;  /* 0x0000001609167221 */ /* 0x004fc80000000000 */
[----:B---3--:R-:W-:-:S04]  /*05f0*/  FADD R21, R22, R21 ;  /* 0x0000001516157221 */ /* 0x008fc80000000000 */
[----:B----4-:R-:W-:-:S04]  /*0600*/  FADD R21, R21, R24 ;  /* 0x0000001815157221 */ /* 0x010fc80000000000 */
[----:B-----5:R-:W-:-:S04]  /*0610*/  FADD R21, R21, R26 ;  /* 0x0000001a15157221 */ /* 0x020fc80000000000 */
[----:B------:R-:W-:-:S04]  /*0620*/  FADD R28, R21, R28 ;  /* 0x0000001c151c7221 */ /* 0x000fc80000000000 */
[----:B------:R-:W-:-:S04]  /*0630*/  FADD R28, R28, R19 ;  /* 0x000000131c1c7221 */ /* 0x000fc80000000000 */
[----:B------:R-:W-:-:S04]  /*0640*/  FADD R15, R28, R15 ;  /* 0x0000000f1c0f7221 */ /* 0x000fc80000000000 */
[----:B------:R-:W-:-:S07]  /*0650*/  FADD R9, R15, R20 ;  /* 0x000000140f097221 */ /* 0x000fce0000000000 */
.L_x_252:
[----:B------:R-:W-:Y:S05]  /*0660*/  @!P1 BRA `(.L_x_251) ;  /* 0x0000000000709947 */ /* 0x000fea0003800000 */
[----:B------:R-:W-:Y:S02]  /*0670*/  ISETP.GE.U32.AND P0, PT, R13, 0x3, PT ;  /* 0x000000030d00780c */ /* 0x000fe40003f06070 */
[----:B------:R-:W-:-:S11]  /*0680*/  ISETP.NE.AND P1, PT, R11, RZ, PT ;  /* 0x000000ff0b00720c */ /* 0x000fd60003f25270 */
[----:B------:R-:W-:Y:S05]  /*0690*/  @!P0 BRA `(.L_x_253) ;  /* 0x0000000000308947 */ /* 0x000fea0003800000 */
[----:B------:R-:W0:Y:S01]  /*06a0*/  LDC.64 R16, c[0x0][0x388] ;  /* 0x0000e200ff107b82 */ /* 0x000e220000000a00 */
[----:B------:R-:W-:-:S04]  /*06b0*/  IMAD.IADD R15, R7, 0x1, R18 ;  /* 0x00000001070f7824 */ /* 0x000fc800078e0212 */
[----:B0-----:R-:W-:-:S05]  /*06c0*/  IMAD.WIDE R16, R15, 0x4, R16 ;  /* 0x000000040f107825 */ /* 0x001fca00078e0210 */
[----:B--2---:R-:W2:Y:S04]  /*06d0*/  LDG.E R20, desc[UR8][R16.64] ;  /* 0x0000000810147981 */ /* 0x004ea8000c1e1900 */
[----:B------:R-:W3:Y:S04]  /*06e0*/  LDG.E R15, desc[UR8][R16.64+0x4] ;  /* 0x00000408100f7981 */ /* 0x000ee8000c1e1900 */
[----:B------:R-:W4:Y:S04]  /*06f0*/  LDG.E R22, desc[UR8][R16.64+0x8] ;  /* 0x0000080810167981 */ /* 0x000f28000c1e1900 */
[----:B------:R-:W5:Y:S01]  /*0700*/  LDG.E R24, desc[UR8][R16.64+0xc] ;  /* 0x00000c0810187981 */ /* 0x000f62000c1e1900 */
[----:B------:R-:W-:Y:S01]  /*0710*/  IADD3 R18, PT, PT, R18, 0x4, RZ ;  /* 0x0000000412127810 */ /* 0x000fe20007ffe0ff */
[----:B--2---:R-:W-:-:S04]  /*0720*/  FADD R20, R9, R20 ;  /* 0x0000001409147221 */ /* 0x004fc80000000000 */
[----:B---3--:R-:W-:-:S04]  /*0730*/  FADD R15, R20, R15 ;  /* 0x0000000f140f7221 */ /* 0x008fc80000000000 */
[----:B----4-:R-:W-:-:S04]  /*0740*/  FADD R15, R15, R22 ;  /* 0x000000160f0f7221 */ /* 0x010fc80000000000 */
[----:B-----5:R-:W-:-:S07]  /*0750*/  FADD R9, R15, R24 ;  /* 0x000000180f097221 */ /* 0x020fce0000000000 */
.L_x_253:
[----:B------:R-:W-:Y:S05]  /*0760*/  @!P1 BRA `(.L_x_251) ;  /* 0x0000000000309947 */ /* 0x000fea0003800000 */
[----:B------:R-:W0:Y:S01]  /*0770*/  LDC.64 R16, c[0x0][0x388] ;  /* 0x0000e200ff107b82 */ /* 0x000e220000000a00 */
[----:B------:R-:W-:-:S04]  /*0780*/  IMAD.IADD R15, R7, 0x1, R18 ;  /* 0x00000001070f7824 */ /* 0x000fc800078e0212 */
[----:B0-----:R-:W-:-:S05]  /*0790*/  IMAD.WIDE R16, R15, 0x4, R16 ;  /* 0x000000040f107825 */ /* 0x001fca00078e0210 */
[----:B--2---:R-:W2:Y:S01]  /*07a0*/  LDG.E R18, desc[UR8][R16.64] ;  /* 0x0000000810127981 */ /* 0x004ea2000c1e1900 */
[----:B------:R-:W-:Y:S01]  /*07b0*/  ISETP.NE.AND P0, PT, R11, 0x1, PT ;  /* 0x000000010b00780c */ /* 0x000fe20003f05270 */
[----:B--2---:R-:W-:-:S12]  /*07c0*/  FADD R9, R9, R18 ;  /* 0x0000001209097221 */ /* 0x004fd80000000000 */
[----:B------:R-:W-:Y:S05]  /*07d0*/  @!P0 BRA `(.L_x_251) ;  /* 0x0000000000148947 */ /* 0x000fea0003800000 */
[----:B------:R-:W-:Y:S01]  /*07e0*/  ISETP.NE.AND P0, PT, R11, 0x2, PT ;  /* 0x000000020b00780c */ /* 0x000fe20003f05270 */
[----:B------:R-:W2:-:S12]  /*07f0*/  LDG.E R18, desc[UR8][R16.64+0x4] ;  /* 0x0000040810127981 */ /* 0x000e98000c1e1900 */
[----:B------:R-:W3:Y:S01]  /*0800*/  @P0 LDG.E R20, desc[UR8][R16.64+0x8] ;  /* 0x0000080810140981 */ /* 0x000ee2000c1e1900 */
[----:B--2---:R-:W-:-:S04]  /*0810*/  FADD R9, R9, R18 ;  /* 0x0000001209097221 */ /* 0x004fc80000000000 */
[----:B---3--:R-:W-:-:S07]  /*0820*/  @P0 FADD R9, R9, R20 ;  /* 0x0000001409090221 */ /* 0x008fce0000000000 */
.L_x_251:
[----:B------:R-:W0:Y:S01]  /*0830*/  MUFU.RCP R15, R4 ;  /* 0x00000004000f7308 */ /* 0x000e220000001000 */
[----:B------:R-:W-:Y:S01]  /*0840*/  ISETP.GE.U32.AND P3, PT, R14, 0x8, PT ;  /* 0x000000080e00780c */ /* 0x000fe20003f66070 */
[----:B------:R-:W-:Y:S06]  /*0850*/  BSSY.RECONVERGENT B0, `(.L_x_254) ;  /* 0x000000b000007945 */ /* 0x000fec0003800200 */
[----:B------:R-:W1:Y:S01]  /*0860*/  FCHK P0, R9, R4 ;  /* 0x0000000409007302 */ /* 0x000e620000000000 */
[----:B0-----:R-:W-:-:S04]  /*0870*/  FFMA R16, -R4, R15, 1 ;  /* 0x3f80000004107423 */ /* 0x001fc8000000010f */
[----:B------:R-:W-:-:S04]  /*0880*/  FFMA R16, R15, R16, R15 ;  /* 0x000000100f107223 */ /* 0x000fc8000000000f */
[----:B------:R-:W-:-:S04]  /*0890*/  FFMA R19, R16, R9, RZ ;  /* 0x0000000910137223 */ /* 0x000fc800000000ff */
[----:B------:R-:W-:-:S04]  /*08a0*/  FFMA R14, -R4, R19, R9 ;  /* 0x00000013040e7223 */ /* 0x000fc80000000109 */
[----:B------:R-:W-:Y:S01]  /*08b0*/  FFMA R19, R16, R14, R19 ;  /* 0x0000000e10137223 */ /* 0x000fe20000000013 */
[----:B-1----:R-:W-:Y:S06]  /*08c0*/  @!P0 BRA `(.L_x_255) ;  /* 0x00000000000c8947 */ /* 0x002fec0003800000 */
[----:B------:R-:W-:-:S07]  /*08d0*/  MOV R14, 0x8f0 ;  /* 0x000008f0000e7802 */ /* 0x000fce0000000f00 */
[----:B--2---:R-:W-:Y:S05]  /*08e0*/  CALL.REL.NOINC `($__internal_2_$__cuda_sm3x_div_rn_noftz_f32_slowpath) ;  /* 0x0000000000c47944 */ /* 0x004fea0003c00000 */
[----:B------:R-:W-:-:S07]  /*08f0*/  IMAD.MOV.U32 R19, RZ, RZ, R9 ;  /* 0x000000ffff137224 */ /* 0x000fce00078e0009 */
.L_x_255:
[----:B--2---:R-:W-:Y:S05]  /*0900*/  BSYNC.RECONVERGENT B0 ;  /* 0x0000000000007941 */ /* 0x004fea0003800200 */
.L_x_254:
[----:B------:R-:W-:Y:S01]  /*0910*/  MOV R18, RZ ;  /* 0x000000ff00127202 */ /* 0x000fe20000000f00 */
[----:B------:R-:W-:Y:S06]  /*0920*/  @!P3 BRA `(.L_x_256) ;  /* 0x000000000040b947 */ /* 0x000fec0003800000 */
[----:B------:R-:W0:Y:S01]  /*0930*/  LDC.64 R14, c[0x0][0x380] ;  /* 0x0000e000ff0e7b82 */ /* 0x000e220000000a00 */
[----:B------:R-:W-:-:S05]  /*0940*/  UMOV UR4, URZ ;  /* 0x000000ff00047c82 */ /* 0x000fca0008000000 */
.L_x_257:
[----:B-1----:R-:W-:Y:S01]  /*0950*/  VIADD R17, R7, UR4 ;  /* 0x0000000407117c36 */ /* 0x002fe20008000000 */
[----:B------:R-:W-:-:S03]  /*0960*/  UIADD3 UR4, UPT, UPT, UR4, 0x8, URZ ;  /* 0x0000000804047890 */ /* 0x000fc6000fffe0ff */
[----:B0-----:R-:W-:-:S03]  /*0970*/  IMAD.WIDE R16, R17, 0x4, R14 ;  /* 0x0000000411107825 */ /* 0x001fc600078e020e */
[----:B------:R-:W-:Y:S02]  /*0980*/  ISETP.NE.AND P0, PT, R3, UR4, PT ;  /* 0x0000000403007c0c */ /* 0x000fe4000bf05270 */
[----:B------:R1:W-:Y:S04]  /*0990*/  STG.E desc[UR8][R16.64], R19 ;  /* 0x0000001310007986 */ /* 0x0003e8000c101908 */
[----:B------:R1:W-:Y:S04]  /*09a0*/  STG.E desc[UR8][R16.64+0x4], R19 ;  /* 0x0000041310007986 */ /* 0x0003e8000c101908 */
[----:B------:R1:W-:Y:S04]  /*09b0*/  STG.E desc[UR8][R16.64+0x8], R19 ;  /* 0x0000081310007986 */ /* 0x0003e8000c101908 */
[----:B------:R1:W-:Y:S04]  /*09c0*/  STG.E desc[UR8][R16.64+0xc], R19 ;  /* 0x00000c1310007986 */ /* 0x0003e8000c101908 */
[----:B------:R1:W-:Y:S04]  /*09d0*/  STG.E desc[UR8][R16.64+0x10], R19 ;  /* 0x0000101310007986 */ /* 0x0003e8000c101908 */
[----:B------:R1:W-:Y:S04]  /*09e0*/  STG.E desc[UR8][R16.64+0x14], R19 ;  /* 0x0000141310007986 */ /* 0x0003e8000c101908 */
[----:B------:R1:W-:Y:S04]  /*09f0*/  STG.E desc[UR8][R16.64+0x18], R19 ;  /* 0x0000181310007986 */ /* 0x0003e8000c101908 */
[----:B------:R1:W-:Y:S01]  /*0a00*/  STG.E desc[UR8][R16.64+0x1c], R19 ;  /* 0x00001c1310007986 */ /* 0x0003e2000c101908 */
[----:B------:R-:W-:Y:S05]  /*0a10*/  @P0 BRA `(.L_x_257) ;  /* 0xfffffffc00cc0947 */ /* 0x000fea000383ffff */
[----:B------:R-:W-:-:S07]  /*0a20*/  IMAD.MOV.U32 R18, RZ, RZ, R3 ;  /* 0x000000ffff127224 */ /* 0x000fce00078e0003 */
.L_x_256:
[----:B------:R-:W-:-:S13]  /*0a30*/  ISETP.NE.AND P0, PT, R10, RZ, PT ;  /* 0x000000ff0a00720c */ /* 0x000fda0003f05270 */
[----:B------:R-:W-:Y:S05]  /*0a40*/  @!P0 BRA `(.L_x_258) ;  /* 0x0000000000648947 */ /* 0x000fea0003800000 */
[----:B------:R-:W-:Y:S02]  /*0a50*/  ISETP.GE.U32.AND P0, PT, R13, 0x3, PT ;  /* 0x000000030d00780c */ /* 0x000fe40003f06070 */
[----:B------:R-:W-:-:S11]  /*0a60*/  ISETP.NE.AND P1, PT, R11, RZ, PT ;  /* 0x000000ff0b00720c */ /* 0x000fd60003f25270 */
[----:B------:R-:W-:Y:S05]  /*0a70*/  @!P0 BRA `(.L_x_259) ;  /* 0x0000000000208947 */ /* 0x000fea0003800000 */
[----:B------:R-:W0:Y:S01]  /*0a80*/  LDC.64 R14, c[0x0][0x380] ;  /* 0x0000e000ff0e7b82 */ /* 0x000e220000000a00 */
[----:B------:R-:W-:Y:S01]  /*0a90*/  IADD3 R9, PT, PT, R7, R18, RZ ;  /* 0x0000001207097210 */ /* 0x000fe20007ffe0ff */
[----:B------:R-:W-:-:S04]  /*0aa0*/  VIADD R18, R18, 0x4 ;  /* 0x0000000412127836 */ /* 0x000fc80000000000 */
[----:B0-----:R-:W-:-:S05]  /*0ab0*/  IMAD.WIDE R14, R9, 0x4, R14 ;  /* 0x00000004090e7825 */ /* 0x001fca00078e020e */
[----:B------:R0:W-:Y:S04]  /*0ac0*/  STG.E desc[UR8][R14.64], R19 ;  /* 0x000000130e007986 */ /* 0x0001e8000c101908 */
[----:B------:R0:W-:Y:S04]  /*0ad0*/  STG.E desc[UR8][R14.64+0x4], R19 ;  /* 0x000004130e007986 */ /* 0x0001e8000c101908 */
[----:B------:R0:W-:Y:S04]  /*0ae0*/  STG.E desc[UR8][R14.64+0x8], R19 ;  /* 0x000008130e007986 */ /* 0x0001e8000c101908 */
[----:B------:R0:W-:Y:S02]  /*0af0*/  STG.E desc[UR8][R14.64+0xc], R19 ;  /* 0x00000c130e007986 */ /* 0x0001e4000c101908 */
.L_x_259:
[----:B------:R-:W-:Y:S05]  /*0b00*/  @!P1 BRA `(.L_x_258) ;  /* 0x0000000000349947 */ /* 0x000fea0003800000 */
[----:B------:R-:W2:Y:S01]  /*0b10*/  LDC R9, c[0x0][0x390] ;  /* 0x0000e400ff097b82 */ /* 0x000ea20000000800 */
[----:B------:R-:W-:-:S13]  /*0b20*/  ISETP.NE.AND P1, PT, R11, 0x1, PT ;  /* 0x000000010b00780c */ /* 0x000fda0003f25270 */
[----:B0-----:R-:W0:Y:S01]  /*0b30*/  @P1 LDC.64 R14, c[0x0][0x380] ;  /* 0x0000e000ff0e1b82 */ /* 0x001e220000000a00 */
[----:B--2---:R-:W-:Y:S01]  /*0b40*/  LOP3.LUT P0, RZ, R9, 0x1, RZ, 0xc0, !PT ;  /* 0x0000000109ff7812 */ /* 0x004fe2000780c0ff */
[----:B------:R-:W-:Y:S01]  /*0b50*/  @P1 IMAD.IADD R9, R7, 0x1, R18 ;  /* 0x0000000107091824 */ /* 0x000fe200078e0212 */
[----:B------:R-:W-:-:S11]  /*0b60*/  @P1 IADD3 R18, PT, PT, R18, 0x2, RZ ;  /* 0x0000000212121810 */ /* 0x000fd60007ffe0ff */
[----:B-1----:R-:W1:Y:S01]  /*0b70*/  @P0 LDC.64 R16, c[0x0][0x380] ;  /* 0x0000e000ff100b82 */ /* 0x002e620000000a00 */
[----:B------:R-:W-:Y:S02]  /*0b80*/  @P0 IMAD.IADD R7, R7, 0x1, R18 ;  /* 0x0000000107070824 */ /* 0x000fe400078e0212 */
[----:B0-----:R-:W-:-:S05]  /*0b90*/  @P1 IMAD.WIDE R14, R9, 0x4, R14 ;  /* 0x00000004090e1825 */ /* 0x001fca00078e020e */
[----:B------:R2:W-:Y:S04]  /*0ba0*/  @P1 STG.E desc[UR8][R14.64], R19 ;  /* 0x000000130e001986 */ /* 0x0005e8000c101908 */
[----:B------:R2:W-:Y:S01]  /*0bb0*/  @P1 STG.E desc[UR8][R14.64+0x4], R19 ;  /* 0x000004130e001986 */ /* 0x0005e2000c101908 */
[----:B-1----:R-:W-:-:S05]  /*0bc0*/  @P0 IMAD.WIDE R16, R7, 0x4, R16 ;  /* 0x0000000407100825 */ /* 0x002fca00078e0210 */
[----:B------:R2:W-:Y:S02]  /*0bd0*/  @P0 STG.E desc[UR8][R16.64], R19 ;  /* 0x0000001310000986 */ /* 0x0005e4000c101908 */
.L_x_258:
[----:B------:R-:W-:Y:S05]  /*0be0*/  @!P2 BRA `(.L_x_260) ;  /* 0xfffffff4006ca947 */ /* 0x000fea000383ffff */
[----:B------:R-:W-:Y:S05]  /*0bf0*/  EXIT ;  /* 0x000000000000794d */ /* 0x000fea0003800000 */
        .weak           $__internal_2_$__cuda_sm3x_div_rn_noftz_f32_slowpath
        .type           $__internal_2_$__cuda_sm3x_div_rn_noftz_f32_slowpath,@function
        .size           $__internal_2_$__cuda_sm3x_div_rn_noftz_f32_slowpath,(.L_x_696 - $__internal_2_$__cuda_sm3x_div_rn_noftz_f32_slowpath)
$__internal_2_$__cuda_sm3x_div_rn_noftz_f32_slowpath:
[----:B------:R-:W-:Y:S01]  /*0c00*/  SHF.R.U32.HI R15, RZ, 0x17, R4 ;  /* 0x00000017ff0f7819 */ /* 0x000fe20000011604 */
[----:B------:R-:W-:Y:S01]  /*0c10*/  BSSY.RECONVERGENT B1, `(.L_x_261) ;  /* 0x0000063000017945 */ /* 0x000fe20003800200 */
[----:B------:R-:W-:Y:S02]  /*0c20*/  SHF.R.U32.HI R16, RZ, 0x17, R9 ;  /* 0x00000017ff107819 */ /* 0x000fe40000011609 */
[----:B------:R-:W-:Y:S02]  /*0c30*/  LOP3.LUT R15, R15, 0xff, RZ, 0xc0, !PT ;  /* 0x000000ff0f0f7812 */ /* 0x000fe400078ec0ff */
[----:B------:R-:W-:Y:S02]  /*0c40*/  LOP3.LUT R20, R16, 0xff, RZ, 0xc0, !PT ;  /* 0x000000ff10147812 */ /* 0x000fe400078ec0ff */
[----:B------:R-:W-:Y:S02]  /*0c50*/  IADD3 R17, PT, PT, R15, -0x1, RZ ;  /* 0xffffffff0f117810 */ /* 0x000fe40007ffe0ff */
[----:B------:R-:W-:Y:S01]  /*0c60*/  MOV R18, R4 ;  /* 0x0000000400127202 */ /* 0x000fe20000000f00 */
[----:B------:R-:W-:Y:S01]  /*0c70*/  VIADD R19, R20, 0xffffffff ;  /* 0xffffffff14137836 */ /* 0x000fe20000000000 */
        /* <DEDUP_REMOVED lines=23> */
[----:B------:R-:W-:Y:S02]  /*0df0*/  @!P0 IMAD.MOV.U32 R16, RZ, RZ, -0x40 ;  /* 0xffffffc0ff108424 */ /* 0x000fe400078e00ff */
[----:B------:R-:W-:Y:S01]  /*0e00*/  @!P0 FFMA R9, R9, 1.84467440737095516160e+19, RZ ;  /* 0x5f80000009098823 */ /* 0x000fe200000000ff */
[----:B------:R-:W-:Y:S02]  /*0e10*/  @!P1 FFMA R18, R4, 1.84467440737095516160e+19, RZ ;  /* 0x5f80000004129823 */ /* 0x000fe400000000ff */
[----:B------:R-:W-:-:S07]  /*0e20*/  @!P1 IADD3 R16, PT, PT, R16, 0x40, RZ ;  /* 0x0000004010109810 */ /* 0x000fce0007ffe0ff */
.L_x_262:
[----:B------:R-:W-:Y:S01]  /*0e30*/  LEA R17, R15, 0xc0800000, 0x17 ;  /* 0xc08000000f117811 */ /* 0x000fe200078eb8ff */
[----:B------:R-:W-:Y:S01]  /*0e40*/  BSSY.RECONVERGENT B2, `(.L_x_267) ;  /* 0x0000036000027945 */ /* 0x000fe20003800200 */
[----:B------:R-:W-:-:S03]  /*0e50*/  IADD3 R20, PT, PT, R20, -0x7f, RZ ;  /* 0xffffff8114147810 */ /* 0x000fc60007ffe0ff */
[----:B------:R-:W-:Y:S02]  /*0e60*/  IMAD.IADD R19, R18, 0x1, -R17 ;  /* 0x0000000112137824 */ /* 0x000fe400078e0a11 */
[C---:B------:R-:W-:Y:S02]  /*0e70*/  IMAD R9, R20.reuse, -0x800000, R9 ;  /* 0xff80000014097824 */ /* 0x040fe400078e0209 */
[----:B------:R0:W1:Y:S01]  /*0e80*/  MUFU.RCP R18, R19 ;  /* 0x0000001300127308 */ /* 0x0000620000001000 */
[----:B------:R-:W-:Y:S01]  /*0e90*/  FADD.FTZ R22, -R19, -RZ ;  /* 0x800000ff13167221 */ /* 0x000fe20000010100 */
        /* <DEDUP_REMOVED lines=11> */
[----:B------:R-:W-:-:S05]  /*0f50*/  IADD3 R19, PT, PT, R15, R16, RZ ;  /* 0x000000100f137210 */ /* 0x000fca0007ffe0ff */
        /* <DEDUP_REMOVED lines=11> */
[C---:B------:R-:W-:Y:S02]  /*1010*/  ISETP.NE.AND P4, PT, R19.reuse, RZ, PT ;  /* 0x000000ff1300720c */ /* 0x040fe40003f85270 */
[----:B------:R-:W-:Y:S02]  /*1020*/  ISETP.NE.AND P1, PT, R19, RZ, PT ;  /* 0x000000ff1300720c */ /* 0x000fe40003f25270 */
[----:B------:R-:W-:Y:S01]  /*1030*/  LOP3.LUT R16, R15, 0x7fffff, RZ, 0xc0, !PT ;  /* 0x007fffff0f107812 */ /* 0x000fe200078ec0ff */
[CCC-:B------:R-:W-:Y:S01]  /*1040*/  FFMA.RP R15, R18.reuse, R22.reuse, R17.reuse ;  /* 0x00000016120f7223 */ /* 0x1c0fe20000008011 */
[----:B------:R-:W-:Y:S01]  /*1050*/  FFMA.RM R18, R18, R22, R17 ;  /* 0x0000001612127223 */ /* 0x000fe20000004011 */
[----:B------:R-:W-:Y:S01]  /*1060*/  IADD3 R17, PT, PT, R19, 0x20, RZ ;  /* 0x0000002013117810 */ /* 0x000fe20007ffe0ff */
[----:B------:R-:W-:Y:S01]  /*1070*/  IMAD.MOV R19, RZ, RZ, -R19 ;  /* 0x000000ffff137224 */ /* 0x000fe200078e0a13 */
        /* <DEDUP_REMOVED lines=14> */
.L_x_269:
[----:B------:R-:W-:-:S04]  /*1160*/  LOP3.LUT R9, R9, 0x80000000, RZ, 0xc0, !PT ;  /* 0x8000000009097812 */ /* 0x000fc800078ec0ff */
[----:B------:R-:W-:Y:S01]  /*1170*/  LOP3.LUT R9, R9, 0x7f800000, RZ, 0xfc, !PT ;  /* 0x7f80000009097812 */ /* 0x000fe200078efcff */
[----:B------:R-:W-:Y:S06]  /*1180*/  BRA `(.L_x_270) ;  /* 0x0000000000047947 */ /* 0x000fec0003800000 */
.L_x_268:
[----:B------:R-:W-:-:S07]  /*1190*/  IMAD R9, R16, 0x800000, R9 ;  /* 0x0080000010097824 */ /* 0x000fce00078e0209 */
.L_x_270:
[----:B------:R-:W-:Y:S05]  /*11a0*/  BSYNC.RECONVERGENT B2 ;  /* 0x0000000000027941 */ /* 0x000fea0003800200 */
.L_x_267:
[----:B------:R-:W-:Y:S05]  /*11b0*/  BRA `(.L_x_271) ;  /* 0x0000000000207947 */ /* 0x000fea0003800000 */
.L_x_266:
[----:B------:R-:W-:-:S04]  /*11c0*/  LOP3.LUT R9, R18, 0x80000000, R9, 0x48, !PT ;  /* 0x8000000012097812 */ /* 0x000fc800078e4809 */
[----:B------:R-:W-:Y:S01]  /*11d0*/  LOP3.LUT R9, R9, 0x7f800000, RZ, 0xfc, !PT ;  /* 0x7f80000009097812 */ /* 0x000fe200078efcff */
[----:B------:R-:W-:Y:S06]  /*11e0*/  BRA `(.L_x_271) ;  /* 0x0000000000147947 */ /* 0x000fec0003800000 */
.L_x_265:
[----:B------:R-:W-:Y:S01]  /*11f0*/  LOP3.LUT R9, R18, 0x80000000, R9, 0x48, !PT ;  /* 0x8000000012097812 */ /* 0x000fe200078e4809 */
[----:B------:R-:W-:Y:S06]  /*1200*/  BRA `(.L_x_271) ;  /* 0x00000000000c7947 */ /* 0x000fec0003800000 */
.L_x_264:
[----:B------:R-:W0:Y:S01]  /*1210*/  MUFU.RSQ R9, -QNAN ;  /* 0xffc0000000097908 */ /* 0x000e220000001400 */
[----:B------:R-:W-:Y:S05]  /*1220*/  BRA `(.L_x_271) ;  /* 0x0000000000047947 */ /* 0x000fea0003800000 */
.L_x_263:
[----:B------:R-:W-:-:S07]  /*1230*/  FADD.FTZ R9, R9, R4 ;  /* 0x0000000409097221 */ /* 0x000fce0000010000 */
.L_x_271:
[----:B------:R-:W-:Y:S05]  /*1240*/  BSYNC.RECONVERGENT B1 ;  /* 0x0000000000017941 */ /* 0x000fea0003800200 */
.L_x_261:
[----:B------:R-:W-:-:S04]  /*1250*/  HFMA2 R15, -RZ, RZ, 0, 0 ;  /* 0x00000000ff0f7431 */ /* 0x000fc800000001ff */
[----:B0-----:R-:W-:Y:S05]  /*1260*/  RET.REL.NODEC R14 `(_Z24gpuKernelArrayRowAverageIfEvPT_S1_ii) ;  /* 0xffffffec0e647950 */ /* 0x001fea0003c3ffff */
.L_x_272:
        /* <DEDUP_REMOVED lines=9> */
.L_x_696:


//--------------------- .text._Z33gpuKernelArrayAddVectorToDiagonalIfEvPT_S1_S0_i --------------------------
	.section	.text._Z33gpuKernelArrayAddVectorToDiagonalIfEvPT_S1_S0_i,"ax",@progbits
	.align	128
        .global         _Z33gpuKernelArrayAddVectorToDiagonalIfEvPT_S1_S0_i
        .type           _Z33gpuKernelArrayAddVectorToDiagonalIfEvPT_S1_S0_i,@function
        .size           _Z33gpuKernelArrayAddVectorToDiagonalIfEvPT_S1_S0_i,(.L_x_750 - _Z33gpuKernelArrayAddVectorToDiagonalIfEvPT_S1_S0_i)
        .other          _Z33gpuKernelArrayAddVectorToDiagonalIfEvPT_S1_S0_i,@"STO_CUDA_ENTRY STV_DEFAULT"
_Z33gpuKernelArrayAddVectorToDiagonalIfEvPT_S1_S0_i:
.text._Z33gpuKernelArrayAddVectorToDiagonalIfEvPT_S1_S0_i:
        /* <DEDUP_REMOVED lines=13> */
[----:B-1----:R-:W-:-:S07]  /*00d0*/  IMAD R11, R11, UR4, RZ ;  /* 0x000000040b0b7c24 */ /* 0x002fce000f8e02ff */
.L_x_273:
[C---:B-1----:R-:W-:Y:S02]  /*00e0*/  IMAD R5, R0.reuse, UR5, R0 ;  /* 0x0000000500057c24 */ /* 0x042fe4000f8e0200 */
[----:B---3--:R-:W-:-:S04]  /*00f0*/  IMAD.WIDE R2, R0, 0x4, R6 ;  /* 0x0000000400027825 */ /* 0x008fc800078e0206 */
[----:B0-----:R-:W-:Y:S02]  /*0100*/  IMAD.WIDE R4, R5, 0x4, R8 ;  /* 0x0000000405047825 */ /* 0x001fe400078e0208 */
[----:B--2---:R-:W4:Y:S04]  /*0110*/  LDG.E R2, desc[UR6][R2.64] ;  /* 0x0000000602027981 */ /* 0x004f28000c1e1900 */
[----:B------:R-:W4:Y:S01]  /*0120*/  LDG.E R13, desc[UR6][R4.64] ;  /* 0x00000006040d7981 */ /* 0x000f22000c1e1900 */
[----:B------:R-:W-:-:S04]  /*0130*/  IADD3 R0, PT, PT, R11, R0, RZ ;  /* 0x000000000b007210 */ /* 0x000fc80007ffe0ff */
[----:B------:R-:W-:Y:S01]  /*0140*/  ISETP.GE.AND P0, PT, R0, UR5, PT ;  /* 0x0000000500007c0c */ /* 0x000fe2000bf06270 */
[----:B----4-:R-:W-:-:S05]  /*0150*/  FFMA R13, R2, UR8, R13 ;  /* 0x00000008020d7c23 */ /* 0x010fca000800000d */
[----:B------:R1:W-:Y:S07]  /*0160*/  STG.E desc[UR6][R4.64], R13 ;  /* 0x0000000d04007986 */ /* 0x0003ee000c101906 */
[----:B------:R-:W-:Y:S05]  /*0170*/  @!P0 BRA `(.L_x_273) ;  /* 0xfffffffc00d88947 */ /* 0x000fea000383ffff */
[----:B------:R-:W-:Y:S05]  /*0180*/  EXIT ;  /* 0x000000000000794d */ /* 0x000fea0003800000 */
.L_x_274:
        /* <DEDUP_REMOVED lines=15> */
.L_x_750:


//--------------------- .text._Z36gpuKernelArrayMultiplyScalarDiagonalIfEvPT_S0_i --------------------------
	.section	.text._Z36gpuKernelArrayMultiplyScalarDiagonalIfEvPT_S0_i,"ax",@progbits
	.align	128
        .global         _Z36gpuKernelArrayMultiplyScalarDiagonalIfEvPT_S0_i
        .type           _Z36gpuKernelArrayMultiplyScalarDiagonalIfEvPT_S0_i,@function
        .size           _Z36gpuKernelArrayMultiplyScalarDiagonalIfEvPT_S0_i,(.L_x_751 - _Z36gpuKernelArrayMultiplyScalarDiagonalIfEvPT_S0_i)
        .other          _Z36gpuKernelArrayMultiplyScalarDiagonalIfEvPT_S0_i,@"STO_CUDA_ENTRY STV_DEFAULT"
_Z36gpuKernelArrayMultiplyScalarDiagonalIfEvPT_S0_i:
.text._Z36gpuKernelArrayMultiplyScalarDiagonalIfEvPT_S0_i:
        /* <DEDUP_REMOVED lines=10> */
[----:B------:R-:W2:Y:S01]  /*00a0*/  LDCU.64 UR6, c[0x0][0x358] ;  /* 0x00006b00ff0677ac */ /* 0x000ea20008000a00 */
[----:B------:R-:W3:Y:S01]  /*00b0*/  LDCU UR8, c[0x0][0x388] ;  /* 0x00007100ff0877ac */ /* 0x000ee20008000800 */
[----:B-1----:R-:W-:-:S07]  /*00c0*/  IMAD R7, R7, UR4, RZ ;  /* 0x0000000407077c24 */ /* 0x002fce000f8e02ff */
.L_x_275:
[----:B-1----:R-:W-:-:S04]  /*00d0*/  IMAD R3, R0, UR5, R0 ;  /* 0x0000000500037c24 */ /* 0x002fc8000f8e0200 */
[----:B0-----:R-:W-:-:S05]  /*00e0*/  IMAD.WIDE R2, R3, 0x4, R4 ;  /* 0x0000000403027825 */ /* 0x001fca00078e0204 */
[----:B--2---:R-:W3:Y:S01]  /*00f0*/  LDG.E R6, desc[UR6][R2.64] ;  /* 0x0000000602067981 */ /* 0x004ee2000c1e1900 */
[----:B------:R-:W-:-:S04]  /*0100*/  IADD3 R0, PT, PT, R7, R0, RZ ;  /* 0x0000000007007210 */ /* 0x000fc80007ffe0ff */
[----:B------:R-:W-:Y:S01]  /*0110*/  ISETP.GE.AND P0, PT, R0, UR5, PT ;  /* 0x0000000500007c0c */ /* 0x000fe2000bf06270 */
[----:B---3--:R-:W-:-:S05]  /*0120*/  FMUL R9, R6, UR8 ;  /* 0x0000000806097c20 */ /* 0x008fca0008400000 */
[----:B------:R1:W-:Y:S07]  /*0130*/  STG.E desc[UR6][R2.64], R9 ;  /* 0x0000000902007986 */ /* 0x0003ee000c101906 */
[----:B------:R-:W-:Y:S05]  /*0140*/  @!P0 BRA `(.L_x_275) ;  /* 0xfffffffc00e08947 */ /* 0x000fea000383ffff */
[----:B------:R-:W-:Y:S05]  /*0150*/  EXIT ;  /* 0x000000000000794d */ /* 0x000fea0003800000 */
.L_x_276:
        /* <DEDUP_REMOVED lines=10> */
.L_x_751:


//--------------------- .text._Z19gpuKernelArrayPowerIfEvPT_S1_ii --------------------------
	.section	.text._Z19gpuKernelArrayPowerIfEvPT_S1_ii,"ax",@progbits
	.align	128
        .global         _Z19gpuKernelArrayPowerIfEvPT_S1_ii
        .type           _Z19gpuKernelArrayPowerIfEvPT_S1_ii,@function
        .size           _Z19gpuKernelArrayPowerIfEvPT_S1_ii,(.L_x_752 - _Z19gpuKernelArrayPowerIfEvPT_S1_ii)
        .other          _Z19gpuKernelArrayPowerIfEvPT_S1_ii,@"STO_CUDA_ENTRY STV_DEFAULT"
_Z19gpuKernelArrayPowerIfEvPT_S1_ii:
.text._Z19gpuKernelArrayPowerIfEvPT_S1_ii:
        /* <DEDUP_REMOVED lines=13> */
[----:B0-----:R-:W-:Y:S01]  /*00d0*/  UISETP.GT.AND UP0, UPT, UR4, 0x1, UPT ;  /* 0x000000010400788c */ /* 0x001fe2000bf04270 */
[----:B--2---:R-:W-:-:S08]  /*00e0*/  IMAD R7, R7, UR5, RZ ;  /* 0x0000000507077c24 */ /* 0x004fd0000f8e02ff */
[----:B---3--:R-:W-:Y:S05]  /*00f0*/  BRA.U UP0, `(.L_x_277) ;  /* 0x0000000100207547 */ /* 0x008fea000b800000 */
.L_x_278:
[----:B0---4-:R-:W-:-:S06]  /*0100*/  IMAD.WIDE R2, R0, 0x4, R8 ;  /* 0x0000000400027825 */ /* 0x011fcc00078e0208 */
[----:B------:R-:W2:Y:S01]  /*0110*/  LDG.E R3, desc[UR12][R2.64] ;  /* 0x0000000c02037981 */ /* 0x000ea2000c1e1900 */
[----:B-1----:R-:W-:Y:S01]  /*0120*/  IMAD.WIDE R4, R0, 0x4, R10 ;  /* 0x0000000400047825 */ /* 0x002fe200078e020a */
[----:B------:R-:W-:-:S04]  /*0130*/  IADD3 R0, PT, PT, R7, R0, RZ ;  /* 0x0000000007007210 */ /* 0x000fc80007ffe0ff */
[----:B------:R-:W-:Y:S01]  /*0140*/  ISETP.GE.AND P0, PT, R0, UR6, PT ;  /* 0x0000000600007c0c */ /* 0x000fe2000bf06270 */
[----:B--2---:R0:W-:-:S12]  /*0150*/  STG.E desc[UR12][R4.64], R3 ;  /* 0x0000000304007986 */ /* 0x0041d8000c10190c */
[----:B------:R-:W-:Y:S05]  /*0160*/  @!P0 BRA `(.L_x_278) ;  /* 0xfffffffc00e48947 */ /* 0x000fea000383ffff */
[----:B------:R-:W-:Y:S05]  /*0170*/  EXIT ;  /* 0x000000000000794d */ /* 0x000fea0003800000 */
.L_x_277:
[----:B------:R-:W-:Y:S02]  /*0180*/  UIADD3 UR10, UPT, UPT, UR4, 0xf, URZ ;  /* 0x0000000f040a7890 */ /* 0x000fe4000fffe0ff */
[----:B------:R-:W-:Y:S02]  /*0190*/  UIADD3 UR6, UPT, UPT, UR4, 0x7, URZ ;  /* 0x0000000704067890 */ /* 0x000fe4000fffe0ff */
[----:B------:R-:W-:Y:S02]  /*01a0*/  UIADD3 UR9, UPT, UPT, UR4, -0x1, URZ ;  /* 0xffffffff04097890 */ /* 0x000fe4000fffe0ff */
[----:B------:R-:W-:Y:S02]  /*01b0*/  ULOP3.LUT UR5, UR10, 0xf, URZ, 0xc0, !UPT ;  /* 0x0000000f0a057892 */ /* 0x000fe4000f8ec0ff */
[----:B------:R-:W-:Y:S02]  /*01c0*/  ULOP3.LUT UR7, UR6, 0x7, URZ, 0xc0, !UPT ;  /* 0x0000000706077892 */ /* 0x000fe4000f8ec0ff */
[----:B------:R-:W-:-:S02]  /*01d0*/  ULOP3.LUT UR8, UR9, 0xfffffff0, URZ, 0xc0, !UPT ;  /* 0xfffffff009087892 */ /* 0x000fc4000f8ec0ff */
[----:B------:R-:W-:Y:S02]  /*01e0*/  UIADD3 UR5, UPT, UPT, UR5, -0x1, URZ ;  /* 0xffffffff05057890 */ /* 0x000fe4000fffe0ff */
[----:B------:R-:W-:Y:S02]  /*01f0*/  UIADD3 UR7, UPT, UPT, UR7, -0x1, URZ ;  /* 0xffffffff07077890 */ /* 0x000fe4000fffe0ff */
[----:B------:R-:W-:Y:S02]  /*0200*/  UIADD3 UR4, UPT, UPT, UR4, -0x2, URZ ;  /* 0xfffffffe04047890 */ /* 0x000fe4000fffe0ff */
[----:B------:R-:W-:Y:S02]  /*0210*/  ULOP3.LUT UR6, UR6, 0x3, URZ, 0xc0, !UPT ;  /* 0x0000000306067892 */ /* 0x000fe4000f8ec0ff */
[----:B------:R-:W-:Y:S02]  /*0220*/  UIADD3 UR8, UPT, UPT, -UR8, URZ, URZ ;  /* 0x000000ff08087290 */ /* 0x000fe4000fffe1ff */
[----:B------:R-:W-:-:S02]  /*0230*/  UISETP.GE.U32.AND UP0, UPT, UR5, 0x7, UPT ;  /* 0x000000070500788c */ /* 0x000fc4000bf06070 */
[----:B------:R-:W-:-:S11]  /*0240*/  UISETP.GE.U32.AND UP1, UPT, UR7, 0x3, UPT ;  /* 0x000000030700788c */ /* 0x000fd6000bf26070 */
.L_x_284:
[----:B0-----:R-:W0:Y:S01]  /*0250*/  LDC.64 R2, c[0x0][0x388] ;  /* 0x0000e200ff027b82 */ /* 0x001e220000000a00 */
[----:B--2---:R-:W2:Y:S07]  /*0260*/  LDCU UR5, c[0x0][0x394] ;  /* 0x00007280ff0577ac */ /* 0x004eae0008000800 */
[----:B---34-:R-:W3:Y:S01]  /*0270*/  LDC.64 R4, c[0x0][0x380] ;  /* 0x0000e000ff047b82 */ /* 0x018ee20000000a00 */
[----:B0-----:R-:W-:-:S05]  /*0280*/  IMAD.WIDE R2, R0, 0x4, R2 ;  /* 0x0000000400027825 */ /* 0x001fca00078e0202 */
[----:B----4-:R-:W4:Y:S01]  /*0290*/  LDG.E R9, desc[UR12][R2.64] ;  /* 0x0000000c02097981 */ /* 0x010f22000c1e1900 */
[----:B------:R-:W-:Y:S01]  /*02a0*/  UISETP.GE.U32.AND UP2, UPT, UR4, 0xf, UPT ;  /* 0x0000000f0400788c */ /* 0x000fe2000bf46070 */
[----:B---3--:R-:W-:Y:S01]  /*02b0*/  IMAD.WIDE R4, R0, 0x4, R4 ;  /* 0x0000000400047825 */ /* 0x008fe200078e0204 */
[----:B------:R-:W-:-:S04]  /*02c0*/  IADD3 R0, PT, PT, R7, R0, RZ ;  /* 0x0000000007007210 */ /* 0x000fc80007ffe0ff */
[----:B--2---:R-:W-:Y:S01]  /*02d0*/  ISETP.GE.AND P1, PT, R0, UR5, PT ;  /* 0x0000000500007c0c */ /* 0x004fe2000bf26270 */
[----:B----4-:R0:W-:Y:S02]  /*02e0*/  STG.E desc[UR12][R4.64], R9 ;  /* 0x0000000904007986 */ /* 0x0101e4000c10190c */
[----:B------:R-:W-:Y:S10]  /*02f0*/  BRA.U !UP2, `(.L_x_279) ;  /* 0x000000010ad07547 */ /* 0x000ff4000b800000 */
[----:B------:R-:W-:-:S07]  /*0300*/  MOV R6, UR8 ;  /* 0x0000000800067c02 */ /* 0x000fce0008000f00 */
.L_x_280:
[----:B------:R-:W0:Y:S02]  /*0310*/  LDG.E R8, desc[UR12][R2.64] ;  /* 0x0000000c02087981 */ /* 0x000e24000c1e1900 */
[----:B0-2---:R-:W-:-:S05]  /*0320*/  FMUL R9, R8, R9 ;  /* 0x0000000908097220 */ /* 0x005fca0000400000 */
[----:B------:R0:W-:Y:S04]  /*0330*/  STG.E desc[UR12][R4.64], R9 ;  /* 0x0000000904007986 */ /* 0x0001e8000c10190c */
[----:B------:R-:W1:Y:S02]  /*0340*/  LDG.E R8, desc[UR12][R2.64] ;  /* 0x0000000c02087981 */ /* 0x000e64000c1e1900 */
[----:B-1----:R-:W-:-:S05]  /*0350*/  FMUL R11, R9, R8 ;  /* 0x00000008090b7220 */ /* 0x002fca0000400000 */
[----:B------:R1:W-:Y:S04]  /*0360*/  STG.E desc[UR12][R4.64], R11 ;  /* 0x0000000b04007986 */ /* 0x0003e8000c10190c */
[----:B------:R-:W2:Y:S02]  /*0370*/  LDG.E R8, desc[UR12][R2.64] ;  /* 0x0000000c02087981 */ /* 0x000ea4000c1e1900 */
[----:B--2---:R-:W-:-:S05]  /*0380*/  FMUL R13, R11, R8 ;  /* 0x000000080b0d7220 */ /* 0x004fca0000400000 */
[----:B------:R2:W-:Y:S04]  /*0390*/  STG.E desc[UR12][R4.64], R13 ;  /* 0x0000000d04007986 */ /* 0x0005e8000c10190c */
[----:B------:R-:W3:Y:S02]  /*03a0*/  LDG.E R8, desc[UR12][R2.64] ;  /* 0x0000000c02087981 */ /* 0x000ee4000c1e1900 */
[----:B---3--:R-:W-:-:S05]  /*03b0*/  FMUL R15, R13, R8 ;  /* 0x000000080d0f7220 */ /* 0x008fca0000400000 */
[----:B------:R3:W-:Y:S04]  /*03c0*/  STG.E desc[UR12][R4.64], R15 ;  /* 0x0000000f04007986 */ /* 0x0007e8000c10190c */
[----:B------:R-:W0:Y:S02]  /*03d0*/  LDG.E R8, desc[UR12][R2.64] ;  /* 0x0000000c02087981 */ /* 0x000e24000c1e1900 */
[----:B0-----:R-:W-:-:S05]  /*03e0*/  FMUL R9, R15, R8 ;  /* 0x000000080f097220 */ /* 0x001fca0000400000 */
        /* <DEDUP_REMOVED lines=12> */
[----:B------:R-:W-:Y:S04]  /*04b0*/  STG.E desc[UR12][R4.64], R9 ;  /* 0x0000000904007986 */ /* 0x000fe8000c10190c */
        /* <DEDUP_REMOVED lines=18> */
[----:B------:R-:W3:Y:S01]  /*05e0*/  LDG.E R8, desc[UR12][R2.64] ;  /* 0x0000000c02087981 */ /* 0x000ee2000c1e1900 */
[----:B------:R-:W-:-:S04]  /*05f0*/  IADD3 R6, PT, PT, R6, 0x10, RZ ;  /* 0x0000001006067810 */ /* 0x000fc80007ffe0ff */
[----:B------:R-:W-:Y:S01]  /*0600*/  ISETP.NE.AND P0, PT, R6, RZ, PT ;  /* 0x000000ff0600720c */ /* 0x000fe20003f05270 */
[----:B---3--:R-:W-:-:S05]  /*0610*/  FMUL R9, R13, R8 ;  /* 0x000000080d097220 */ /* 0x008fca0000400000 */
[----:B------:R2:W-:Y:S07]  /*0620*/  STG.E desc[UR12][R4.64], R9 ;  /* 0x0000000904007986 */ /* 0x0005ee000c10190c */
[----:B------:R-:W-:Y:S05]  /*0630*/  @P0 BRA `(.L_x_280) ;  /* 0xfffffffc00340947 */ /* 0x000fea000383ffff */
.L_x_279:
[----:B------:R-:W-:-:S09]  /*0640*/  ULOP3.LUT UP2, URZ, UR9, 0xf, URZ, 0xc0, !UPT ;  /* 0x0000000f09ff7892 */ /* 0x000fd2000f84c0ff */
[----:B------:R-:W-:Y:S05]  /*0650*/  BRA.U !UP2, `(.L_x_281) ;  /* 0x000000010adc7547 */ /* 0x000fea000b800000 */
[----:B------:R-:W-:Y:S01]  /*0660*/  ULOP3.LUT UP2, URZ, UR10, 0x7, URZ, 0xc0, !UPT ;  /* 0x000000070aff7892 */ /* 0x000fe2000f84c0ff */
[----:B------:R-:W-:Y:S10]  /*0670*/  BRA.U !UP0, `(.L_x_282) ;  /* 0x0000000108607547 */ /* 0x000ff4000b800000 */
[----:B------:R-:W0:Y:S02]  /*0680*/  LDG.E R6, desc[UR12][R2.64] ;  /* 0x0000000c02067981 */ /* 0x000e24000c1e1900 */
[----:B0-2---:R-:W-:-:S05]  /*0690*/  FMUL R9, R9, R6 ;  /* 0x0000000609097220 */ /* 0x005fca0000400000 */
[----:B------:R-:W-:Y:S04]  /*06a0*/  STG.E desc[UR12][R4.64], R9 ;  /* 0x0000000904007986 */ /* 0x000fe8000c10190c */
[----:B------:R-:W1:Y:S02]  /*06b0*/  LDG.E R6, desc[UR12][R2.64] ;  /* 0x0000000c02067981 */ /* 0x000e64000c1e1900 */
[----:B-1----:R-:W-:-:S05]  /*06c0*/  FMUL R11, R9, R6 ;  /* 0x00000006090b7220 */ /* 0x002fca0000400000 */
[----:B------:R0:W-:Y:S04]  /*06d0*/  STG.E desc[UR12][R4.64], R11 ;  /* 0x0000000b04007986 */ /* 0x0001e8000c10190c */
[----:B------:R-:W2:Y:S02]  /*06e0*/  LDG.E R6, desc[UR12][R2.64] ;  /* 0x0000000c02067981 */ /* 0x000ea4000c1e1900 */
[----:B--2---:R-:W-:-:S05]  /*06f0*/  FMUL R13, R11, R6 ;  /* 0x000000060b0d7220 */ /* 0x004fca0000400000 */
[----:B------:R1:W-:Y:S04]  /*0700*/  STG.E desc[UR12][R4.64], R13 ;  /* 0x0000000d04007986 */ /* 0x0003e8000c10190c */
[----:B------:R-:W2:Y:S02]  /*0710*/  LDG.E R6, desc[UR12][R2.64] ;  /* 0x0000000c02067981 */ /* 0x000ea4000c1e1900 */
[----:B--2---:R-:W-:-:S05]  /*0720*/  FMUL R15, R13, R6 ;  /* 0x000000060d0f7220 */ /* 0x004fca0000400000 */
[----:B------:R3:W-:Y:S04]  /*0730*/  STG.E desc[UR12][R4.64], R15 ;  /* 0x0000000f04007986 */ /* 0x0007e8000c10190c */
[----:B------:R-:W2:Y:S02]  /*0740*/  LDG.E R6, desc[UR12][R2.64] ;  /* 0x0000000c02067981 */ /* 0x000ea4000c1e1900 */
[----:B--2---:R-:W-:-:S05]  /*0750*/  FMUL R17, R15, R6 ;  /* 0x000000060f117220 */ /* 0x004fca0000400000 */
        /* <DEDUP_REMOVED lines=9> */
[----:B------:R3:W-:Y:S02]  /*07f0*/  STG.E desc[UR12][R4.64], R9 ;  /* 0x0000000904007986 */ /* 0x0007e4000c10190c */
.L_x_282:
[----:B------:R-:W-:Y:S05]  /*0800*/  BRA.U !UP2, `(.L_x_281) ;  /* 0x000000010a707547 */ /* 0x000fea000b800000 */
[----:B------:R-:W-:Y:S01]  /*0810*/  UISETP.NE.AND UP2, UPT, UR6, URZ, UPT ;  /* 0x000000ff0600728c */ /* 0x000fe2000bf45270 */
[----:B------:R-:W-:Y:S10]  /*0820*/  BRA.U !UP1, `(.L_x_283) ;  /* 0x0000000109307547 */ /* 0x000ff4000b800000 */
[----:B------:R-:W1:Y:S02]  /*0830*/  LDG.E R6, desc[UR12][R2.64] ;  /* 0x0000000c02067981 */ /* 0x000e64000c1e1900 */
[----:B-123--:R-:W-:-:S05]  /*0840*/  FMUL R11, R9, R6 ;  /* 0x00000006090b7220 */ /* 0x00efca0000400000 */
        /* <DEDUP_REMOVED lines=9> */
[----:B------:R4:W-:Y:S02]  /*08e0*/  STG.E desc[UR12][R4.64], R9 ;  /* 0x0000000904007986 */ /* 0x0009e4000c10190c */
.L_x_283:
[----:B------:R-:W-:Y:S05]  /*08f0*/  BRA.U !UP2, `(.L_x_281) ;  /* 0x000000010a347547 */ /* 0x000fea000b800000 */
[----:B------:R-:W0:Y:S01]  /*0900*/  LDG.E R6, desc[UR12][R2.64] ;  /* 0x0000000c02067981 */ /* 0x000e22000c1e1900 */
[----:B------:R-:W-:Y:S01]  /*0910*/  UISETP.NE.AND UP2, UPT, UR6, 0x1, UPT ;  /* 0x000000010600788c */ /* 0x000fe2000bf45270 */
[----:B0-234-:R-:W-:-:S05]  /*0920*/  FMUL R9, R6, R9 ;  /* 0x0000000906097220 */ /* 0x01dfca0000400000 */
[----:B------:R0:W-:Y:S03]  /*0930*/  STG.E desc[UR12][R4.64], R9 ;  /* 0x0000000904007986 */ /* 0x0001e6000c10190c */
[----:B------:R-:W-:Y:S05]  /*0940*/  BRA.U !UP2, `(.L_x_281) ;  /* 0x000000010a207547 */ /* 0x000fea000b800000 */
[----:B------:R-:W0:Y:S01]  /*0950*/  LDG.E R6, desc[UR12][R2.64] ;  /* 0x0000000c02067981 */ /* 0x000e22000c1e1900 */
[----:B------:R-:W-:Y:S01]  /*0960*/  UISETP.NE.AND UP2, UPT, UR6, 0x2, UPT ;  /* 0x000000020600788c */ /* 0x000fe2000bf45270 */
[----:B0-----:R-:W-:-:S05]  /*0970*/  FMUL R9, R9, R6 ;  /* 0x0000000609097220 */ /* 0x001fca0000400000 */
[----:B------:R0:W-:Y:S03]  /*0980*/  STG.E desc[UR12][R4.64], R9 ;  /* 0x0000000904007986 */ /* 0x0001e6000c10190c */
[----:B------:R-:W-:Y:S05]  /*0990*/  BRA.U !UP2, `(.L_x_281) ;  /* 0x000000010a0c7547 */ /* 0x000fea000b800000 */
[----:B------:R-:W0:Y:S02]  /*09a0*/  LDG.E R2, desc[UR12][R2.64] ;  /* 0x0000000c02027981 */ /* 0x000e24000c1e1900 */
[----:B0-----:R-:W-:-:S05]  /*09b0*/  FMUL R9, R9, R2 ;  /* 0x0000000209097220 */ /* 0x001fca0000400000 */
[----:B------:R0:W-:Y:S02]  /*09c0*/  STG.E desc[UR12][R4.64], R9 ;  /* 0x0000000904007986 */ /* 0x0001e4000c10190c */
.L_x_281:
[----:B------:R-:W-:Y:S05]  /*09d0*/  @!P1 BRA `(.L_x_284) ;  /* 0xfffffff8001c9947 */ /* 0x000fea000383ffff */
[----:B------:R-:W-:Y:S05]  /*09e0*/  EXIT ;  /* 0x000000000000794d */ /* 0x000fea0003800000 */
.L_x_285:
        /* <DEDUP_REMOVED lines=9> */
.L_x_752:


//--------------------- .text._Z20gpuKernelArraySquareIfEvPT_S1_i --------------------------
	.section	.text._Z20gpuKernelArraySquareIfEvPT_S1_i,"ax",@progbits
	.align	128
        .global         _Z20gpuKernelArraySquareIfEvPT_S1_i
        .type           _Z20gpuKernelArraySquareIfEvPT_S1_i,@function
        .size           _Z20gpuKernelArraySquareIfEvPT_S1_i,(.L_x_753 - _Z20gpuKernelArraySquareIfEvPT_S1_i)
        .other          _Z20gpuKernelArraySquareIfEvPT_S1_i,@"STO_CUDA_ENTRY STV_DEFAULT"
_Z20gpuKernelArraySquareIfEvPT_S1_i:
.text._Z20gpuKernelArraySquareIfEvPT_S1_i:
        /* <DEDUP_REMOVED lines=13> */
.L_x_286:
[----:B---3--:R-:W-:-:S06]  /*00d0*/  IMAD.WIDE R2, R0, 0x4, R6 ;  /* 0x0000000400027825 */ /* 0x008fcc00078e0206 */
[----:B--2---:R-:W2:Y:S01]  /*00e0*/  LDG.E R2, desc[UR6][R2.64] ;  /* 0x0000000602027981 */ /* 0x004ea2000c1e1900 */
[----:B01----:R-:W-:Y:S01]  /*00f0*/  IMAD.WIDE R4, R0, 0x4, R8 ;  /* 0x0000000400047825 */ /* 0x003fe200078e0208 */
[----:B------:R-:W-:-:S04]  /*0100*/  IADD3 R0, PT, PT, R11, R0, RZ ;  /* 0x000000000b007210 */ /* 0x000fc80007ffe0ff */
[----:B------:R-:W-:Y:S01]  /*0110*/  ISETP.GE.AND P0, PT, R0, UR5, PT ;  /* 0x0000000500007c0c */ /* 0x000fe2000bf06270 */
[----:B--2---:R-:W-:-:S05]  /*0120*/  FMUL R13, R2, R2 ;  /* 0x00000002020d7220 */ /* 0x004fca0000400000 */
[----:B------:R1:W-:Y:S07]  /*0130*/  STG.E desc[UR6][R4.64], R13 ;  /* 0x0000000d04007986 */ /* 0x0003ee000c101906 */
[----:B------:R-:W-:Y:S05]  /*0140*/  @!P0 BRA `(.L_x_286) ;  /* 0xfffffffc00e08947 */ /* 0x000fea000383ffff */
[----:B------:R-:W-:Y:S05]  /*0150*/  EXIT ;  /* 0x000000000000794d */ /* 0x000fea0003800000 */
.L_x_287:
        /* <DEDUP_REMOVED lines=10> */
.L_x_753:


//--------------------- .text._Z18gpuKernelArrayErfcIfEvPT_S1_i --------------------------
	.section	.text._Z18gpuKernelArrayErfcIfEvPT_S1_i,"ax",@progbits
	.align	128
        .global         _Z18gpuKernelArrayErfcIfEvPT_S1_i
        .type           _Z18gpuKernelArrayErfcIfEvPT_S1_i,@function
        .size           _Z18gpuKernelArrayErfcIfEvPT_S1_i,(.L_x_754 - _Z18gpuKernelArrayErfcIfEvPT_S1_i)
        .other          _Z18gpuKernelArrayErfcIfEvPT_S1_i,@"STO_CUDA_ENTRY STV_DEFAULT"
_Z18gpuKernelArrayErfcIfEvPT_S1_i:
.text._Z18gpuKernelArrayErfcIfEvPT_S1_i:
        /* <DEDUP_REMOVED lines=13> */
.L_x_288:
[----:B-1-3--:R-:W-:-:S05]  /*00d0*/  IMAD.WIDE R10, R7, 0x4, R4 ;  /* 0x00000004070a7825 */ /* 0x00afca00078e0204 */
[----:B--2---:R-:W2:Y:S01]  /*00e0*/  LDG.E R6, desc[UR6][R10.64] ;  /* 0x000000060a067981 */ /* 0x004ea2000c1e1900 */
[----:B------:R-:W-:Y:S02]  /*00f0*/  HFMA2 R17, -RZ, RZ, 0.80126953125, -0.00891876220703125 ;  /* 0x3a69a091ff117431 */ /* 0x000fe400000001ff */
[C---:B--2---:R-:W-:Y:S01]  /*0100*/  FADD R12, |R6|.reuse, 4 ;  /* 0x40800000060c7421 */ /* 0x044fe20000000200 */
[C---:B------:R-:W-:Y:S01]  /*0110*/  FADD R8, |R6|.reuse, -4 ;  /* 0xc080000006087421 */ /* 0x040fe20000000200 */
[C---:B------:R-:W-:Y:S01]  /*0120*/  FMUL R9, R6.reuse, -R6 ;  /* 0x8000000606097220 */ /* 0x040fe20000400000 */
[----:B------:R-:W-:Y:S01]  /*0130*/  FSETP.GEU.AND P1, PT, R6, RZ, PT ;  /* 0x000000ff0600720b */ /* 0x000fe20003f2e000 */
[----:B------:R-:W1:Y:S02]  /*0140*/  MUFU.RCP R13, R12 ;  /* 0x0000000c000d7308 */ /* 0x000e640000001000 */
[----:B------:R-:W-:-:S06]  /*0150*/  FMUL R14, R9, 1.4426950216293334961 ;  /* 0x3fb8aa3b090e7820 */ /* 0x000fcc0000400000 */
[----:B------:R-:W2:Y:S01]  /*0160*/  FRND.TRUNC R14, R14 ;  /* 0x0000000e000e7307 */ /* 0x000ea2000020d000 */
[----:B-1----:R-:W-:-:S04]  /*0170*/  FMUL R8, R8, R13 ;  /* 0x0000000d08087220 */ /* 0x002fc80000400000 */
[----:B------:R-:W-:Y:S01]  /*0180*/  FADD R15, R8, 1 ;  /* 0x3f800000080f7421 */ /* 0x000fe20000000000 */
[----:B--2---:R-:W-:-:S03]  /*0190*/  FSETP.GT.AND P0, PT, |R14|, 126, PT ;  /* 0x42fc00000e00780b */ /* 0x004fc60003f04200 */
[----:B------:R-:W-:-:S04]  /*01a0*/  FFMA R15, R15, -4, |R6| ;  /* 0xc08000000f0f7823 */ /* 0x000fc80000000406 */
[----:B------:R-:W-:-:S04]  /*01b0*/  FFMA R15, |R6|, -R8, R15 ;  /* 0x80000008060f7223 */ /* 0x000fc8000000020f */
[----:B------:R-:W-:Y:S01]  /*01c0*/  FFMA R8, R13, R15, R8 ;  /* 0x0000000f0d087223 */ /* 0x000fe20000000008 */
[----:B------:R-:W-:Y:S01]  /*01d0*/  HFMA2 R15, -RZ, RZ, 2, 0 ;  /* 0x40000000ff0f7431 */ /* 0x000fe200000001ff */
[----:B------:R-:W-:Y:S02]  /*01e0*/  MOV R13, 0x42fc0000 ;  /* 0x42fc0000000d7802 */ /* 0x000fe40000000f00 */
[C---:B------:R-:W-:Y:S02]  /*01f0*/  FFMA R11, R8.reuse, R17, 0.0070457882247865200043 ;  /* 0x3be6e05b080b7423 */ /* 0x040fe40000000011 */
[----:B------:R-:W-:Y:S02]  /*0200*/  LOP3.LUT R13, R13, 0x80000000, R14, 0xb8, !PT ;  /* 0x800000000d0d7812 */ /* 0x000fe400078eb80e */
[----:B------:R-:W-:Y:S02]  /*0210*/  FFMA R11, R8, R11, -0.015866896137595176697 ;  /* 0xbc81fb4b080b7423 */ /* 0x000fe4000000000b */
[----:B------:R-:W-:Y:S01]  /*0220*/  FSEL R14, R13, R14, P0 ;  /* 0x0000000e0d0e7208 */ /* 0x000fe20000000000 */
[----:B------:R-:W-:Y:S01]  /*0230*/  FFMA R10, |R6|, R15, 1 ;  /* 0x3f800000060a7423 */ /* 0x000fe2000000020f */
[----:B------:R-:W-:Y:S01]  /*0240*/  FFMA R11, R8, R11, 0.036429625004529953003 ;  /* 0x3d15373b080b7423 */ /* 0x000fe2000000000b */
[----:B------:R-:W-:-:S02]  /*0250*/  FSETP.GT.AND P0, PT, |R6|, 10.05500030517578125, PT ;  /* 0x4120e1480600780b */ /* 0x000fc40003f04200 */
[--C-:B------:R-:W-:Y:S01]  /*0260*/  FFMA R13, R14, -0.69314718246459960938, R9.reuse ;  /* 0xbf3172180e0d7823 */ /* 0x100fe20000000009 */
[----:B------:R-:W-:Y:S01]  /*0270*/  FFMA R11, R8, R11, -0.066643431782722473145 ;  /* 0xbd887c5a080b7423 */ /* 0x000fe2000000000b */
[----:B------:R-:W1:Y:S01]  /*0280*/  MUFU.RCP R10, R10 ;  /* 0x0000000a000a7308 */ /* 0x000e620000001000 */
[----:B------:R-:W-:Y:S01]  /*0290*/  FFMA R9, -|R6|, |R6|, -R9 ;  /* 0x4000000606097223 */ /* 0x000fe20000000b09 */
[----:B------:R-:W-:Y:S01]  /*02a0*/  FFMA R13, R14, 1.9046542121259335545e-09, R13 ;  /* 0x3102e3080e0d7823 */ /* 0x000fe2000000000d */
[----:B------:R-:W-:Y:S01]  /*02b0*/  FFMA R11, R8, R11, 0.093814529478549957275 ;  /* 0x3dc021d5080b7423 */ /* 0x000fe2000000000b */
[----:B------:R-:W-:Y:S02]  /*02c0*/  FADD R14, R14, 12583039 ;  /* 0x4b40007f0e0e7421 */ /* 0x000fe40000000000 */
[----:B------:R-:W-:Y:S01]  /*02d0*/  FMUL R12, R13, 1.4426950216293334961 ;  /* 0x3fb8aa3b0d0c7820 */ /* 0x000fe20000400000 */
[----:B------:R-:W-:Y:S02]  /*02e0*/  FFMA R11, R8, R11, -0.10099056363105773926 ;  /* 0xbdced424080b7423 */ /* 0x000fe4000000000b */
[----:B------:R-:W-:Y:S01]  /*02f0*/  SHF.L.U32 R14, R14, 0x17, RZ ;  /* 0x000000170e0e7819 */ /* 0x000fe200000006ff */
[----:B------:R-:W2:Y:S01]  /*0300*/  MUFU.EX2 R15, R12 ;  /* 0x0000000c000f7308 */ /* 0x000ea20000000800 */
[----:B------:R-:W-:-:S04]  /*0310*/  FFMA R11, R8, R11, 0.06809400022029876709 ;  /* 0x3d8b74de080b7423 */ /* 0x000fc8000000000b */
[----:B------:R-:W-:-:S04]  /*0320*/  FFMA R11, R8, R11, 0.015377387404441833496 ;  /* 0x3c7bf170080b7423 */ /* 0x000fc8000000000b */
[----:B------:R-:W-:-:S04]  /*0330*/  FFMA R11, R8, R11, -0.1396210789680480957 ;  /* 0xbe0ef8d4080b7423 */ /* 0x000fc8000000000b */
[----:B------:R-:W-:-:S04]  /*0340*/  FFMA R11, R8, R11, 1.232995152473449707 ;  /* 0x3f9dd2c9080b7423 */ /* 0x000fc8000000000b */
[----:B-1----:R-:W-:Y:S01]  /*0350*/  FMUL R13, R11, R10 ;  /* 0x0000000a0b0d7220 */ /* 0x002fe20000400000 */
[----:B--2---:R-:W-:-:S03]  /*0360*/  FMUL R14, R14, R15 ;  /* 0x0000000f0e0e7220 */ /* 0x004fc60000400000 */
[----:B------:R-:W-:Y:S01]  /*0370*/  FMUL R8, R13, -2 ;  /* 0xc00000000d087820 */ /* 0x000fe20000400000 */
[----:B------:R-:W-:-:S03]  /*0380*/  FFMA R9, R14, R9, R14 ;  /* 0x000000090e097223 */ /* 0x000fc6000000000e */
[----:B------:R-:W-:-:S04]  /*0390*/  FFMA R8, |R6|, R8, R11 ;  /* 0x0000000806087223 */ /* 0x000fc8000000020b */
[----:B------:R-:W-:-:S04]  /*03a0*/  FADD R8, -R13, R8 ;  /* 0x000000080d087221 */ /* 0x000fc80000000100 */
[----:B------:R-:W-:-:S04]  /*03b0*/  FFMA R8, R10, R8, R13 ;  /* 0x000000080a087223 */ /* 0x000fc8000000000d */
[----:B------:R-:W-:-:S05]  /*03c0*/  FMUL R8, R8, R9 ;  /* 0x0000000908087220 */ /* 0x000fca0000400000 */
[----:B------:R-:W-:Y:S01]  /*03d0*/  FSEL R11, R8, RZ, !P0 ;  /* 0x000000ff080b7208 */ /* 0x000fe20004000000 */
[----:B0-----:R-:W-:Y:S01]  /*03e0*/  IMAD.WIDE R8, R7, 0x4, R2 ;  /* 0x0000000407087825 */ /* 0x001fe200078e0202 */
[----:B------:R-:W-:-:S03]  /*03f0*/  IADD3 R7, PT, PT, R0, R7, RZ ;  /* 0x0000000700077210 */ /* 0x000fc60007ffe0ff */
[----:B------:R-:W-:Y:S01]  /*0400*/  @!P1 FADD R11, -R11, 2 ;  /* 0x400000000b0b9421 */ /* 0x000fe20000000100 */
[----:B------:R-:W-:-:S04]  /*0410*/  ISETP.GE.AND P0, PT, R7, UR5, PT ;  /* 0x0000000507007c0c */ /* 0x000fc8000bf06270 */
[----:B------:R1:W-:Y:S09]  /*0420*/  STG.E desc[UR6][R8.64], R11 ;  /* 0x0000000b08007986 */ /* 0x0003f2000c101906 */
[----:B------:R-:W-:Y:S05]  /*0430*/  @!P0 BRA `(.L_x_288) ;  /* 0xfffffffc00248947 */ /* 0x000fea000383ffff */
[----:B------:R-:W-:Y:S05]  /*0440*/  EXIT ;  /* 0x000000000000794d */ /* 0x000fea0003800000 */
.L_x_289:
        /* <DEDUP_REMOVED lines=11> */
.L_x_754:


//--------------------- .text._Z17gpuKernelArrayErfIfEvPT_S1_i --------------------------
	.section	.text._Z17gpuKernelArrayErfIfEvPT_S1_i,"ax",@progbits
	.align	128
        .global         _Z17gpuKernelArrayErfIfEvPT_S1_i
        .type           _Z17gpuKernelArrayErfIfEvPT_S1_i,@function
        .size           _Z17gpuKernelArrayErfIfEvPT_S1_i,(.L_x_755 - _Z17gpuKernelArrayErfIfEvPT_S1_i)
        .other          _Z17gpuKernelArrayErfIfEvPT_S1_i,@"STO_CUDA_ENTRY STV_DEFAULT"
_Z17gpuKernelArrayErfIfEvPT_S1_i:
.text._Z17gpuKernelArrayErfIfEvPT_S1_i:
        /* <DEDUP_REMOVED lines=14> */
.L_x_290:
[----:B01----:R-:W-:-:S05]  /*00e0*/  IMAD.WIDE R8, R7, 0x4, R2 ;  /* 0x0000000407087825 */ /* 0x003fca00078e0202 */
[----:B--2---:R0:W2:Y:S01]  /*00f0*/  LDG.E R6, desc[UR6][R8.64] ;  /* 0x0000000608067981 */ /* 0x0040a2000c1e1900 */
[----:B------:R-:W-:Y:S02]  /*0100*/  HFMA2 R13, -RZ, RZ, 1.0087890625, -0.000686168670654296875 ;  /* 0x3c09919fff0d7431 */ /* 0x000fe400000001ff */
[----:B------:R-:W-:Y:S02]  /*0110*/  IMAD.MOV.U32 R10, RZ, RZ, 0x38eb4c3a ;  /* 0x38eb4c3aff0a7424 */ /* 0x000fe400078e00ff */
[----:B------:R-:W-:Y:S02]  /*0120*/  IMAD.MOV.U32 R12, RZ, RZ, 0x3aae005b ;  /* 0x3aae005bff0c7424 */ /* 0x000fe400078e00ff */
[----:B------:R-:W-:Y:S01]  /*0130*/  IMAD.MOV.U32 R14, RZ, RZ, 0x3d24d99a ;  /* 0x3d24d99aff0e7424 */ /* 0x000fe200078e00ff */
[----:B0-----:R-:W-:Y:S01]  /*0140*/  MOV R8, 0x3e235519 ;  /* 0x3e23551900087802 */ /* 0x001fe20000000f00 */
[C---:B--2---:R-:W-:Y:S01]  /*0150*/  FMUL R11, R6.reuse, R6 ;  /* 0x00000006060b7220 */ /* 0x044fe20000400000 */
[----:B------:R-:W-:-:S04]  /*0160*/  FSETP.GE.AND P0, PT, |R6|, 1.0029599666595458984, PT ;  /* 0x3f8060fe0600780b */ /* 0x000fc80003f06200 */
[----:B------:R-:W-:Y:S02]  /*0170*/  FSEL R11, |R6|, R11, P0 ;  /* 0x0000000b060b7208 */ /* 0x000fe40000000200 */
[----:B------:R-:W-:Y:S02]  /*0180*/  FSEL R10, R10, 8.4834944573231041431e-05, P0 ;  /* 0x38b1e96a0a0a7808 */ /* 0x000fe40000000000 */
[----:B------:R-:W-:Y:S02]  /*0190*/  FSEL R12, -R12, -0.00082130916416645050049, P0 ;  /* 0xba574d200c0c7808 */ /* 0x000fe40000000100 */
[----:B------:R-:W-:Y:S02]  /*01a0*/  FSEL R13, R13, 0.0052134888246655464172, P0 ;  /* 0x3baad5ea0d0d7808 */ /* 0x000fe40000000000 */
[----:B------:R-:W-:Y:S01]  /*01b0*/  FSEL R9, -R14, -0.026868773624300956726, P0 ;  /* 0xbcdc1be70e097808 */ /* 0x000fe20000000100 */
[----:B------:R-:W-:Y:S01]  /*01c0*/  FFMA R10, R11, R10, R12 ;  /* 0x0000000a0b0a7223 */ /* 0x000fe2000000000c */
[----:B------:R-:W-:-:S03]  /*01d0*/  IMAD.MOV.U32 R12, RZ, RZ, 0x3f69b4f9 ;  /* 0x3f69b4f9ff0c7424 */ /* 0x000fc600078e00ff */
[C---:B------:R-:W-:Y:S01]  /*01e0*/  FFMA R10, R11.reuse, R10, R13 ;  /* 0x0000000a0b0a7223 */ /* 0x040fe2000000000d */
[----:B------:R-:W-:Y:S01]  /*01f0*/  FSEL R13, R8, 0.11284004896879196167, P0 ;  /* 0x3de718af080d7808 */ /* 0x000fe20000000000 */
[----:B------:R-:W-:Y:S02]  /*0200*/  HFMA2 R8, -RZ, RZ, 1.7822265625, 0.000185489654541015625 ;  /* 0x3f210a14ff087431 */ /* 0x000fe400000001ff */
[----:B------:R-:W-:Y:S01]  /*0210*/  FFMA R10, R11, R10, R9 ;  /* 0x0000000a0b0a7223 */ /* 0x000fe20000000009 */
[----:B------:R-:W-:-:S03]  /*0220*/  FSEL R9, R12, -0.37612664699554443359, P0 ;  /* 0xbec093ac0c097808 */ /* 0x000fc60000000000 */
[----:B------:R-:W-:Y:S01]  /*0230*/  FFMA R10, R11, R10, R13 ;  /* 0x0000000a0b0a7223 */ /* 0x000fe2000000000d */
[----:B------:R-:W-:-:S03]  /*0240*/  FSEL R13, R8, 0.12837915122509002686, P0 ;  /* 0x3e0375d3080d7808 */ /* 0x000fc60000000000 */
[C---:B------:R-:W-:Y:S01]  /*0250*/  FFMA R10, R11.reuse, R10, R9 ;  /* 0x0000000a0b0a7223 */ /* 0x040fe20000000009 */
[----:B------:R-:W-:-:S03]  /*0260*/  FSEL R9, -R11, R6, P0 ;  /* 0x000000060b097208 */ /* 0x000fc60000000100 */
[----:B------:R-:W-:-:S04]  /*0270*/  FFMA R10, R11, R10, R13 ;  /* 0x0000000a0b0a7223 */ /* 0x000fc8000000000d */
[----:B------:R-:W-:-:S04]  /*0280*/  FFMA R11, R10, R9, R9 ;  /* 0x000000090a0b7223 */ /* 0x000fc80000000009 */
[----:B------:R-:W0:Y:S02]  /*0290*/  @P0 MUFU.EX2 R8, R11 ;  /* 0x0000000b00080308 */ /* 0x000e240000000800 */
[----:B0-----:R-:W-:Y:S01]  /*02a0*/  @P0 FADD R13, -R8, 1 ;  /* 0x3f800000080d0421 */ /* 0x001fe20000000100 */
[----:B---3--:R-:W-:Y:S01]  /*02b0*/  IMAD.WIDE R8, R7, 0x4, R4 ;  /* 0x0000000407087825 */ /* 0x008fe200078e0204 */
[----:B------:R-:W-:-:S03]  /*02c0*/  IADD3 R7, PT, PT, R0, R7, RZ ;  /* 0x0000000700077210 */ /* 0x000fc60007ffe0ff */
[----:B------:R-:W-:Y:S02]  /*02d0*/  @P0 LOP3.LUT R11, R13, 0x80000000, R6, 0xb8, !PT ;  /* 0x800000000d0b0812 */ /* 0x000fe400078eb806 */
[----:B----4-:R-:W-:-:S03]  /*02e0*/  ISETP.GE.AND P0, PT, R7, UR5, PT ;  /* 0x0000000507007c0c */ /* 0x010fc6000bf06270 */
[----:B------:R1:W-:Y:S10]  /*02f0*/  STG.E desc[UR6][R8.64], R11 ;  /* 0x0000000b08007986 */ /* 0x0003f4000c101906 */
[----:B------:R-:W-:Y:S05]  /*0300*/  @!P0 BRA `(.L_x_290) ;  /* 0xfffffffc00748947 */ /* 0x000fea000383ffff */
[----:B------:R-:W-:Y:S05]  /*0310*/  EXIT ;  /* 0x000000000000794d */ /* 0x000fea0003800000 */
.L_x_291:
        /* <DEDUP_REMOVED lines=14> */
.L_x_755:


//--------------------- .text._Z19gpuKernelArrayFloorIfEvPT_S1_i --------------------------
	.section	.text._Z19gpuKernelArrayFloorIfEvPT_S1_i,"ax",@progbits
	.align	128
        .global         _Z19gpuKernelArrayFloorIfEvPT_S1_i
        .type           _Z19gpuKernelArrayFloorIfEvPT_S1_i,@function
        .size           _Z19gpuKernelArrayFloorIfEvPT_S1_i,(.L_x_756 - _Z19gpuKernelArrayFloorIfEvPT_S1_i)
        .other          _Z19gpuKernelArrayFloorIfEvPT_S1_i,@"STO_CUDA_ENTRY STV_DEFAULT"
_Z19gpuKernelArrayFloorIfEvPT_S1_i:
.text._Z19gpuKernelArrayFloorIfEvPT_S1_i:
        /* <DEDUP_REMOVED lines=13> */
.L_x_292:
[----:B---3--:R-:W-:-:S06]  /*00d0*/  IMAD.WIDE R2, R0, 0x4, R6 ;  /* 0x0000000400027825 */ /* 0x008fcc00078e0206 */
[----:B--2---:R-:W2:Y:S01]  /*00e0*/  LDG.E R2, desc[UR6][R2.64] ;  /* 0x0000000602027981 */ /* 0x004ea2000c1e1900 */
[----:B01----:R-:W-:Y:S01]  /*00f0*/  IMAD.WIDE R4, R0, 0x4, R8 ;  /* 0x0000000400047825 */ /* 0x003fe200078e0208 */
[----:B------:R-:W-:-:S04]  /*0100*/  IADD3 R0, PT, PT, R11, R0, RZ ;  /* 0x000000000b007210 */ /* 0x000fc80007ffe0ff */
[----:B------:R-:W-:Y:S01]  /*0110*/  ISETP.GE.AND P0, PT, R0, UR5, PT ;  /* 0x0000000500007c0c */ /* 0x000fe2000bf06270 */
[----:B--2---:R-:W0:Y:S02]  /*0120*/  FRND.FLOOR R13, R2 ;  /* 0x00000002000d7307 */ /* 0x004e240000205000 */
[----:B0-----:R1:W-:Y:S10]  /*0130*/  STG.E desc[UR6][R4.64], R13 ;  /* 0x0000000d04007986 */ /* 0x0013f4000c101906 */
[----:B------:R-:W-:Y:S05]  /*0140*/  @!P0 BRA `(.L_x_292) ;  /* 0xfffffffc00e08947 */ /* 0x000fea000383ffff */
[----:B------:R-:W-:Y:S05]  /*0150*/  EXIT ;  /* 0x000000000000794d */ /* 0x000fea0003800000 */
.L_x_293:
        /* <DEDUP_REMOVED lines=10> */
.L_x_756:


//--------------------- .text._Z18gpuKernelArrayCeilIfEvPT_S1_i --------------------------
	.section	.text._Z18gpuKernelArrayCeilIfEvPT_S1_i,"ax",@progbits
	.align	128
        .global         _Z18gpuKernelArrayCeilIfEvPT_S1_i
        .type           _Z18gpuKernelArrayCeilIfEvPT_S1_i,@function
        .size           _Z18gpuKernelArrayCeilIfEvPT_S1_i,(.L_x_757 - _Z18gpuKernelArrayCeilIfEvPT_S1_i)
        .other          _Z18gpuKernelArrayCeilIfEvPT_S1_i,@"STO_CUDA_ENTRY STV_DEFAULT"
_Z18gpuKernelArrayCeilIfEvPT_S1_i:
.text._Z18gpuKernelArrayCeilIfEvPT_S1_i:
        /* <DEDUP_REMOVED lines=13> */
.L_x_294:
[----:B---3--:R-:W-:-:S06]  /*00d0*/  IMAD.WIDE R2, R0, 0x4, R6 ;  /* 0x0000000400027825 */ /* 0x008fcc00078e0206 */
[----:B--2---:R-:W2:Y:S01]  /*00e0*/  LDG.E R2, desc[UR6][R2.64] ;  /* 0x0000000602027981 */ /* 0x004ea2000c1e1900 */
[----:B01----:R-:W-:Y:S01]  /*00f0*/  IMAD.WIDE R4, R0, 0x4, R8 ;  /* 0x0000000400047825 */ /* 0x003fe200078e0208 */
[----:B------:R-:W-:-:S04]  /*0100*/  IADD3 R0, PT, PT, R11, R0, RZ ;  /* 0x000000000b007210 */ /* 0x000fc80007ffe0ff */
[----:B------:R-:W-:Y:S01]  /*0110*/  ISETP.GE.AND P0, PT, R0, UR5, PT ;  /* 0x0000000500007c0c */ /* 0x000fe2000bf06270 */
[----:B--2---:R-:W0:Y:S02]  /*0120*/  FRND.CEIL R13, R2 ;  /* 0x00000002000d7307 */ /* 0x004e240000209000 */
[----:B0-----:R1:W-:Y:S10]  /*0130*/  STG.E desc[UR6][R4.64], R13 ;  /* 0x0000000d04007986 */ /* 0x0013f4000c101906 */
[----:B------:R-:W-:Y:S05]  /*0140*/  @!P0 BRA `(.L_x_294) ;  /* 0xfffffffc00e08947 */ /* 0x000fea000383ffff */
[----:B------:R-:W-:Y:S05]  /*0150*/  EXIT ;  /* 0x000000000000794d */ /* 0x000fea0003800000 */
.L_x_295:
        /* <DEDUP_REMOVED lines=10> */
.L_x_757:


//--------------------- .text._Z17gpuKernelArrayLogIfEvPT_S1_i --------------------------
	.section	.text._Z17gpuKernelArrayLogIfEvPT_S1_i,"ax",@progbits
	.align	128
        .global         _Z17gpuKernelArrayLogIfEvPT_S1_i
        .type           _Z17gpuKernelArrayLogIfEvPT_S1_i,@function
        .size           _Z17gpuKernelArrayLogIfEvPT_S1_i,(.L_x_758 - _Z17gpuKernelArrayLogIfEvPT_S1_i)
        .other          _Z17gpuKernelArrayLogIfEvPT_S1_i,@"STO_CUDA_ENTRY STV_DEFAULT"
_Z17gpuKernelArrayLogIfEvPT_S1_i:
.text._Z17gpuKernelArrayLogIfEvPT_S1_i:
        /* <DEDUP_REMOVED lines=13> */
.L_x_296:
[----:B-1-3--:R-:W-:-:S05]  /*00d0*/  IMAD.WIDE R8, R7, 0x4, R4 ;  /* 0x0000000407087825 */ /* 0x00afca00078e0204 */
[----:B--2---:R1:W2:Y:S01]  /*00e0*/  LDG.E R6, desc[UR6][R8.64] ;  /* 0x0000000608067981 */ /* 0x0042a2000c1e1900 */
[----:B------:R-:W-:Y:S01]  /*00f0*/  HFMA2 R13, -RZ, RZ, 1.5048828125, 33.21875 ;  /* 0x3e055027ff0d7431 */ /* 0x000fe200000001ff */
[----:B-1----:R-:W-:Y:S02]  /*0100*/  MOV R9, 0x7f800000 ;  /* 0x7f80000000097802 */ /* 0x002fe40000000f00 */
[----:B--2---:R-:W-:-:S04]  /*0110*/  FSETP.GEU.AND P0, PT, R6, 1.175494350822287508e-38, PT ;  /* 0x008000000600780b */ /* 0x004fc80003f0e000 */
[----:B------:R-:W-:-:S09]  /*0120*/  FSEL R8, RZ, -23, P0 ;  /* 0xc1b80000ff087808 */ /* 0x000fd20000000000 */
[----:B------:R-:W-:-:S05]  /*0130*/  @!P0 FMUL R6, R6, 8388608 ;  /* 0x4b00000006068820 */ /* 0x000fca0000400000 */
[C---:B------:R-:W-:Y:S02]  /*0140*/  IADD3 R10, PT, PT, R6.reuse, -0x3f2aaaab, RZ ;  /* 0xc0d55555060a7810 */ /* 0x040fe40007ffe0ff */
[----:B------:R-:W-:Y:S02]  /*0150*/  ISETP.GT.U32.AND P0, PT, R6, 0x7f7fffff, PT ;  /* 0x7f7fffff0600780c */ /* 0x000fe40003f04070 */
[----:B------:R-:W-:-:S04]  /*0160*/  LOP3.LUT R11, R10, 0xff800000, RZ, 0xc0, !PT ;  /* 0xff8000000a0b7812 */ /* 0x000fc800078ec0ff */
[-C--:B------:R-:W-:Y:S02]  /*0170*/  IADD3 R10, PT, PT, R6, -R11.reuse, RZ ;  /* 0x8000000b060a7210 */ /* 0x080fe40007ffe0ff */
[----:B------:R-:W-:-:S03]  /*0180*/  I2FP.F32.S32 R11, R11 ;  /* 0x0000000b000b7245 */ /* 0x000fc60000201400 */
[----:B------:R-:W-:Y:S02]  /*0190*/  FADD R10, R10, -1 ;  /* 0xbf8000000a0a7421 */ /* 0x000fe40000000000 */
[----:B------:R-:W-:Y:S02]  /*01a0*/  FFMA R8, R11, 1.1920928955078125e-07, R8 ;  /* 0x340000000b087823 */ /* 0x000fe40000000008 */
[----:B------:R-:W-:-:S04]  /*01b0*/  FFMA R13, R10, -R13, 0.14084610342979431152 ;  /* 0x3e1039f60a0d7423 */ /* 0x000fc8000000080d */
[----:B------:R-:W-:-:S04]  /*01c0*/  FFMA R13, R10, R13, -0.12148627638816833496 ;  /* 0xbdf8cdcc0a0d7423 */ /* 0x000fc8000000000d */
[----:B------:R-:W-:-:S04]  /*01d0*/  FFMA R13, R10, R13, 0.13980610668659210205 ;  /* 0x3e0f29550a0d7423 */ /* 0x000fc8000000000d */
[----:B------:R-:W-:-:S04]  /*01e0*/  FFMA R13, R10, R13, -0.16684235632419586182 ;  /* 0xbe2ad8b90a0d7423 */ /* 0x000fc8000000000d */
[----:B------:R-:W-:-:S04]  /*01f0*/  FFMA R13, R10, R13, 0.20012299716472625732 ;  /* 0x3e4ced0b0a0d7423 */ /* 0x000fc8000000000d */
[----:B------:R-:W-:-:S04]  /*0200*/  FFMA R13, R10, R13, -0.24999669194221496582 ;  /* 0xbe7fff220a0d7423 */ /* 0x000fc8000000000d */
[----:B------:R-:W-:-:S04]  /*0210*/  FFMA R13, R10, R13, 0.33333182334899902344 ;  /* 0x3eaaaa780a0d7423 */ /* 0x000fc8000000000d */
[----:B------:R-:W-:-:S04]  /*0220*/  FFMA R13, R10, R13, -0.5 ;  /* 0xbf0000000a0d7423 */ /* 0x000fc8000000000d */
[----:B------:R-:W-:-:S04]  /*0230*/  FMUL R13, R10, R13 ;  /* 0x0000000d0a0d7220 */ /* 0x000fc80000400000 */
[----:B------:R-:W-:-:S04]  /*0240*/  FFMA R13, R10, R13, R10 ;  /* 0x0000000d0a0d7223 */ /* 0x000fc8000000000a */
[----:B------:R-:W-:Y:S01]  /*0250*/  FFMA R13, R8, 0.69314718246459960938, R13 ;  /* 0x3f317218080d7823 */ /* 0x000fe2000000000d */
[C---:B------:R-:W-:Y:S01]  /*0260*/  @P0 FFMA R13, R6.reuse, R9, +INF ;  /* 0x7f800000060d0423 */ /* 0x040fe20000000009 */
[----:B------:R-:W-:Y:S01]  /*0270*/  FSETP.NEU.AND P0, PT, R6, RZ, PT ;  /* 0x000000ff0600720b */ /* 0x000fe20003f0d000 */
[----:B0-----:R-:W-:Y:S01]  /*0280*/  IMAD.WIDE R8, R7, 0x4, R2 ;  /* 0x0000000407087825 */ /* 0x001fe200078e0202 */
[----:B------:R-:W-:Y:S02]  /*0290*/  IADD3 R7, PT, PT, R0, R7, RZ ;  /* 0x0000000700077210 */ /* 0x000fe40007ffe0ff */
[----:B------:R-:W-:Y:S02]  /*02a0*/  FSEL R13, R13, -INF , P0 ;  /* 0xff8000000d0d7808 */ /* 0x000fe40000000000 */
[----:B------:R-:W-:-:S03]  /*02b0*/  ISETP.GE.AND P0, PT, R7, UR5, PT ;  /* 0x0000000507007c0c */ /* 0x000fc6000bf06270 */
[----:B------:R1:W-:Y:S10]  /*02c0*/  STG.E desc[UR6][R8.64], R13 ;  /* 0x0000000d08007986 */ /* 0x0003f4000c101906 */
[----:B------:R-:W-:Y:S05]  /*02d0*/  @!P0 BRA `(.L_x_296) ;  /* 0xfffffffc007c8947 */ /* 0x000fea000383ffff */
[----:B------:R-:W-:Y:S05]  /*02e0*/  EXIT ;  /* 0x000000000000794d */ /* 0x000fea0003800000 */
.L_x_297:
        /* <DEDUP_REMOVED lines=9> */
.L_x_758:


//--------------------- .text._Z17gpuKernelArrayExpIfEvPT_S1_i --------------------------
	.section	.text._Z17gpuKernelArrayExpIfEvPT_S1_i,"ax",@progbits
	.align	128
        .global         _Z17gpuKernelArrayExpIfEvPT_S1_i
        .type           _Z17gpuKernelArrayExpIfEvPT_S1_i,@function
        .size           _Z17gpuKernelArrayExpIfEvPT_S1_i,(.L_x_759 - _Z17gpuKernelArrayExpIfEvPT_S1_i)
        .other          _Z17gpuKernelArrayExpIfEvPT_S1_i,@"STO_CUDA_ENTRY STV_DEFAULT"
_Z17gpuKernelArrayExpIfEvPT_S1_i:
.text._Z17gpuKernelArrayExpIfEvPT_S1_i:
        /* <DEDUP_REMOVED lines=13> */
.L_x_298:
[----:B---3--:R-:W-:-:S06]  /*00d0*/  IMAD.WIDE R6, R0, 0x4, R4 ;  /* 0x0000000400067825 */ /* 0x008fcc00078e0204 */
[----:B--2---:R-:W2:Y:S01]  /*00e0*/  LDG.E R6, desc[UR6][R6.64] ;  /* 0x0000000606067981 */ /* 0x004ea2000c1e1900 */
[----:B-1----:R-:W-:Y:S01]  /*00f0*/  HFMA2 R9, -RZ, RZ, 0.96630859375, -0.0022525787353515625 ;  /* 0x3bbb989dff097431 */ /* 0x002fe200000001ff */
[----:B------:R-:W-:-:S04]  /*0100*/  MOV R13, 0x437c0000 ;  /* 0x437c0000000d7802 */ /* 0x000fc80000000f00 */
[----:B--2---:R-:W-:-:S04]  /*0110*/  FFMA.SAT R8, R6, R9, 0.5 ;  /* 0x3f00000006087423 */ /* 0x004fc80000002009 */
[----:B------:R-:W-:-:S04]  /*0120*/  FFMA.RM R8, R8, R13, 12582913 ;  /* 0x4b40000108087423 */ /* 0x000fc8000000400d */
[C---:B------:R-:W-:Y:S01]  /*0130*/  FADD R9, R8.reuse, -12583039 ;  /* 0xcb40007f08097421 */ /* 0x040fe20000000000 */
[----:B------:R-:W-:-:S03]  /*0140*/  SHF.L.U32 R12, R8, 0x17, RZ ;  /* 0x00000017080c7819 */ /* 0x000fc600000006ff */
[----:B------:R-:W-:-:S04]  /*0150*/  FFMA R9, R6, 1.4426950216293334961, -R9 ;  /* 0x3fb8aa3b06097823 */ /* 0x000fc80000000809 */
[----:B------:R-:W-:Y:S01]  /*0160*/  FFMA R10, R6, 1.925963033500011079e-08, R9 ;  /* 0x32a57060060a7823 */ /* 0x000fe20000000009 */
[----:B0-----:R-:W-:Y:S01]  /*0170*/  IMAD.WIDE R8, R0, 0x4, R2 ;  /* 0x0000000400087825 */ /* 0x001fe200078e0202 */
[----:B------:R-:W-:Y:S02]  /*0180*/  IADD3 R0, PT, PT, R11, R0, RZ ;  /* 0x000000000b007210 */ /* 0x000fe40007ffe0ff */
[----:B------:R-:W0:Y:S02]  /*0190*/  MUFU.EX2 R13, R10 ;  /* 0x0000000a000d7308 */ /* 0x000e240000000800 */
[----:B------:R-:W-:Y:S01]  /*01a0*/  ISETP.GE.AND P0, PT, R0, UR5, PT ;  /* 0x0000000500007c0c */ /* 0x000fe2000bf06270 */
[----:B0-----:R-:W-:-:S05]  /*01b0*/  FMUL R13, R12, R13 ;  /* 0x0000000d0c0d7220 */ /* 0x001fca0000400000 */
[----:B------:R1:W-:Y:S07]  /*01c0*/  STG.E desc[UR6][R8.64], R13 ;  /* 0x0000000d08007986 */ /* 0x0003ee000c101906 */
[----:B------:R-:W-:Y:S05]  /*01d0*/  @!P0 BRA `(.L_x_298) ;  /* 0xfffffffc00bc8947 */ /* 0x000fea000383ffff */
[----:B------:R-:W-:Y:S05]  /*01e0*/  EXIT ;  /* 0x000000000000794d */ /* 0x000fea0003800000 */
.L_x_299:
        /* <DEDUP_REMOVED lines=9> */
.L_x_759:


//--------------------- .text._Z19gpuKernelArrayAtanhIfEvPT_S1_i --------------------------
	.section	.text._Z19gpuKernelArrayAtanhIfEvPT_S1_i,"ax",@progbits
	.align	128
        .global         _Z19gpuKernelArrayAtanhIfEvPT_S1_i
        .type           _Z19gpuKernelArrayAtanhIfEvPT_S1_i,@function
        .size           _Z19gpuKernelArrayAtanhIfEvPT_S1_i,(.L_x_760 - _Z19gpuKernelArrayAtanhIfEvPT_S1_i)
        .other          _Z19gpuKernelArrayAtanhIfEvPT_S1_i,@"STO_CUDA_ENTRY STV_DEFAULT"
_Z19gpuKernelArrayAtanhIfEvPT_S1_i:
.text._Z19gpuKernelArrayAtanhIfEvPT_S1_i:
        /* <DEDUP_REMOVED lines=14> */
.L_x_300:
[----:B01----:R-:W-:-:S05]  /*00e0*/  IMAD.WIDE R10, R7, 0x4, R2 ;  /* 0x00000004070a7825 */ /* 0x003fca00078e0202 */
[----:B--2---:R-:W2:Y:S02]  /*00f0*/  LDG.E R6, desc[UR6][R10.64] ;  /* 0x000000060a067981 */ /* 0x004ea4000c1e1900 */
[C---:B--2---:R-:W-:Y:S01]  /*0100*/  FADD R9, -|R6|.reuse, 1 ;  /* 0x3f80000006097421 */ /* 0x044fe20000000300 */
[----:B------:R-:W-:-:S05]  /*0110*/  FSETP.GT.AND P0, PT, |R6|, 8.50705917302346158658e+37, PT ;  /* 0x7e8000000600780b */ /* 0x000fca0003f04200 */
[----:B------:R-:W0:Y:S02]  /*0120*/  MUFU.RCP R9, R9 ;  /* 0x0000000900097308 */ /* 0x000e240000001000 */
[----:B0-----:R-:W-:Y:S01]  /*0130*/  FADD R13, R9, R9 ;  /* 0x00000009090d7221 */ /* 0x001fe20000000000 */
[----:B------:R-:W-:-:S03]  /*0140*/  MOV R9, 0x3d39bf78 ;  /* 0x3d39bf7800097802 */ /* 0x000fc60000000f00 */
[----:B------:R-:W-:-:S05]  /*0150*/  FMUL R8, |R6|, R13 ;  /* 0x0000000d06087220 */ /* 0x000fca0000400200 */
[----:B------:R-:W-:-:S04]  /*0160*/  FSEL R8, R8, -2, !P0 ;  /* 0xc000000008087808 */ /* 0x000fc80004000000 */
[C---:B------:R-:W-:Y:S01]  /*0170*/  ISETP.GE.U32.AND P0, PT, R8.reuse, 0x7f800000, PT ;  /* 0x7f8000000800780c */ /* 0x040fe20003f06070 */
[----:B------:R-:W-:-:S03]  /*0180*/  FADD.RZ R12, R8, 1 ;  /* 0x3f800000080c7421 */ /* 0x000fc6000000c000 */
[----:B------:R-:W-:Y:S02]  /*0190*/  ISETP.GT.AND P1, PT, R8, -0x40800000, P0 ;  /* 0xbf8000000800780c */ /* 0x000fe40000724270 */
[----:B------:R-:W-:-:S04]  /*01a0*/  IADD3 R12, PT, PT, R12, -0x3f400000, RZ ;  /* 0xc0c000000c0c7810 */ /* 0x000fc80007ffe0ff */
[----:B------:R-:W-:Y:S01]  /*01b0*/  LOP3.LUT R13, R12, 0xff800000, RZ, 0xc0, !PT ;  /* 0xff8000000c0d7812 */ /* 0x000fe200078ec0ff */
[----:B------:R-:W-:-:S03]  /*01c0*/  HFMA2 R12, -RZ, RZ, 1.625, 0 ;  /* 0x3e800000ff0c7431 */ /* 0x000fc600000001ff */
[----:B------:R-:W-:Y:S02]  /*01d0*/  IADD3 R11, PT, PT, -R13, 0x40800000, RZ ;  /* 0x408000000d0b7810 */ /* 0x000fe40007ffe1ff */
[-C--:B------:R-:W-:Y:S02]  /*01e0*/  IADD3 R10, PT, PT, R8, -R13.reuse, RZ ;  /* 0x8000000d080a7210 */ /* 0x080fe40007ffe0ff */
[----:B------:R-:W-:Y:S01]  /*01f0*/  I2FP.F32.S32 R13, R13 ;  /* 0x0000000d000d7245 */ /* 0x000fe20000201400 */
[----:B------:R-:W-:-:S04]  /*0200*/  FFMA R11, R11, R12, -1 ;  /* 0xbf8000000b0b7423 */ /* 0x000fc8000000000c */
[----:B------:R-:W-:Y:S01]  /*0210*/  FMUL R13, R13, 1.1920928955078125e-07 ;  /* 0x340000000d0d7820 */ /* 0x000fe20000400000 */
[----:B------:R-:W-:Y:S01]  /*0220*/  FADD R10, R10, R11 ;  /* 0x0000000b0a0a7221 */ /* 0x000fe20000000000 */
[----:B------:R-:W-:-:S03]  /*0230*/  HFMA2 R11, -RZ, RZ, 1.75, 0 ;  /* 0x3f000000ff0b7431 */ /* 0x000fc600000001ff */
[----:B------:R-:W-:-:S04]  /*0240*/  FFMA R9, R10, -R9, 0.10546888411045074463 ;  /* 0x3dd800120a097423 */ /* 0x000fc80000000809 */
[----:B------:R-:W-:Y:S01]  /*0250*/  FFMA R9, R10, R9, -0.13229703903198242188 ;  /* 0xbe0778e00a097423 */ /* 0x000fe20000000009 */
[----:B------:R-:W-:-:S03]  /*0260*/  LOP3.LUT R11, R11, 0x80000000, R6, 0xb8, !PT ;  /* 0x800000000b0b7812 */ /* 0x000fc600078eb806 */
[----:B------:R-:W-:-:S04]  /*0270*/  FFMA R9, R10, R9, 0.14491446316242218018 ;  /* 0x3e1464750a097423 */ /* 0x000fc80000000009 */
[----:B------:R-:W-:-:S04]  /*0280*/  FFMA R9, R10, R9, -0.16641564667224884033 ;  /* 0xbe2a68dd0a097423 */ /* 0x000fc80000000009 */
[----:B------:R-:W-:-:S04]  /*0290*/  FFMA R9, R10, R9, 0.19988867640495300293 ;  /* 0x3e4caf9e0a097423 */ /* 0x000fc80000000009 */
[----:B------:R-:W-:-:S04]  /*02a0*/  FFMA R9, R10, R9, -0.25000196695327758789 ;  /* 0xbe8000420a097423 */ /* 0x000fc80000000009 */
[----:B------:R-:W-:-:S04]  /*02b0*/  FFMA R9, R10, R9, 0.33333510160446166992 ;  /* 0x3eaaaae60a097423 */ /* 0x000fc80000000009 */
[----:B------:R-:W-:-:S04]  /*02c0*/  FFMA R9, R10, R9, -0.5 ;  /* 0xbf0000000a097423 */ /* 0x000fc80000000009 */
[----:B------:R-:W-:-:S04]  /*02d0*/  FMUL R9, R10, R9 ;  /* 0x000000090a097220 */ /* 0x000fc80000400000 */
[----:B------:R-:W-:Y:S01]  /*02e0*/  FFMA R10, R10, R9, R10 ;  /* 0x000000090a0a7223 */ /* 0x000fe2000000000a */
[----:B------:R-:W-:-:S03]  /*02f0*/  @P0 MOV R9, 0x7f800000 ;  /* 0x7f80000000090802 */ /* 0x000fc60000000f00 */
[----:B------:R-:W-:Y:S02]  /*0300*/  FFMA R10, R13, 0.69314718246459960938, R10 ;  /* 0x3f3172180d0a7823 */ /* 0x000fe4000000000a */
[C---:B------:R-:W-:Y:S01]  /*0310*/  @P1 FFMA R10, R8.reuse, R9, +INF ;  /* 0x7f800000080a1423 */ /* 0x040fe20000000009 */
[----:B------:R-:W-:Y:S01]  /*0320*/  @P0 FSETP.NEU.AND P1, PT, R8, RZ, PT ;  /* 0x000000ff0800020b */ /* 0x000fe20003f2d000 */
[----:B---3--:R-:W-:Y:S01]  /*0330*/  IMAD.WIDE R8, R7, 0x4, R4 ;  /* 0x0000000407087825 */ /* 0x008fe200078e0204 */
[----:B------:R-:W-:Y:S02]  /*0340*/  IADD3 R7, PT, PT, R0, R7, RZ ;  /* 0x0000000700077210 */ /* 0x000fe40007ffe0ff */
[----:B------:R-:W-:Y:S02]  /*0350*/  @P0 FSEL R10, R10, -RZ, P1 ;  /* 0x800000ff0a0a0208 */ /* 0x000fe40000800000 */
[----:B----4-:R-:W-:-:S03]  /*0360*/  ISETP.GE.AND P0, PT, R7, UR5, PT ;  /* 0x0000000507007c0c */ /* 0x010fc6000bf06270 */
[----:B------:R-:W-:-:S05]  /*0370*/  FMUL R11, R11, R10 ;  /* 0x0000000a0b0b7220 */ /* 0x000fca0000400000 */
[----:B------:R1:W-:Y:S05]  /*0380*/  STG.E desc[UR6][R8.64], R11 ;  /* 0x0000000b08007986 */ /* 0x0003ea000c101906 */
[----:B------:R-:W-:Y:S05]  /*0390*/  @!P0 BRA `(.L_x_300) ;  /* 0xfffffffc00508947 */ /* 0x000fea000383ffff */
[----:B------:R-:W-:Y:S05]  /*03a0*/  EXIT ;  /* 0x000000000000794d */ /* 0x000fea0003800000 */
.L_x_301:
        /* <DEDUP_REMOVED lines=13> */
.L_x_760:


//--------------------- .text._Z19gpuKernelArrayAcoshIfEvPT_S1_i --------------------------
	.section	.text._Z19gpuKernelArrayAcoshIfEvPT_S1_i,"ax",@progbits
	.align	128
        .global         _Z19gpuKernelArrayAcoshIfEvPT_S1_i
        .type           _Z19gpuKernelArrayAcoshIfEvPT_S1_i,@function
        .size           _Z19gpuKernelArrayAcoshIfEvPT_S1_i,(.L_x_761 - _Z19gpuKernelArrayAcoshIfEvPT_S1_i)
        .other          _Z19gpuKernelArrayAcoshIfEvPT_S1_i,@"STO_CUDA_ENTRY STV_DEFAULT"
_Z19gpuKernelArrayAcoshIfEvPT_S1_i:
.text._Z19gpuKernelArrayAcoshIfEvPT_S1_i:
        /* <DEDUP_REMOVED lines=14> */
.L_x_302:
[----:B01----:R-:W-:-:S06]  /*00e0*/  IMAD.WIDE R8, R7, 0x4, R2 ;  /* 0x0000000407087825 */ /* 0x003fcc00078e0202 */
[----:B--2---:R-:W2:Y:S02]  /*00f0*/  LDG.E R8, desc[UR6][R8.64] ;  /* 0x0000000608087981 */ /* 0x004ea4000c1e1900 */
[C---:B--2---:R-:W-:Y:S01]  /*0100*/  FFMA R10, R8.reuse, R8, -1 ;  /* 0xbf800000080a7423 */ /* 0x044fe20000000008 */
[----:B------:R-:W-:-:S03]  /*0110*/  FADD R15, R8, -1 ;  /* 0xbf800000080f7421 */ /* 0x000fc60000000000 */
[----:B------:R-:W0:Y:S01]  /*0120*/  MUFU.RSQ R11, R10 ;  /* 0x0000000a000b7308 */ /* 0x000e220000001400 */
[C---:B------:R-:W-:Y:S02]  /*0130*/  FSETP.NEU.AND P1, PT, R10.reuse, RZ, PT ;  /* 0x000000ff0a00720b */ /* 0x040fe40003f2d000 */
[----:B------:R-:W-:Y:S01]  /*0140*/  ISETP.GT.U32.AND P0, PT, R15, 0x4b000000, PT ;  /* 0x4b0000000f00780c */ /* 0x000fe20003f04070 */
[----:B0-----:R-:W-:Y:S01]  /*0150*/  FMUL R13, R10, R11 ;  /* 0x0000000b0a0d7220 */ /* 0x001fe20000400000 */
[----:B------:R-:W-:-:S03]  /*0160*/  FMUL R6, R11, 0.5 ;  /* 0x3f0000000b067820 */ /* 0x000fc60000400000 */
[----:B------:R-:W-:-:S04]  /*0170*/  FFMA R11, -R13, R13, R10 ;  /* 0x0000000d0d0b7223 */ /* 0x000fc8000000010a */
[----:B------:R-:W-:Y:S01]  /*0180*/  FFMA R6, R6, R11, R13 ;  /* 0x0000000b06067223 */ /* 0x000fe2000000000d */
[----:B------:R-:W-:Y:S01]  /*0190*/  HFMA2 R11, -RZ, RZ, 1.625, 0 ;  /* 0x3e800000ff0b7431 */ /* 0x000fe200000001ff */
[----:B------:R-:W-:-:S03]  /*01a0*/  MOV R13, 0x3d39bf78 ;  /* 0x3d39bf78000d7802 */ /* 0x000fc60000000f00 */
[----:B------:R-:W-:-:S04]  /*01b0*/  FSEL R6, R6, RZ, P1 ;  /* 0x000000ff06067208 */ /* 0x000fc80000800000 */
[----:B------:R-:W-:-:S05]  /*01c0*/  FSEL R6, R6, -1.0000001192092895508, !P0 ;  /* 0xbf80000106067808 */ /* 0x000fca0004000000 */
[----:B------:R-:W-:-:S04]  /*01d0*/  FADD R6, R15, R6 ;  /* 0x000000060f067221 */ /* 0x000fc80000000000 */
[C---:B------:R-:W-:Y:S01]  /*01e0*/  FADD.RZ R8, R6.reuse, 1 ;  /* 0x3f80000006087421 */ /* 0x040fe2000000c000 */
[----:B------:R-:W-:-:S04]  /*01f0*/  ISETP.GE.U32.AND P1, PT, R6, 0x7f800000, PT ;  /* 0x7f8000000600780c */ /* 0x000fc80003f26070 */
[----:B------:R-:W-:Y:S02]  /*0200*/  IADD3 R8, PT, PT, R8, -0x3f400000, RZ ;  /* 0xc0c0000008087810 */ /* 0x000fe40007ffe0ff */
[----:B------:R-:W-:Y:S02]  /*0210*/  ISETP.GT.AND P2, PT, R6, -0x40800000, P1 ;  /* 0xbf8000000600780c */ /* 0x000fe40000f44270 */
[----:B------:R-:W-:-:S04]  /*0220*/  LOP3.LUT R9, R8, 0xff800000, RZ, 0xc0, !PT ;  /* 0xff80000008097812 */ /* 0x000fc800078ec0ff */
[----:B------:R-:W-:Y:S02]  /*0230*/  IADD3 R10, PT, PT, -R9, 0x40800000, RZ ;  /* 0x40800000090a7810 */ /* 0x000fe40007ffe1ff */
[-C--:B------:R-:W-:Y:S02]  /*0240*/  IADD3 R8, PT, PT, R6, -R9.reuse, RZ ;  /* 0x8000000906087210 */ /* 0x080fe40007ffe0ff */
[----:B------:R-:W-:Y:S01]  /*0250*/  I2FP.F32.S32 R9, R9 ;  /* 0x0000000900097245 */ /* 0x000fe20000201400 */
[----:B------:R-:W-:-:S04]  /*0260*/  FFMA R11, R10, R11, -1 ;  /* 0xbf8000000a0b7423 */ /* 0x000fc8000000000b */
[----:B------:R-:W-:Y:S01]  /*0270*/  FADD R8, R8, R11 ;  /* 0x0000000b08087221 */ /* 0x000fe20000000000 */
[----:B------:R-:W-:-:S03]  /*0280*/  FMUL R9, R9, 1.1920928955078125e-07 ;  /* 0x3400000009097820 */ /* 0x000fc60000400000 */
[----:B------:R-:W-:-:S04]  /*0290*/  FFMA R11, R8, -R13, 0.10546888411045074463 ;  /* 0x3dd80012080b7423 */ /* 0x000fc8000000080d */
[----:B------:R-:W-:-:S04]  /*02a0*/  FFMA R11, R8, R11, -0.13229703903198242188 ;  /* 0xbe0778e0080b7423 */ /* 0x000fc8000000000b */
        /* <DEDUP_REMOVED lines=11> */
[----:B------:R-:W-:-:S04]  /*0360*/  @P1 FSETP.NEU.AND P2, PT, R6, RZ, PT ;  /* 0x000000ff0600120b */ /* 0x000fc80003f4d000 */
[----:B------:R-:W-:-:S04]  /*0370*/  @P1 FSEL R8, R8, -RZ, P2 ;  /* 0x800000ff08081208 */ /* 0x000fc80001000000 */
[----:B------:R-:W-:Y:S01]  /*0380*/  MOV R11, R8 ;  /* 0x00000008000b7202 */ /* 0x000fe20000000f00 */
[----:B---3--:R-:W-:Y:S01]  /*0390*/  IMAD.WIDE R8, R7, 0x4, R4 ;  /* 0x0000000407087825 */ /* 0x008fe200078e0204 */
[----:B------:R-:W-:-:S03]  /*03a0*/  IADD3 R7, PT, PT, R0, R7, RZ ;  /* 0x0000000700077210 */ /* 0x000fc60007ffe0ff */
[----:B------:R-:W-:Y:S01]  /*03b0*/  @P0 FADD R11, R11, 0.69314718246459960938 ;  /* 0x3f3172180b0b0421 */ /* 0x000fe20000000000 */
[----:B----4-:R-:W-:-:S04]  /*03c0*/  ISETP.GE.AND P0, PT, R7, UR5, PT ;  /* 0x0000000507007c0c */ /* 0x010fc8000bf06270 */
[----:B------:R1:W-:Y:S09]  /*03d0*/  STG.E desc[UR6][R8.64], R11 ;  /* 0x0000000b08007986 */ /* 0x0003f2000c101906 */
[----:B------:R-:W-:Y:S05]  /*03e0*/  @!P0 BRA `(.L_x_302) ;  /* 0xfffffffc003c8947 */ /* 0x000fea000383ffff */
[----:B------:R-:W-:Y:S05]  /*03f0*/  EXIT ;  /* 0x000000000000794d */ /* 0x000fea0003800000 */
.L_x_303:
        /* <DEDUP_REMOVED lines=16> */
.L_x_761:


//--------------------- .text._Z19gpuKernelArrayAsinhIfEvPT_S1_i --------------------------
	.section	.text._Z19gpuKernelArrayAsinhIfEvPT_S1_i,"ax",@progbits
	.align	128
        .global         _Z19gpuKernelArrayAsinhIfEvPT_S1_i
        .type           _Z19gpuKernelArrayAsinhIfEvPT_S1_i,@function
        .size           _Z19gpuKernelArrayAsinhIfEvPT_S1_i,(.L_x_762 - _Z19gpuKernelArrayAsinhIfEvPT_S1_i)
        .other          _Z19gpuKernelArrayAsinhIfEvPT_S1_i,@"STO_CUDA_ENTRY STV_DEFAULT"
_Z19gpuKernelArrayAsinhIfEvPT_S1_i:
.text._Z19gpuKernelArrayAsinhIfEvPT_S1_i:
        /* <DEDUP_REMOVED lines=14> */
.L_x_304:
[----:B01----:R-:W-:-:S05]  /*00e0*/  IMAD.WIDE R10, R7, 0x4, R2 ;  /* 0x00000004070a7825 */ /* 0x003fca00078e0202 */
[----:B--2---:R0:W2:Y:S02]  /*00f0*/  LDG.E R6, desc[UR6][R10.64] ;  /* 0x000000060a067981 */ /* 0x0040a4000c1e1900 */
[----:B0-----:R-:W-:Y:S02]  /*0100*/  HFMA2 R11, -RZ, RZ, 1.625, 0 ;  /* 0x3e800000ff0b7431 */ /* 0x001fe400000001ff */
[C---:B--2---:R-:W-:Y:S01]  /*0110*/  FFMA R9, R6.reuse, R6, 1 ;  /* 0x3f80000006097423 */ /* 0x044fe20000000006 */
[----:B------:R-:W-:-:S03]  /*0120*/  FSETP.GT.AND P0, PT, |R6|, 8388608, PT ;  /* 0x4b0000000600780b */ /* 0x000fc60003f04200 */
[----:B------:R-:W0:Y:S02]  /*0130*/  MUFU.RSQ R8, R9 ;  /* 0x0000000900087308 */ /* 0x000e240000001400 */
[----:B0-----:R-:W-:-:S06]  /*0140*/  FFMA R12, R9, R8, 1 ;  /* 0x3f800000090c7423 */ /* 0x001fcc0000000008 */
[----:B------:R0:W1:Y:S02]  /*0150*/  MUFU.RCP R13, R12 ;  /* 0x0000000c000d7308 */ /* 0x0000640000001000 */
[----:B0-----:R-:W-:Y:S01]  /*0160*/  MOV R12, 0x3d39bf78 ;  /* 0x3d39bf78000c7802 */ /* 0x001fe20000000f00 */
[----:B-1----:R-:W-:-:S04]  /*0170*/  FMUL R13, |R6|, R13 ;  /* 0x0000000d060d7220 */ /* 0x002fc80000400200 */
[----:B------:R-:W-:-:S05]  /*0180*/  FFMA R13, |R6|, R13, |R6| ;  /* 0x0000000d060d7223 */ /* 0x000fca0000000606 */
[----:B------:R-:W-:-:S04]  /*0190*/  FSEL R8, |R6|, R13, P0 ;  /* 0x0000000d06087208 */ /* 0x000fc80000000200 */
[C---:B------:R-:W-:Y:S01]  /*01a0*/  ISETP.GE.U32.AND P1, PT, R8.reuse, 0x7f800000, PT ;  /* 0x7f8000000800780c */ /* 0x040fe20003f26070 */
[----:B------:R-:W-:-:S03]  /*01b0*/  FADD.RZ R13, R8, 1 ;  /* 0x3f800000080d7421 */ /* 0x000fc6000000c000 */
[----:B------:R-:W-:Y:S02]  /*01c0*/  ISETP.GT.AND P2, PT, R8, -0x40800000, P1 ;  /* 0xbf8000000800780c */ /* 0x000fe40000f44270 */
[----:B------:R-:W-:-:S04]  /*01d0*/  IADD3 R13, PT, PT, R13, -0x3f400000, RZ ;  /* 0xc0c000000d0d7810 */ /* 0x000fc80007ffe0ff */
        /* <DEDUP_REMOVED lines=23> */
[----:B------:R-:W-:-:S05]  /*0350*/  @P1 FSEL R10, R10, -RZ, P2 ;  /* 0x800000ff0a0a1208 */ /* 0x000fca0001000000 */
[----:B------:R-:W-:Y:S01]  /*0360*/  @P0 FADD R10, R10, 0.69314718246459960938 ;  /* 0x3f3172180a0a0421 */ /* 0x000fe20000000000 */
[----:B------:R-:W-:-:S04]  /*0370*/  FSETP.NAN.AND P0, PT, |R6|, |R6|, PT ;  /* 0x400000060600720b */ /* 0x000fc80003f08200 */
[----:B------:R-:W-:-:S04]  /*0380*/  LOP3.LUT R6, R10, 0x80000000, R6, 0xb8, !PT ;  /* 0x800000000a067812 */ /* 0x000fc800078eb806 */
[----:B------:R-:W-:Y:S02]  /*0390*/  FSEL R11, R6, R10, !P0 ;  /* 0x0000000a060b7208 */ /* 0x000fe40004000000 */
[----:B----4-:R-:W-:-:S03]  /*03a0*/  ISETP.GE.AND P0, PT, R7, UR5, PT ;  /* 0x0000000507007c0c */ /* 0x010fc6000bf06270 */
[----:B------:R1:W-:Y:S10]  /*03b0*/  STG.E desc[UR6][R8.64], R11 ;  /* 0x0000000b08007986 */ /* 0x0003f4000c101906 */
[----:B------:R-:W-:Y:S05]  /*03c0*/  @!P0 BRA `(.L_x_304) ;  /* 0xfffffffc00448947 */ /* 0x000fea000383ffff */
[----:B------:R-:W-:Y:S05]  /*03d0*/  EXIT ;  /* 0x000000000000794d */ /* 0x000fea0003800000 */
.L_x_305:
        /* <DEDUP_REMOVED lines=10> */
.L_x_762:


//--------------------- .text._Z18gpuKernelArrayTanhIfEvPT_S1_i --------------------------
	.section	.text._Z18gpuKernelArrayTanhIfEvPT_S1_i,"ax",@progbits
	.align	128
        .global         _Z18gpuKernelArrayTanhIfEvPT_S1_i
        .type           _Z18gpuKernelArrayTanhIfEvPT_S1_i,@function
        .size           _Z18gpuKernelArrayTanhIfEvPT_S1_i,(.L_x_763 - _Z18gpuKernelArrayTanhIfEvPT_S1_i)
        .other          _Z18gpuKernelArrayTanhIfEvPT_S1_i,@"STO_CUDA_ENTRY STV_DEFAULT"
_Z18gpuKernelArrayTanhIfEvPT_S1_i:
.text._Z18gpuKernelArrayTanhIfEvPT_S1_i:
        /* <DEDUP_REMOVED lines=10> */
[----:B------:R-:W-:Y:S01]  /*00a0*/  MOV R9, R0 ;  /* 0x0000000000097202 */ /* 0x000fe20000000f00 */
[----:B------:R-:W2:Y:S05]  /*00b0*/  LDCU.64 UR6, c[0x0][0x358] ;  /* 0x00006b00ff0677ac */ /* 0x000eaa0008000a00 */
[----:B------:R-:W3:Y:S01]  /*00c0*/  LDC.64 R4, c[0x0][0x388] ;  /* 0x0000e200ff047b82 */ /* 0x000ee20000000a00 */
[----:B-1----:R-:W-:-:S07]  /*00d0*/  IMAD R8, R7, UR4, RZ ;  /* 0x0000000407087c24 */ /* 0x002fce000f8e02ff */
.L_x_306:
[----:B---3--:R-:W-:-:S05]  /*00e0*/  IMAD.WIDE R6, R9, 0x4, R4 ;  /* 0x0000000409067825 */ /* 0x008fca00078e0204 */
[----:B--2---:R-:W2:Y:S01]  /*00f0*/  LDG.E R10, desc[UR6][R6.64] ;  /* 0x00000006060a7981 */ /* 0x004ea2000c1e1900 */
[----:B------:R-:W-:Y:S01]  /*0100*/  HFMA2 R14, -RZ, RZ, 1.125, -9232 ;  /* 0x3c80f082ff0e7431 */ /* 0x000fe200000001ff */
[----:B------:R-:W-:Y:S01]  /*0110*/  MOV R12, 0x3f800000 ;  /* 0x3f800000000c7802 */ /* 0x000fe20000000f00 */
[C---:B--2---:R-:W-:Y:S01]  /*0120*/  FMUL R0, |R10|.reuse, 2.8853900432586669922 ;  /* 0x4038aa3b0a007820 */ /* 0x044fe20000400200 */
[C---:B------:R-:W-:Y:S01]  /*0130*/  FMUL R13, R10.reuse, R10 ;  /* 0x0000000a0a0d7220 */ /* 0x040fe20000400000 */
[C---:B------:R-:W-:Y:S02]  /*0140*/  FSETP.GE.AND P1, PT, |R10|.reuse, 0.60000002384185791016, PT ;  /* 0x3f19999a0a00780b */ /* 0x040fe40003f26200 */
[----:B------:R-:W-:Y:S01]  /*0150*/  FSETP.GE.AND P0, PT, |R10|, 9.010913848876953125, PT ;  /* 0x41102cb40a00780b */ /* 0x000fe20003f06200 */
[C---:B------:R-:W-:Y:S01]  /*0160*/  FFMA R14, R13.reuse, R14, -0.052303962409496307373 ;  /* 0xbd563cae0d0e7423 */ /* 0x040fe2000000000e */
[----:B------:R-:W1:Y:S03]  /*0170*/  MUFU.EX2 R0, R0 ;  /* 0x0000000000007308 */ /* 0x000e660000000800 */
[----:B------:R-:W-:Y:S01]  /*0180*/  FFMA R14, R13, R14, 0.1331529766321182251 ;  /* 0x3e0859410d0e7423 */ /* 0x000fe2000000000e */
[----:B-1----:R-:W-:-:S03]  /*0190*/  FADD R11, R0, 1 ;  /* 0x3f800000000b7421 */ /* 0x002fc60000000000 */
[----:B------:R-:W-:-:S04]  /*01a0*/  FFMA R0, R13, R14, -0.33332768082618713379 ;  /* 0xbeaaa9ed0d007423 */ /* 0x000fc8000000000e */
[----:B------:R-:W-:Y:S01]  /*01b0*/  FFMA R13, R13, R0, RZ ;  /* 0x000000000d0d7223 */ /* 0x000fe200000000ff */
[----:B------:R-:W1:Y:S02]  /*01c0*/  MUFU.RCP R11, R11 ;  /* 0x0000000b000b7308 */ /* 0x000e640000001000 */
[----:B-1----:R-:W-:-:S05]  /*01d0*/  FFMA R12, R11, -2, R12 ;  /* 0xc00000000b0c7823 */ /* 0x002fca000000000c */
[----:B------:R-:W-:-:S04]  /*01e0*/  FSEL R7, R12, 1, !P0 ;  /* 0x3f8000000c077808 */ /* 0x000fc80004000000 */
[----:B------:R-:W-:Y:S01]  /*01f0*/  LOP3.LUT R11, R7, 0x80000000, R10, 0xb8, !PT ;  /* 0x80000000070b7812 */ /* 0x000fe200078eb80a */
[----:B0-----:R-:W-:-:S04]  /*0200*/  IMAD.WIDE R6, R9, 0x4, R2 ;  /* 0x0000000409067825 */ /* 0x001fc800078e0202 */
[----:B------:R-:W-:Y:S01]  /*0210*/  @!P1 FFMA R11, R10, R13, R10 ;  /* 0x0000000d0a0b9223 */ /* 0x000fe2000000000a */
[----:B------:R-:W-:-:S04]  /*0220*/  IADD3 R9, PT, PT, R8, R9, RZ ;  /* 0x0000000908097210 */ /* 0x000fc80007ffe0ff */
[----:B------:R1:W-:Y:S01]  /*0230*/  STG.E desc[UR6][R6.64], R11 ;  /* 0x0000000b06007986 */ /* 0x0003e2000c101906 */
[----:B------:R-:W-:-:S13]  /*0240*/  ISETP.GE.AND P0, PT, R9, UR5, PT ;  /* 0x0000000509007c0c */ /* 0x000fda000bf06270 */
[----:B-1----:R-:W-:Y:S05]  /*0250*/  @!P0 BRA `(.L_x_306) ;  /* 0xfffffffc00a08947 */ /* 0x002fea000383ffff */
[----:B------:R-:W-:Y:S05]  /*0260*/  EXIT ;  /* 0x000000000000794d */ /* 0x000fea0003800000 */
.L_x_307:
        /* <DEDUP_REMOVED lines=9> */
.L_x_763:


//--------------------- .text._Z18gpuKernelArrayCoshIfEvPT_S1_i --------------------------
	.section	.text._Z18gpuKernelArrayCoshIfEvPT_S1_i,"ax",@progbits
	.align	128
        .global         _Z18gpuKernelArrayCoshIfEvPT_S1_i
        .type           _Z18gpuKernelArrayCoshIfEvPT_S1_i,@function
        .size           _Z18gpuKernelArrayCoshIfEvPT_S1_i,(.L_x_764 - _Z18gpuKernelArrayCoshIfEvPT_S1_i)
        .other          _Z18gpuKernelArrayCoshIfEvPT_S1_i,@"STO_CUDA_ENTRY STV_DEFAULT"
_Z18gpuKernelArrayCoshIfEvPT_S1_i:
.text._Z18gpuKernelArrayCoshIfEvPT_S1_i:
        /* <DEDUP_REMOVED lines=13> */
.L_x_308:
[----:B-1-3--:R-:W-:-:S06]  /*00d0*/  IMAD.WIDE R6, R0, 0x4, R4 ;  /* 0x0000000400067825 */ /* 0x00afcc00078e0204 */
[----:B--2---:R-:W2:Y:S01]  /*00e0*/  LDG.E R6, desc[UR6][R6.64] ;  /* 0x0000000606067981 */ /* 0x004ea2000c1e1900 */
[----:B------:R-:W-:Y:S02]  /*00f0*/  HFMA2 R11, -RZ, RZ, 3.4921875, 0 ;  /* 0x42fc0000ff0b7431 */ /* 0x000fe400000001ff */
[----:B--2---:R-:W-:-:S06]  /*0100*/  FMUL R8, |R6|, 1.4426950216293334961 ;  /* 0x3fb8aa3b06087820 */ /* 0x004fcc0000400200 */
[----:B------:R-:W1:Y:S02]  /*0110*/  FRND.TRUNC R8, R8 ;  /* 0x0000000800087307 */ /* 0x000e64000020d000 */
[----:B-1----:R-:W-:Y:S02]  /*0120*/  FSETP.GT.AND P0, PT, |R8|, 126, PT ;  /* 0x42fc00000800780b */ /* 0x002fe40003f04200 */
[----:B------:R-:W-:-:S04]  /*0130*/  LOP3.LUT R11, R11, 0x80000000, R8, 0xb8, !PT ;  /* 0x800000000b0b7812 */ /* 0x000fc800078eb808 */
[----:B------:R-:W-:-:S05]  /*0140*/  FSEL R11, R11, R8, P0 ;  /* 0x000000080b0b7208 */ /* 0x000fca0000000000 */
[----:B------:R-:W-:Y:S01]  /*0150*/  FFMA R10, R11, -0.69314718246459960938, |R6| ;  /* 0xbf3172180b0a7823 */ /* 0x000fe20000000406 */
[----:B0-----:R-:W-:Y:S01]  /*0160*/  IMAD.WIDE R6, R0, 0x4, R2 ;  /* 0x0000000400067825 */ /* 0x001fe200078e0202 */
[----:B------:R-:W-:-:S03]  /*0170*/  IADD3 R0, PT, PT, R9, R0, RZ ;  /* 0x0000000009007210 */ /* 0x000fc60007ffe0ff */
[C---:B------:R-:W-:Y:S01]  /*0180*/  FFMA R10, R11.reuse, 1.9046542121259335545e-09, R10 ;  /* 0x3102e3080b0a7823 */ /* 0x040fe2000000000a */
[----:B------:R-:W-:Y:S01]  /*0190*/  FADD R11, R11, 12583037 ;  /* 0x4b40007d0b0b7421 */ /* 0x000fe20000000000 */
[----:B------:R-:W-:Y:S02]  /*01a0*/  ISETP.GE.AND P0, PT, R0, UR5, PT ;  /* 0x0000000500007c0c */ /* 0x000fe4000bf06270 */
[----:B------:R-:W-:Y:S02]  /*01b0*/  FMUL R10, R10, 1.4426950216293334961 ;  /* 0x3fb8aa3b0a0a7820 */ /* 0x000fe40000400000 */
[----:B------:R-:W-:-:S04]  /*01c0*/  SHF.L.U32 R11, R11, 0x17, RZ ;  /* 0x000000170b0b7819 */ /* 0x000fc800000006ff */
[----:B------:R-:W0:Y:S02]  /*01d0*/  MUFU.EX2 R10, R10 ;  /* 0x0000000a000a7308 */ /* 0x000e240000000800 */
[----:B0-----:R-:W-:-:S06]  /*01e0*/  FMUL R11, R11, R10 ;  /* 0x0000000a0b0b7220 */ /* 0x001fcc0000400000 */
[----:B------:R-:W0:Y:S02]  /*01f0*/  MUFU.RCP R8, R11 ;  /* 0x0000000b00087308 */ /* 0x000e240000001000 */
[----:B0-----:R-:W-:-:S04]  /*0200*/  FMUL.FTZ R8, R8, 0.125 ;  /* 0x3e00000008087820 */ /* 0x001fc80000410000 */
[----:B------:R-:W-:-:S05]  /*0210*/  FFMA R13, R11, 2, R8 ;  /* 0x400000000b0d7823 */ /* 0x000fca0000000008 */
[----:B------:R1:W-:Y:S01]  /*0220*/  STG.E desc[UR6][R6.64], R13 ;  /* 0x0000000d06007986 */ /* 0x0003e2000c101906 */
[----:B------:R-:W-:Y:S05]  /*0230*/  @!P0 BRA `(.L_x_308) ;  /* 0xfffffffc00a48947 */ /* 0x000fea000383ffff */
[----:B------:R-:W-:Y:S05]  /*0240*/  EXIT ;  /* 0x000000000000794d */ /* 0x000fea0003800000 */
.L_x_309:
        /* <DEDUP_REMOVED lines=11> */
.L_x_764:


//--------------------- .text._Z18gpuKernelArraySinhIfEvPT_S1_i --------------------------
	.section	.text._Z18gpuKernelArraySinhIfEvPT_S1_i,"ax",@progbits
	.align	128
        .global         _Z18gpuKernelArraySinhIfEvPT_S1_i
        .type           _Z18gpuKernelArraySinhIfEvPT_S1_i,@function
        .size           _Z18gpuKernelArraySinhIfEvPT_S1_i,(.L_x_765 - _Z18gpuKernelArraySinhIfEvPT_S1_i)
        .other          _Z18gpuKernelArraySinhIfEvPT_S1_i,@"STO_CUDA_ENTRY STV_DEFAULT"
_Z18gpuKernelArraySinhIfEvPT_S1_i:
.text._Z18gpuKernelArraySinhIfEvPT_S1_i:
        /* <DEDUP_REMOVED lines=13> */
.L_x_310:
[----:B---3--:R-:W-:-:S05]  /*00d0*/  IMAD.WIDE R8, R7, 0x4, R4 ;  /* 0x0000000407087825 */ /* 0x008fca00078e0204 */
[----:B--2---:R1:W2:Y:S01]  /*00e0*/  LDG.E R6, desc[UR6][R8.64] ;  /* 0x0000000608067981 */ /* 0x0042a2000c1e1900 */
[----:B------:R-:W-:Y:S01]  /*00f0*/  HFMA2 R11, -RZ, RZ, 3.4921875, 0 ;  /* 0x42fc0000ff0b7431 */ /* 0x000fe200000001ff */
[----:B-1----:R-:W-:Y:S01]  /*0100*/  MOV R9, 0x363d0ada ;  /* 0x363d0ada00097802 */ /* 0x002fe20000000f00 */
[----:B--2---:R-:W-:-:S06]  /*0110*/  FMUL R10, |R6|, 1.4426950216293334961 ;  /* 0x3fb8aa3b060a7820 */ /* 0x004fcc0000400200 */
[----:B------:R-:W1:Y:S02]  /*0120*/  FRND.TRUNC R10, R10 ;  /* 0x0000000a000a7307 */ /* 0x000e64000020d000 */
[----:B-1----:R-:W-:Y:S02]  /*0130*/  FSETP.GT.AND P0, PT, |R10|, 126, PT ;  /* 0x42fc00000a00780b */ /* 0x002fe40003f04200 */
[----:B------:R-:W-:-:S04]  /*0140*/  LOP3.LUT R11, R11, 0x80000000, R10, 0xb8, !PT ;  /* 0x800000000b0b7812 */ /* 0x000fc800078eb80a */
[----:B------:R-:W-:Y:S01]  /*0150*/  FSEL R11, R11, R10, P0 ;  /* 0x0000000a0b0b7208 */ /* 0x000fe20000000000 */
[C---:B------:R-:W-:Y:S01]  /*0160*/  FMUL R10, R6.reuse, R6 ;  /* 0x00000006060a7220 */ /* 0x040fe20000400000 */
[----:B------:R-:W-:-:S03]  /*0170*/  FSETP.GE.AND P0, PT, |R6|, 1, PT ;  /* 0x3f8000000600780b */ /* 0x000fc60003f06200 */
[----:B------:R-:W-:Y:S01]  /*0180*/  FFMA R12, R11, -0.69314718246459960938, |R6| ;  /* 0xbf3172180b0c7823 */ /* 0x000fe20000000406 */
[----:B------:R-:W-:-:S03]  /*0190*/  FFMA R9, R10, R9, 0.00019836159481201320887 ;  /* 0x394fff490a097423 */ /* 0x000fc60000000009 */
[C---:B------:R-:W-:Y:S01]  /*01a0*/  FFMA R12, R11.reuse, 1.9046542121259335545e-09, R12 ;  /* 0x3102e3080b0c7823 */ /* 0x040fe2000000000c */
[----:B------:R-:W-:Y:S01]  /*01b0*/  FADD R11, R11, 12583037 ;  /* 0x4b40007d0b0b7421 */ /* 0x000fe20000000000 */
[----:B------:R-:W-:Y:S02]  /*01c0*/  FFMA R13, R10, R9, 0.0083333496004343032837 ;  /* 0x3c08889a0a0d7423 */ /* 0x000fe40000000009 */
[----:B------:R-:W-:Y:S02]  /*01d0*/  FMUL R12, R12, 1.4426950216293334961 ;  /* 0x3fb8aa3b0c0c7820 */ /* 0x000fe40000400000 */
[----:B------:R-:W-:Y:S01]  /*01e0*/  SHF.L.U32 R11, R11, 0x17, RZ ;  /* 0x000000170b0b7819 */ /* 0x000fe200000006ff */
[----:B------:R-:W-:-:S03]  /*01f0*/  FFMA R13, R10, R13, 0.16666667163372039795 ;  /* 0x3e2aaaab0a0d7423 */ /* 0x000fc6000000000d */
[----:B------:R-:W1:Y:S01]  /*0200*/  MUFU.EX2 R12, R12 ;  /* 0x0000000c000c7308 */ /* 0x000e620000000800 */
[----:B------:R-:W-:Y:S01]  /*0210*/  FMUL R13, R10, R13 ;  /* 0x0000000d0a0d7220 */ /* 0x000fe20000400000 */
[----:B-1----:R-:W-:-:S06]  /*0220*/  FMUL R11, R11, R12 ;  /* 0x0000000c0b0b7220 */ /* 0x002fcc0000400000 */
[----:B------:R-:W1:Y:S02]  /*0230*/  MUFU.RCP R8, R11 ;  /* 0x0000000b00087308 */ /* 0x000e640000001000 */
[----:B-1----:R-:W-:-:S04]  /*0240*/  FMUL.FTZ R8, R8, -0.125 ;  /* 0xbe00000008087820 */ /* 0x002fc80000410000 */
[----:B------:R-:W-:-:S05]  /*0250*/  FFMA R9, R11, 2, R8 ;  /* 0x400000000b097823 */ /* 0x000fca0000000008 */
        /* <DEDUP_REMOVED lines=8> */
.L_x_311:
        /* <DEDUP_REMOVED lines=10> */
.L_x_765:


//--------------------- .text._Z18gpuKernelArrayAtanIfEvPT_S1_i --------------------------
	.section	.text._Z18gpuKernelArrayAtanIfEvPT_S1_i,"ax",@progbits
	.align	128
        .global         _Z18gpuKernelArrayAtanIfEvPT_S1_i
        .type           _Z18gpuKernelArrayAtanIfEvPT_S1_i,@function
        .size           _Z18gpuKernelArrayAtanIfEvPT_S1_i,(.L_x_766 - _Z18gpuKernelArrayAtanIfEvPT_S1_i)
        .other          _Z18gpuKernelArrayAtanIfEvPT_S1_i,@"STO_CUDA_ENTRY STV_DEFAULT"
_Z18gpuKernelArrayAtanIfEvPT_S1_i:
.text._Z18gpuKernelArrayAtanIfEvPT_S1_i:
        /* <DEDUP_REMOVED lines=13> */
.L_x_312:
[----:B-1-3--:R-:W-:-:S06]  /*00d0*/  IMAD.WIDE R6, R0, 0x4, R4 ;  /* 0x0000000400067825 */ /* 0x00afcc00078e0204 */
[----:B--2---:R-:W2:Y:S01]  /*00e0*/  LDG.E R6, desc[UR6][R6.64] ;  /* 0x0000000606067981 */ /* 0x004ea2000c1e1900 */
[----:B------:R-:W-:Y:S01]  /*00f0*/  HFMA2 R13, -RZ, RZ, 0.890625, -0.00056934356689453125 ;  /* 0x3b2090aaff0d7431 */ /* 0x000fe200000001ff */
[----:B------:R-:W-:Y:S01]  /*0100*/  MOV R10, 0x3f6ee581 ;  /* 0x3f6ee581000a7802 */ /* 0x000fe20000000f00 */
[----:B--2---:R-:W1:Y:S01]  /*0110*/  MUFU.RCP R11, |R6| ;  /* 0x40000006000b7308 */ /* 0x004e620000001000 */
[----:B------:R-:W-:-:S04]  /*0120*/  FSETP.GT.AND P0, PT, |R6|, 1, PT ;  /* 0x3f8000000600780b */ /* 0x000fc80003f04200 */
[----:B-1----:R-:W-:-:S05]  /*0130*/  FSEL R11, R11, |R6|, P0 ;  /* 0x400000060b0b7208 */ /* 0x002fca0000000000 */
[----:B------:R-:W-:-:S04]  /*0140*/  FMUL R8, R11, R11 ;  /* 0x0000000b0b087220 */ /* 0x000fc80000400000 */
[----:B------:R-:W-:-:S04]  /*0150*/  FFMA R13, R8, R13, -0.014396979473531246185 ;  /* 0xbc6be14f080d7423 */ /* 0x000fc8000000000d */
[----:B------:R-:W-:-:S04]  /*0160*/  FFMA R13, R8, R13, 0.039849750697612762451 ;  /* 0x3d23397e080d7423 */ /* 0x000fc8000000000d */
[----:B------:R-:W-:-:S04]  /*0170*/  FFMA R13, R8, R13, -0.072529748082160949707 ;  /* 0xbd948a7a080d7423 */ /* 0x000fc8000000000d */
[----:B------:R-:W-:-:S04]  /*0180*/  FFMA R13, R8, R13, 0.10518480092287063599 ;  /* 0x3dd76b21080d7423 */ /* 0x000fc8000000000d */
[----:B------:R-:W-:-:S04]  /*0190*/  FFMA R13, R8, R13, -0.14171802997589111328 ;  /* 0xbe111e88080d7423 */ /* 0x000fc8000000000d */
[----:B------:R-:W-:-:S04]  /*01a0*/  FFMA R13, R8, R13, 0.19988775253295898438 ;  /* 0x3e4caf60080d7423 */ /* 0x000fc8000000000d */
[----:B------:R-:W-:-:S04]  /*01b0*/  FFMA R13, R8, R13, -0.33332940936088562012 ;  /* 0xbeaaaa27080d7423 */ /* 0x000fc8000000000d */
[----:B------:R-:W-:-:S04]  /*01c0*/  FMUL R8, R8, R13 ;  /* 0x0000000d08087220 */ /* 0x000fc80000400000 */
[----:B------:R-:W-:-:S04]  /*01d0*/  FFMA R11, R11, R8, R11 ;  /* 0x000000080b0b7223 */ /* 0x000fc8000000000b */
[----:B------:R-:W-:Y:S01]  /*01e0*/  @P0 FFMA R11, R10, 1.6832555532455444336, -R11 ;  /* 0x3fd774eb0a0b0823 */ /* 0x000fe2000000080b */
[----:B------:R-:W-:-:S04]  /*01f0*/  FSETP.NAN.AND P0, PT, |R6|, |R6|, PT ;  /* 0x400000060600720b */ /* 0x000fc80003f08200 */
[----:B------:R-:W-:Y:S01]  /*0200*/  LOP3.LUT R8, R11, 0x80000000, R6, 0xb8, !PT ;  /* 0x800000000b087812 */ /* 0x000fe200078eb806 */
[----:B0-----:R-:W-:Y:S01]  /*0210*/  IMAD.WIDE R6, R0, 0x4, R2 ;  /* 0x0000000400067825 */ /* 0x001fe200078e0202 */
[----:B------:R-:W-:Y:S02]  /*0220*/  IADD3 R0, PT, PT, R9, R0, RZ ;  /* 0x0000000009007210 */ /* 0x000fe40007ffe0ff */
[----:B------:R-:W-:Y:S02]  /*0230*/  FSEL R11, R8, R11, !P0 ;  /* 0x0000000b080b7208 */ /* 0x000fe40004000000 */
[----:B------:R-:W-:-:S03]  /*0240*/  ISETP.GE.AND P0, PT, R0, UR5, PT ;  /* 0x0000000500007c0c */ /* 0x000fc6000bf06270 */
[----:B------:R1:W-:Y:S10]  /*0250*/  STG.E desc[UR6][R6.64], R11 ;  /* 0x0000000b06007986 */ /* 0x0003f4000c101906 */
[----:B------:R-:W-:Y:S05]  /*0260*/  @!P0 BRA `(.L_x_312) ;  /* 0xfffffffc00988947 */ /* 0x000fea000383ffff */
[----:B------:R-:W-:Y:S05]  /*0270*/  EXIT ;  /* 0x000000000000794d */ /* 0x000fea0003800000 */
.L_x_313:
        /* <DEDUP_REMOVED lines=16> */
.L_x_766:


//--------------------- .text._Z18gpuKernelArrayAcosIfEvPT_S1_i --------------------------
	.section	.text._Z18gpuKernelArrayAcosIfEvPT_S1_i,"ax",@progbits
	.align	128
        .global         _Z18gpuKernelArrayAcosIfEvPT_S1_i
        .type           _Z18gpuKernelArrayAcosIfEvPT_S1_i,@function
        .size           _Z18gpuKernelArrayAcosIfEvPT_S1_i,(.L_x_767 - _Z18gpuKernelArrayAcosIfEvPT_S1_i)
        .other          _Z18gpuKernelArrayAcosIfEvPT_S1_i,@"STO_CUDA_ENTRY STV_DEFAULT"
_Z18gpuKernelArrayAcosIfEvPT_S1_i:
.text._Z18gpuKernelArrayAcosIfEvPT_S1_i:
        /* <DEDUP_REMOVED lines=13> */
.L_x_314:
[----:B-1-3--:R-:W-:-:S06]  /*00d0*/  IMAD.WIDE R8, R7, 0x4, R4 ;  /* 0x0000000407087825 */ /* 0x00afcc00078e0204 */
[----:B--2---:R1:W2:Y:S01]  /*00e0*/  LDG.E R8, desc[UR6][R8.64] ;  /* 0x0000000608087981 */ /* 0x0042a2000c1e1900 */
[----:B------:R-:W-:Y:S01]  /*00f0*/  HFMA2 R11, -RZ, RZ, 1.75, 0 ;  /* 0x3f000000ff0b7431 */ /* 0x000fe200000001ff */
[----:B-1----:R-:W-:-:S04]  /*0100*/  MOV R9, 0x3d10ecef ;  /* 0x3d10ecef00097802 */ /* 0x002fc80000000f00 */
[C---:B--2---:R-:W-:Y:S01]  /*0110*/  FFMA R6, |R8|.reuse, -R11, 0.5 ;  /* 0x3f00000008067423 */ /* 0x044fe20000000a0b */
[C---:B------:R-:W-:Y:S02]  /*0120*/  FSETP.NEU.AND P1, PT, |R8|.reuse, 1, PT ;  /* 0x3f8000000800780b */ /* 0x040fe40003f2d200 */
[----:B------:R-:W-:Y:S01]  /*0130*/  FSETP.GT.AND P0, PT, |R8|, 0.56000000238418579102, PT ;  /* 0x3f0f5c290800780b */ /* 0x000fe20003f04200 */
[----:B------:R-:W1:Y:S02]  /*0140*/  MUFU.RSQ R11, R6 ;  /* 0x00000006000b7308 */ /* 0x000e640000001400 */
[----:B-1----:R-:W-:Y:S01]  /*0150*/  FMUL R10, R6, R11 ;  /* 0x0000000b060a7220 */ /* 0x002fe20000400000 */
[----:B------:R-:W-:-:S04]  /*0160*/  FMUL R11, R11, -0.5 ;  /* 0xbf0000000b0b7820 */ /* 0x000fc80000400000 */
[----:B------:R-:W-:-:S04]  /*0170*/  FFMA R11, R10, R11, 0.5 ;  /* 0x3f0000000a0b7423 */ /* 0x000fc8000000000b */
[----:B------:R-:W-:-:S05]  /*0180*/  FFMA R11, R10, R11, R10 ;  /* 0x0000000b0a0b7223 */ /* 0x000fca000000000a */
[----:B------:R-:W-:Y:S02]  /*0190*/  FSEL R11, R11, RZ, P1 ;  /* 0x000000ff0b0b7208 */ /* 0x000fe40000800000 */
[----:B------:R-:W-:Y:S02]  /*01a0*/  FSETP.GT.AND P1, PT, R8, 0.56000000238418579102, PT ;  /* 0x3f0f5c290800780b */ /* 0x000fe40003f24000 */
[----:B------:R-:W-:-:S04]  /*01b0*/  FSEL R11, R11, |R8|, P0 ;  /* 0x400000080b0b7208 */ /* 0x000fc80000000000 */
[----:B------:R-:W-:-:S05]  /*01c0*/  LOP3.LUT R11, R11, 0x80000000, R8, 0xb8, !PT ;  /* 0x800000000b0b7812 */ /* 0x000fca00078eb808 */
[----:B------:R-:W-:-:S04]  /*01d0*/  FMUL R6, R11, R11 ;  /* 0x0000000b0b067220 */ /* 0x000fc80000400000 */
[----:B------:R-:W-:-:S04]  /*01e0*/  FFMA R9, R6, R9, 0.016980519518256187439 ;  /* 0x3c8b1abb06097423 */ /* 0x000fc80000000009 */
[----:B------:R-:W-:-:S04]  /*01f0*/  FFMA R9, R6, R9, 0.030762933194637298584 ;  /* 0x3cfc028c06097423 */ /* 0x000fc80000000009 */
[----:B------:R-:W-:-:S04]  /*0200*/  FFMA R9, R6, R9, 0.044709417968988418579 ;  /* 0x3d37213906097423 */ /* 0x000fc80000000009 */
[----:B------:R-:W-:-:S04]  /*0210*/  FFMA R9, R6, R9, 0.074989043176174163818 ;  /* 0x3d9993db06097423 */ /* 0x000fc80000000009 */
[----:B------:R-:W-:-:S04]  /*0220*/  FFMA R9, R6, R9, 0.16666707396507263184 ;  /* 0x3e2aaac606097423 */ /* 0x000fc80000000009 */
[----:B------:R-:W-:Y:S01]  /*0230*/  FMUL R6, R6, R9 ;  /* 0x0000000906067220 */ /* 0x000fe20000400000 */
[----:B------:R-:W-:-:S03]  /*0240*/  HFMA2 R9, -RZ, RZ, 1.9599609375, 20144 ;  /* 0x3fd774ebff097431 */ /* 0x000fc600000001ff */
[----:B------:R-:W-:-:S05]  /*0250*/  FFMA R11, R11, R6, R11 ;  /* 0x000000060b0b7223 */ /* 0x000fca000000000b */
[----:B------:R-:W-:-:S05]  /*0260*/  FSEL R6, R11, -R11, P0 ;  /* 0x8000000b0b067208 */ /* 0x000fca0000000000 */
[----:B------:R-:W-:Y:S01]  /*0270*/  @!P1 FFMA R11, R9, 0.93318945169448852539, R6 ;  /* 0x3f6ee581090b9823 */ /* 0x000fe20000000006 */
[----:B0-----:R-:W-:Y:S01]  /*0280*/  IMAD.WIDE R8, R7, 0x4, R2 ;  /* 0x0000000407087825 */ /* 0x001fe200078e0202 */
[----:B------:R-:W-:-:S03]  /*0290*/  IADD3 R7, PT, PT, R0, R7, RZ ;  /* 0x0000000700077210 */ /* 0x000fc60007ffe0ff */
[----:B------:R-:W-:Y:S01]  /*02a0*/  @P0 FADD R11, R11, R11 ;  /* 0x0000000b0b0b0221 */ /* 0x000fe20000000000 */
[----:B------:R-:W-:-:S04]  /*02b0*/  ISETP.GE.AND P0, PT, R7, UR5, PT ;  /* 0x0000000507007c0c */ /* 0x000fc8000bf06270 */
[----:B------:R1:W-:Y:S09]  /*02c0*/  STG.E desc[UR6][R8.64], R11 ;  /* 0x0000000b08007986 */ /* 0x0003f2000c101906 */
[----:B------:R-:W-:Y:S05]  /*02d0*/  @!P0 BRA `(.L_x_314) ;  /* 0xfffffffc007c8947 */ /* 0x000fea000383ffff */
[----:B------:R-:W-:Y:S05]  /*02e0*/  EXIT ;  /* 0x000000000000794d */ /* 0x000fea0003800000 */
.L_x_315:
        /* <DEDUP_REMOVED lines=9> */
.L_x_767:


//--------------------- .text._Z18gpuKernelArrayAsinIfEvPT_S1_i --------------------------
	.section	.text._Z18gpuKernelArrayAsinIfEvPT_S1_i,"ax",@progbits
	.align	128
        .global         _Z18gpuKernelArrayAsinIfEvPT_S1_i
        .type           _Z18gpuKernelArrayAsinIfEvPT_S1_i,@function
        .size           _Z18gpuKernelArrayAsinIfEvPT_S1_i,(.L_x_768 - _Z18gpuKernelArrayAsinIfEvPT_S1_i)
        .other          _Z18gpuKernelArrayAsinIfEvPT_S1_i,@"STO_CUDA_ENTRY STV_DEFAULT"
_Z18gpuKernelArrayAsinIfEvPT_S1_i:
.text._Z18gpuKernelArrayAsinIfEvPT_S1_i:
        /* <DEDUP_REMOVED lines=13> */
.L_x_316:
[----:B-1-3--:R-:W-:-:S06]  /*00d0*/  IMAD.WIDE R8, R7, 0x4, R4 ;  /* 0x0000000407087825 */ /* 0x00afcc00078e0204 */
[----:B--2---:R-:W2:Y:S01]  /*00e0*/  LDG.E R8, desc[UR6][R8.64] ;  /* 0x0000000608087981 */ /* 0x004ea2000c1e1900 */
[----:B------:R-:W-:-:S05]  /*00f0*/  HFMA2 R11, -RZ, RZ, 1.75, 0 ;  /* 0x3f000000ff0b7431 */ /* 0x000fca00000001ff */
[C---:B--2---:R-:W-:Y:S01]  /*0100*/  FFMA R6, |R8|.reuse, -R11, 0.5 ;  /* 0x3f00000008067423 */ /* 0x044fe20000000a0b */
[C---:B------:R-:W-:Y:S02]  /*0110*/  FSETP.NEU.AND P1, PT, |R8|.reuse, 1, PT ;  /* 0x3f8000000800780b */ /* 0x040fe40003f2d200 */
[----:B------:R-:W-:Y:S01]  /*0120*/  FSETP.GT.AND P0, PT, |R8|, 0.56000000238418579102, PT ;  /* 0x3f0f5c290800780b */ /* 0x000fe20003f04200 */
[----:B------:R-:W1:Y:S02]  /*0130*/  MUFU.RSQ R11, R6 ;  /* 0x00000006000b7308 */ /* 0x000e640000001400 */
[----:B-1----:R-:W-:Y:S01]  /*0140*/  FMUL R10, R6, R11 ;  /* 0x0000000b060a7220 */ /* 0x002fe20000400000 */
[----:B------:R-:W-:-:S04]  /*0150*/  FMUL R11, R11, -0.5 ;  /* 0xbf0000000b0b7820 */ /* 0x000fc80000400000 */
[----:B------:R-:W-:-:S04]  /*0160*/  FFMA R11, R10, R11, 0.5 ;  /* 0x3f0000000a0b7423 */ /* 0x000fc8000000000b */
[----:B------:R-:W-:Y:S01]  /*0170*/  FFMA R11, R10, R11, R10 ;  /* 0x0000000b0a0b7223 */ /* 0x000fe2000000000a */
[----:B------:R-:W-:-:S04]  /*0180*/  MOV R10, 0x3d4dd2f7 ;  /* 0x3d4dd2f7000a7802 */ /* 0x000fc80000000f00 */
[----:B------:R-:W-:-:S04]  /*0190*/  FSEL R11, R11, RZ, P1 ;  /* 0x000000ff0b0b7208 */ /* 0x000fc80000800000 */
[----:B------:R-:W-:-:S05]  /*01a0*/  FSEL R11, R11, |R8|, P0 ;  /* 0x400000080b0b7208 */ /* 0x000fca0000000000 */
[----:B------:R-:W-:-:S04]  /*01b0*/  FMUL R9, R11, R11 ;  /* 0x0000000b0b097220 */ /* 0x000fc80000400000 */
[----:B------:R-:W-:-:S04]  /*01c0*/  FFMA R6, R9, R10, 0.018773360177874565125 ;  /* 0x3c99ca9709067423 */ /* 0x000fc8000000000a */
[----:B------:R-:W-:-:S04]  /*01d0*/  FFMA R6, R9, R6, 0.046769052743911743164 ;  /* 0x3d3f90e809067423 */ /* 0x000fc80000000006 */
[----:B------:R-:W-:-:S04]  /*01e0*/  FFMA R6, R9, R6, 0.074823014438152313232 ;  /* 0x3d993ccf09067423 */ /* 0x000fc80000000006 */
[----:B------:R-:W-:-:S04]  /*01f0*/  FFMA R6, R9, R6, 0.16667181253433227539 ;  /* 0x3e2aac0409067423 */ /* 0x000fc80000000006 */
[----:B------:R-:W-:Y:S01]  /*0200*/  FMUL R6, R9, R6 ;  /* 0x0000000609067220 */ /* 0x000fe20000400000 */
[----:B------:R-:W-:-:S03]  /*0210*/  HFMA2 R9, -RZ, RZ, 1.9599609375, 20144 ;  /* 0x3fd774ebff097431 */ /* 0x000fc600000001ff */
[----:B------:R-:W-:-:S04]  /*0220*/  FFMA R11, R11, R6, R11 ;  /* 0x000000060b0b7223 */ /* 0x000fc8000000000b */
[----:B------:R-:W-:-:S04]  /*0230*/  FMUL R6, R11, -2 ;  /* 0xc00000000b067820 */ /* 0x000fc80000400000 */
[----:B------:R-:W-:-:S05]  /*0240*/  @P0 FFMA R11, R9, 0.93318945169448852539, R6 ;  /* 0x3f6ee581090b0823 */ /* 0x000fca0000000006 */
[C---:B------:R-:W-:Y:S02]  /*0250*/  FSETP.NAN.AND P0, PT, R11.reuse, R11, PT ;  /* 0x0000000b0b00720b */ /* 0x040fe40003f08000 */
        /* <DEDUP_REMOVED lines=8> */
.L_x_317:
        /* <DEDUP_REMOVED lines=10> */
.L_x_768:


//--------------------- .text._Z17gpuKernelArrayTanIfEvPT_S1_i --------------------------
	.section	.text._Z17gpuKernelArrayTanIfEvPT_S1_i,"ax",@progbits
	.align	128
        .global         _Z17gpuKernelArrayTanIfEvPT_S1_i
        .type           _Z17gpuKernelArrayTanIfEvPT_S1_i,@function
        .size           _Z17gpuKernelArrayTanIfEvPT_S1_i,(.L_x_769 - _Z17gpuKernelArrayTanIfEvPT_S1_i)
        .other          _Z17gpuKernelArrayTanIfEvPT_S1_i,@"STO_CUDA_ENTRY STV_DEFAULT"
_Z17gpuKernelArrayTanIfEvPT_S1_i:
.text._Z17gpuKernelArrayTanIfEvPT_S1_i:
        /* <DEDUP_REMOVED lines=10> */
[----:B0-----:R-:W-:-:S07]  /*00a0*/  IMAD R3, R3, UR4, RZ ;  /* 0x0000000403037c24 */ /* 0x001fce000f8e02ff */
.L_x_323:
[----:B------:R-:W0:Y:S02]  /*00b0*/  LDC.64 R4, c[0x0][0x388] ;  /* 0x0000e200ff047b82 */ /* 0x000e240000000a00 */
[----:B0-----:R-:W-:-:S06]  /*00c0*/  IMAD.WIDE R4, R0, 0x4, R4 ;  /* 0x0000000400047825 */ /* 0x001fcc00078e0204 */
[----:B-1----:R-:W2:Y:S01]  /*00d0*/  LDG.E R4, desc[UR6][R4.64] ;  /* 0x0000000604047981 */ /* 0x002ea2000c1e1900 */
[----:B------:R-:W-:Y:S01]  /*00e0*/  BSSY.RECONVERGENT B0, `(.L_x_318) ;  /* 0x0000069000007945 */ /* 0x000fe20003800200 */
[C---:B--2---:R-:W-:Y:S01]  /*00f0*/  FMUL R6, R4.reuse, 0.63661974668502807617 ;  /* 0x3f22f98304067820 */ /* 0x044fe20000400000 */
[----:B------:R-:W-:-:S03]  /*0100*/  FSETP.GE.AND P0, PT, |R4|, 105615, PT ;  /* 0x47ce47800400780b */ /* 0x000fc60003f06200 */
[----:B------:R-:W0:Y:S02]  /*0110*/  F2I.NTZ R15, R6 ;  /* 0x00000006000f7305 */ /* 0x000e240000203100 */
[----:B0-----:R-:W-:-:S05]  /*0120*/  I2FP.F32.S32 R7, R15 ;  /* 0x0000000f00077245 */ /* 0x001fca0000201400 */
[----:B------:R-:W-:-:S04]  /*0130*/  FFMA R8, R7, -1.5707962512969970703, R4 ;  /* 0xbfc90fda07087823 */ /* 0x000fc80000000004 */
[----:B------:R-:W-:-:S04]  /*0140*/  FFMA R8, R7, -7.5497894158615963534e-08, R8 ;  /* 0xb3a2216807087823 */ /* 0x000fc80000000008 */
[----:B------:R-:W-:Y:S01]  /*0150*/  FFMA R8, R7, -5.3903029534742383927e-15, R8 ;  /* 0xa7c234c507087823 */ /* 0x000fe20000000008 */
[----:B------:R-:W-:Y:S06]  /*0160*/  @!P0 BRA `(.L_x_319) ;  /* 0x0000000400808947 */ /* 0x000fec0003800000 */
[----:B------:R-:W-:-:S13]  /*0170*/  FSETP.NEU.AND P0, PT, |R4|, +INF , PT ;  /* 0x7f8000000400780b */ /* 0x000fda0003f0d200 */
[----:B------:R-:W-:Y:S01]  /*0180*/  @!P0 FMUL R8, RZ, R4 ;  /* 0x00000004ff088220 */ /* 0x000fe20000400000 */
[----:B------:R-:W-:Y:S01]  /*0190*/  @!P0 IMAD.MOV.U32 R15, RZ, RZ, RZ ;  /* 0x000000ffff0f8224 */ /* 0x000fe200078e00ff */
[----:B------:R-:W-:Y:S06]  /*01a0*/  @!P0 BRA `(.L_x_319) ;  /* 0x0000000400708947 */ /* 0x000fec0003800000 */
[----:B------:R-:W-:Y:S01]  /*01b0*/  IMAD.SHL.U32 R6, R4, 0x100, RZ ;  /* 0x0000010004067824 */ /* 0x000fe200078e00ff */
[----:B------:R-:W0:Y:S01]  /*01c0*/  LDCU.64 UR8, c[0x4][URZ] ;  /* 0x01000000ff0877ac */ /* 0x000e220008000a00 */
[----:B------:R-:W-:Y:S02]  /*01d0*/  IMAD.MOV.U32 R5, RZ, RZ, RZ ;  /* 0x000000ffff057224 */ /* 0x000fe400078e00ff */
[----:B------:R-:W-:Y:S01]  /*01e0*/  IMAD.MOV.U32 R16, RZ, RZ, RZ ;  /* 0x000000ffff107224 */ /* 0x000fe200078e00ff */
[----:B------:R-:W-:Y:S01]  /*01f0*/  LOP3.LUT R15, R6, 0x80000000, RZ, 0xfc, !PT ;  /* 0x80000000060f7812 */ /* 0x000fe200078efcff */
[----:B------:R-:W-:Y:S01]  /*0200*/  UMOV UR5, URZ ;  /* 0x000000ff00057c82 */ /* 0x000fe20008000000 */
[----:B------:R-:W-:-:S05]  /*0210*/  UMOV UR4, URZ ;  /* 0x000000ff00047c82 */ /* 0x000fca0008000000 */
.L_x_320:
[----:B0-----:R-:W-:Y:S01]  /*0220*/  MOV R8, UR8 ;  /* 0x0000000800087c02 */ /* 0x001fe20008000f00 */
[----:B------:R-:W-:-:S05]  /*0230*/  IMAD.U32 R9, RZ, RZ, UR9 ;  /* 0x00000009ff097e24 */ /* 0x000fca000f8e00ff */
[----:B------:R-:W2:Y:S01]  /*0240*/  LDG.E.CONSTANT R6, desc[UR6][R8.64] ;  /* 0x0000000608067981 */ /* 0x000ea2000c1e9900 */
[----:B------:R-:W-:Y:S01]  /*0250*/  UIADD3 UR4, UPT, UPT, UR4, 0x1, URZ ;  /* 0x0000000104047890 */ /* 0x000fe2000fffe0ff */
[C---:B------:R-:W-:Y:S01]  /*0260*/  ISETP.EQ.AND P0, PT, R16.reuse, RZ, PT ;  /* 0x000000ff1000720c */ /* 0x040fe20003f02270 */
[----:B------:R-:W-:Y:S01]  /*0270*/  UIADD3 UR8, UP1, UPT, UR8, 0x4, URZ ;  /* 0x0000000408087890 */ /* 0x000fe2000ff3e0ff */
[C---:B------:R-:W-:Y:S01]  /*0280*/  ISETP.EQ.AND P1, PT, R16.reuse, 0x4, PT ;  /* 0x000000041000780c */ /* 0x040fe20003f22270 */
[----:B------:R-:W-:Y:S01]  /*0290*/  UISETP.NE.AND UP0, UPT, UR4, 0x6, UPT ;  /* 0x000000060400788c */ /* 0x000fe2000bf05270 */
[C---:B------:R-:W-:Y:S01]  /*02a0*/  ISETP.EQ.AND P2, PT, R16.reuse, 0x8, PT ;  /* 0x000000081000780c */ /* 0x040fe20003f42270 */
[----:B------:R-:W-:Y:S01]  /*02b0*/  UIADD3.X UR9, UPT, UPT, URZ, UR9, URZ, UP1, !UPT ;  /* 0x00000009ff097290 */ /* 0x000fe20008ffe4ff */
[C---:B------:R-:W-:Y:S02]  /*02c0*/  ISETP.EQ.AND P3, PT, R16.reuse, 0xc, PT ;  /* 0x0000000c1000780c */ /* 0x040fe40003f62270 */
[----:B------:R-:W-:-:S02]  /*02d0*/  ISETP.EQ.AND P4, PT, R16, 0x10, PT ;  /* 0x000000101000780c */ /* 0x000fc40003f82270 */
[C---:B------:R-:W-:Y:S02]  /*02e0*/  ISETP.EQ.AND P5, PT, R16.reuse, 0x14, PT ;  /* 0x000000141000780c */ /* 0x040fe40003fa2270 */
[----:B------:R-:W-:Y:S01]  /*02f0*/  IADD3 R16, PT, PT, R16, 0x4, RZ ;  /* 0x0000000410107810 */ /* 0x000fe20007ffe0ff */
[----:B--2---:R-:W-:-:S03]  /*0300*/  IMAD.WIDE.U32 R6, R6, R15, RZ ;  /* 0x0000000f06067225 */ /* 0x004fc600078e00ff */
[----:B------:R-:W-:-:S04]  /*0310*/  IADD3 R6, P6, PT, R6, R5, RZ ;  /* 0x0000000506067210 */ /* 0x000fc80007fde0ff */
[----:B------:R-:W-:Y:S01]  /*0320*/  IADD3.X R5, PT, PT, R7, UR5, RZ, P6, !PT ;  /* 0x0000000507057c10 */ /* 0x000fe2000b7fe4ff */
[--C-:B------:R-:W-:Y:S01]  /*0330*/  @P0 IMAD.MOV.U32 R2, RZ, RZ, R6.reuse ;  /* 0x000000ffff020224 */ /* 0x100fe200078e0006 */
[----:B------:R-:W-:Y:S01]  /*0340*/  @P2 MOV R12, R6 ;  /* 0x00000006000c2202 */ /* 0x000fe20000000f00 */
[--C-:B------:R-:W-:Y:S02]  /*0350*/  @P1 IMAD.MOV.U32 R11, RZ, RZ, R6.reuse ;  /* 0x000000ffff0b1224 */ /* 0x100fe400078e0006 */
[--C-:B------:R-:W-:Y:S02]  /*0360*/  @P3 IMAD.MOV.U32 R13, RZ, RZ, R6.reuse ;  /* 0x000000ffff0d3224 */ /* 0x100fe400078e0006 */
[--C-:B------:R-:W-:Y:S02]  /*0370*/  @P4 IMAD.MOV.U32 R14, RZ, RZ, R6.reuse ;  /* 0x000000ffff0e4224 */ /* 0x100fe400078e0006 */
[----:B------:R-:W-:Y:S01]  /*0380*/  @P5 IMAD.MOV.U32 R10, RZ, RZ, R6 ;  /* 0x000000ffff0a5224 */ /* 0x000fe200078e0006 */
[----:B------:R-:W-:Y:S06]  /*0390*/  BRA.U UP0, `(.L_x_320) ;  /* 0xfffffffd00a07547 */ /* 0x000fec000b83ffff */
[----:B------:R-:W-:Y:S01]  /*03a0*/  SHF.R.U32.HI R6, RZ, 0x17, R4 ;  /* 0x00000017ff067819 */ /* 0x000fe20000011604 */
[----:B------:R-:W-:Y:S03]  /*03b0*/  BSSY.RECONVERGENT B1, `(.L_x_321) ;  /* 0x0000029000017945 */ /* 0x000fe60003800200 */
[C---:B------:R-:W-:Y:S02]  /*03c0*/  LOP3.LUT R7, R6.reuse, 0xe0, RZ, 0xc0, !PT ;  /* 0x000000e006077812 */ /* 0x040fe400078ec0ff */
[----:B------:R-:W-:-:S03]  /*03d0*/  LOP3.LUT P6, RZ, R6, 0x1f, RZ, 0xc0, !PT ;  /* 0x0000001f06ff7812 */ /* 0x000fc600078cc0ff */
[----:B------:R-:W-:-:S05]  /*03e0*/  VIADD R7, R7, 0xffffff80 ;  /* 0xffffff8007077836 */ /* 0x000fca0000000000 */
[----:B------:R-:W-:-:S05]  /*03f0*/  SHF.R.U32.HI R7, RZ, 0x5, R7 ;  /* 0x00000005ff077819 */ /* 0x000fca0000011607 */
[----:B------:R-:W-:-:S05]  /*0400*/  IMAD.U32 R9, R7, -0x4, RZ ;  /* 0xfffffffc07097824 */ /* 0x000fca00078e00ff */
[C---:B------:R-:W-:Y:S02]  /*0410*/  ISETP.EQ.AND P3, PT, R9.reuse, -0x18, PT ;  /* 0xffffffe80900780c */ /* 0x040fe40003f62270 */
[C---:B------:R-:W-:Y:S02]  /*0420*/  ISETP.EQ.AND P4, PT, R9.reuse, -0x14, PT ;  /* 0xffffffec0900780c */ /* 0x040fe40003f82270 */
[C---:B------:R-:W-:Y:S02]  /*0430*/  ISETP.EQ.AND P2, PT, R9.reuse, -0x10, PT ;  /* 0xfffffff00900780c */ /* 0x040fe40003f42270 */
[C---:B------:R-:W-:Y:S02]  /*0440*/  ISETP.EQ.AND P1, PT, R9.reuse, -0xc, PT ;  /* 0xfffffff40900780c */ /* 0x040fe40003f22270 */
[C---:B------:R-:W-:Y:S02]  /*0450*/  ISETP.EQ.AND P0, PT, R9.reuse, -0x8, PT ;  /* 0xfffffff80900780c */ /* 0x040fe40003f02270 */
[----:B------:R-:W-:-:S03]  /*0460*/  ISETP.EQ.AND P5, PT, R9, RZ, PT ;  /* 0x000000ff0900720c */ /* 0x000fc60003fa2270 */
[----:B------:R-:W-:Y:S01]  /*0470*/  @P3 IMAD.MOV.U32 R7, RZ, RZ, R2 ;  /* 0x000000ffff073224 */ /* 0x000fe200078e0002 */
[C---:B------:R-:W-:Y:S01]  /*0480*/  ISETP.EQ.AND P3, PT, R9.reuse, -0x4, PT ;  /* 0xfffffffc0900780c */ /* 0x040fe20003f62270 */
[----:B------:R-:W-:Y:S01]  /*0490*/  @P4 IMAD.MOV.U32 R7, RZ, RZ, R11 ;  /* 0x000000ffff074224 */ /* 0x000fe200078e000b */
[----:B------:R-:W-:Y:S01]  /*04a0*/  @P4 MOV R8, R2 ;  /* 0x0000000200084202 */ /* 0x000fe20000000f00 */
[----:B------:R-:W-:Y:S01]  /*04b0*/  @P2 IMAD.MOV.U32 R7, RZ, RZ, R12 ;  /* 0x000000ffff072224 */ /* 0x000fe200078e000c */
[----:B------:R-:W-:Y:S01]  /*04c0*/  ISETP.EQ.AND P4, PT, R9, 0x4, PT ;  /* 0x000000040900780c */ /* 0x000fe20003f82270 */
[----:B------:R-:W-:Y:S02]  /*04d0*/  @P1 IMAD.MOV.U32 R7, RZ, RZ, R13 ;  /* 0x000000ffff071224 */ /* 0x000fe400078e000d */
[----:B------:R-:W-:Y:S02]  /*04e0*/  @P0 IMAD.MOV.U32 R7, RZ, RZ, R14 ;  /* 0x000000ffff070224 */ /* 0x000fe400078e000e */
[----:B------:R-:W-:Y:S01]  /*04f0*/  @P2 IMAD.MOV.U32 R8, RZ, RZ, R11 ;  /* 0x000000ffff082224 */ /* 0x000fe200078e000b */
[----:B------:R-:W-:Y:S01]  /*0500*/  @P1 MOV R8, R12 ;  /* 0x0000000c00081202 */ /* 0x000fe20000000f00 */
[----:B------:R-:W-:-:S02]  /*0510*/  @P0 IMAD.MOV.U32 R8, RZ, RZ, R13 ;  /* 0x000000ffff080224 */ /* 0x000fc400078e000d */
[--C-:B------:R-:W-:Y:S01]  /*0520*/  @P3 IMAD.MOV.U32 R7, RZ, RZ, R10.reuse ;  /* 0x000000ffff073224 */ /* 0x100fe200078e000a */
[----:B------:R-:W-:Y:S01]  /*0530*/  @P3 MOV R8, R14 ;  /* 0x0000000e00083202 */ /* 0x000fe20000000f00 */
[----:B------:R-:W-:Y:S02]  /*0540*/  @P5 IMAD.MOV.U32 R7, RZ, RZ, R5 ;  /* 0x000000ffff075224 */ /* 0x000fe400078e0005 */
[----:B------:R-:W-:Y:S01]  /*0550*/  @P5 IMAD.MOV.U32 R8, RZ, RZ, R10 ;  /* 0x000000ffff085224 */ /* 0x000fe200078e000a */
[----:B------:R-:W-:Y:S01]  /*0560*/  @P4 MOV R8, R5 ;  /* 0x0000000500084202 */ /* 0x000fe20000000f00 */
[----:B------:R-:W-:Y:S01]  /*0570*/  IMAD.MOV.U32 R15, RZ, RZ, R7 ;  /* 0x000000ffff0f7224 */ /* 0x000fe200078e0007 */
[----:B------:R-:W-:Y:S06]  /*0580*/  @!P6 BRA `(.L_x_322) ;  /* 0x00000000002ce947 */ /* 0x000fec0003800000 */
[----:B------:R-:W-:Y:S01]  /*0590*/  @P2 IMAD.MOV.U32 R7, RZ, RZ, R2 ;  /* 0x000000ffff072224 */ /* 0x000fe200078e0002 */
[----:B------:R-:W-:Y:S01]  /*05a0*/  LOP3.LUT R6, R6, 0x1f, RZ, 0xc0, !PT ;  /* 0x0000001f06067812 */ /* 0x000fe200078ec0ff */
[----:B------:R-:W-:Y:S01]  /*05b0*/  @P1 IMAD.MOV.U32 R7, RZ, RZ, R11 ;  /* 0x000000ffff071224 */ /* 0x000fe200078e000b */
[----:B------:R-:W-:Y:S01]  /*05c0*/  @P0 MOV R7, R12 ;  /* 0x0000000c00070202 */ /* 0x000fe20000000f00 */
[----:B------:R-:W-:Y:S01]  /*05d0*/  @P3 IMAD.MOV.U32 R7, RZ, RZ, R13 ;  /* 0x000000ffff073224 */ /* 0x000fe200078e000d */
[----:B------:R-:W-:Y:S01]  /*05e0*/  ISETP.EQ.AND P0, PT, R9, 0x8, PT ;  /* 0x000000080900780c */ /* 0x000fe20003f02270 */
[----:B------:R-:W-:Y:S01]  /*05f0*/  @P5 IMAD.MOV.U32 R7, RZ, RZ, R14 ;  /* 0x000000ffff075224 */ /* 0x000fe200078e000e */
[----:B------:R-:W-:Y:S01]  /*0600*/  SHF.L.W.U32.HI R15, R8, R6, R15 ;  /* 0x00000006080f7219 */ /* 0x000fe20000010e0f */
[----:B------:R-:W-:-:S10]  /*0610*/  @P4 IMAD.MOV.U32 R7, RZ, RZ, R10 ;  /* 0x000000ffff074224 */ /* 0x000fd400078e000a */
[----:B------:R-:W-:-:S04]  /*0620*/  @P0 MOV R7, R5 ;  /* 0x0000000500070202 */ /* 0x000fc80000000f00 */
[----:B------:R-:W-:-:S07]  /*0630*/  SHF.L.W.U32.HI R8, R7, R6, R8 ;  /* 0x0000000607087219 */ /* 0x000fce0000010e08 */
.L_x_322:
[----:B------:R-:W-:Y:S05]  /*0640*/  BSYNC.RECONVERGENT B1 ;  /* 0x0000000000017941 */ /* 0x000fea0003800200 */
.L_x_321:
[C---:B------:R-:W-:Y:S01]  /*0650*/  SHF.L.W.U32.HI R5, R8.reuse, 0x2, R15 ;  /* 0x0000000208057819 */ /* 0x040fe20000010e0f */
[----:B------:R-:W-:Y:S01]  /*0660*/  IMAD.SHL.U32 R8, R8, 0x4, RZ ;  /* 0x0000000408087824 */ /* 0x000fe200078e00ff */
[----:B------:R-:W-:Y:S01]  /*0670*/  UMOV UR4, 0x54442d19 ;  /* 0x54442d1900047882 */ /* 0x000fe20000000000 */
[----:B------:R-:W-:Y:S01]  /*0680*/  UMOV UR5, 0x3bf921fb ;  /* 0x3bf921fb00057882 */ /* 0x000fe20000000000 */
[----:B------:R-:W-:Y:S02]  /*0690*/  SHF.R.S32.HI R6, RZ, 0x1f, R5 ;  /* 0x0000001fff067819 */ /* 0x000fe40000011405 */
[----:B------:R-:W-:Y:S02]  /*06a0*/  ISETP.GE.AND P0, PT, R4, RZ, PT ;  /* 0x000000ff0400720c */ /* 0x000fe40003f06270 */
[C---:B------:R-:W-:Y:S02]  /*06b0*/  LOP3.LUT R8, R6.reuse, R8, RZ, 0x3c, !PT ;  /* 0x0000000806087212 */ /* 0x040fe400078e3cff */
[----:B------:R-:W-:-:S02]  /*06c0*/  LOP3.LUT R9, R6, R5, RZ, 0x3c, !PT ;  /* 0x0000000506097212 */ /* 0x000fc400078e3cff */
[----:B------:R-:W-:Y:S02]  /*06d0*/  SHF.R.U32.HI R15, RZ, 0x1e, R15 ;  /* 0x0000001eff0f7819 */ /* 0x000fe4000001160f */
[----:B------:R-:W0:Y:S01]  /*06e0*/  I2F.F64.S64 R6, R8 ;  /* 0x0000000800067312 */ /* 0x000e220000301c00 */
[C---:B------:R-:W-:Y:S02]  /*06f0*/  LOP3.LUT R4, R5.reuse, R4, RZ, 0x3c, !PT ;  /* 0x0000000405047212 */ /* 0x040fe400078e3cff */
[----:B------:R-:W-:Y:S02]  /*0700*/  LEA.HI R15, R5, R15, RZ, 0x1 ;  /* 0x0000000f050f7211 */ /* 0x000fe400078f08ff */
[----:B------:R-:W-:-:S03]  /*0710*/  ISETP.GE.AND P1, PT, R4, RZ, PT ;  /* 0x000000ff0400720c */ /* 0x000fc60003f26270 */
[----:B------:R-:W-:-:S04]  /*0720*/  IMAD.MOV R4, RZ, RZ, -R15 ;  /* 0x000000ffff047224 */ /* 0x000fc800078e0a0f */
[----:B------:R-:W-:Y:S01]  /*0730*/  @!P0 IMAD.MOV.U32 R15, RZ, RZ, R4 ;  /* 0x000000ffff0f8224 */ /* 0x000fe200078e0004 */
[----:B0-----:R-:W-:-:S10]  /*0740*/  DMUL R6, R6, UR4 ;  /* 0x0000000406067c28 */ /* 0x001fd40008000000 */
[----:B------:R-:W0:Y:S02]  /*0750*/  F2F.F32.F64 R6, R6 ;  /* 0x0000000600067310 */ /* 0x000e240000301000 */
[----:B0-----:R-:W-:-:S07]  /*0760*/  FSEL R8, -R6, R6, !P1 ;  /* 0x0000000606087208 */ /* 0x001fce0004800100 */
.L_x_319:
[----:B------:R-:W-:Y:S05]  /*0770*/  BSYNC.RECONVERGENT B0 ;  /* 0x0000000000007941 */ /* 0x000fea0003800200 */
.L_x_318:
[----:B------:R-:W-:Y:S01]  /*0780*/  MOV R5, 0x3c190000 ;  /* 0x3c19000000057802 */ /* 0x000fe20000000f00 */
[C---:B------:R-:W-:Y:S01]  /*0790*/  FMUL R6, R8.reuse, R8 ;  /* 0x0000000808067220 */ /* 0x040fe20000400000 */
[----:B------:R-:W-:Y:S01]  /*07a0*/  FSETP.NEU.AND P0, PT, |R8|, 0.00049096695147454738617, PT ;  /* 0x3a00b43c0800780b */ /* 0x000fe20003f0d200 */
[----:B------:R-:W0:Y:S01]  /*07b0*/  LDCU UR4, c[0x0][0x390] ;  /* 0x00007200ff0477ac */ /* 0x000e220008000800 */
[----:B------:R-:W-:Y:S01]  /*07c0*/  LOP3.LUT R15, R15, 0x1, RZ, 0xc0, !PT ;  /* 0x000000010f0f7812 */ /* 0x000fe200078ec0ff */
[----:B------:R-:W-:-:S03]  /*07d0*/  FFMA R5, R6, R5, 0.003265380859375 ;  /* 0x3b56000006057423 */ /* 0x000fc60000000005 */
[----:B------:R-:W-:Y:S01]  /*07e0*/  ISETP.NE.U32.AND P1, PT, R15, 0x1, PT ;  /* 0x000000010f00780c */ /* 0x000fe20003f25070 */
[----:B------:R-:W-:-:S04]  /*07f0*/  FFMA R5, R6, R5, 0.0242919921875 ;  /* 0x3cc7000006057423 */ /* 0x000fc80000000005 */
[----:B------:R-:W-:-:S04]  /*0800*/  FFMA R5, R6, R5, 0.053466796875 ;  /* 0x3d5b000006057423 */ /* 0x000fc80000000005 */
[C---:B------:R-:W-:Y:S02]  /*0810*/  FFMA R7, R6.reuse, R5, 0.13337790966033935547 ;  /* 0x3e08943806077423 */ /* 0x040fe40000000005 */
[----:B------:R-:W1:Y:S02]  /*0820*/  LDC.64 R4, c[0x0][0x380] ;  /* 0x0000e000ff047b82 */ /* 0x000e640000000a00 */
[C---:B------:R-:W-:Y:S01]  /*0830*/  FFMA R7, R6.reuse, R7, 0.33333230018615722656 ;  /* 0x3eaaaa8806077423 */ /* 0x040fe20000000007 */
[----:B------:R-:W-:-:S04]  /*0840*/  FMUL R6, R6, R8 ;  /* 0x0000000806067220 */ /* 0x000fc80000400000 */
[----:B------:R-:W-:-:S06]  /*0850*/  @P0 FFMA R8, R7, R6, R8 ;  /* 0x0000000607080223 */ /* 0x000fcc0000000008 */
[----:B------:R-:W2:Y:S01]  /*0860*/  @!P1 MUFU.RCP R8, -R8 ;  /* 0x8000000800089308 */ /* 0x000ea20000001000 */
[----:B-1----:R-:W-:-:S04]  /*0870*/  IMAD.WIDE R4, R0, 0x4, R4 ;  /* 0x0000000400047825 */ /* 0x002fc800078e0204 */
[----:B------:R-:W-:Y:S01]  /*0880*/  IMAD.IADD R0, R3, 0x1, R0 ;  /* 0x0000000103007824 */ /* 0x000fe200078e0200 */
[----:B--2---:R2:W-:Y:S04]  /*0890*/  STG.E desc[UR6][R4.64], R8 ;  /* 0x0000000804007986 */ /* 0x0045e8000c101906 */
[----:B0-----:R-:W-:-:S13]  /*08a0*/  ISETP.GE.AND P0, PT, R0, UR4, PT ;  /* 0x0000000400007c0c */ /* 0x001fda000bf06270 */
[----:B--2---:R-:W-:Y:S05]  /*08b0*/  @!P0 BRA `(.L_x_323) ;  /* 0xfffffff400fc8947 */ /* 0x004fea000383ffff */
[----:B------:R-:W-:Y:S05]  /*08c0*/  EXIT ;  /* 0x000000000000794d */ /* 0x000fea0003800000 */
.L_x_324:
        /* <DEDUP_REMOVED lines=11> */
.L_x_769:


//--------------------- .text._Z17gpuKernelArrayCosIfEvPT_S1_i --------------------------
	.section	.text._Z17gpuKernelArrayCosIfEvPT_S1_i,"ax",@progbits
	.align	128
        .global         _Z17gpuKernelArrayCosIfEvPT_S1_i
        .type           _Z17gpuKernelArrayCosIfEvPT_S1_i,@function
        .size           _Z17gpuKernelArrayCosIfEvPT_S1_i,(.L_x_770 - _Z17gpuKernelArrayCosIfEvPT_S1_i)
        .other          _Z17gpuKernelArrayCosIfEvPT_S1_i,@"STO_CUDA_ENTRY STV_DEFAULT"
_Z17gpuKernelArrayCosIfEvPT_S1_i:
.text._Z17gpuKernelArrayCosIfEvPT_S1_i:
        /* <DEDUP_REMOVED lines=11> */
.L_x_330:
[----:B------:R-:W0:Y:S02]  /*00b0*/  LDC.64 R6, c[0x0][0x388] ;  /* 0x0000e200ff067b82 */ /* 0x000e240000000a00 */
[----:B0-----:R-:W-:-:S05]  /*00c0*/  IMAD.WIDE R6, R2, 0x4, R6 ;  /* 0x0000000402067825 */ /* 0x001fca00078e0206 */
[----:B-1----:R-:W2:Y:S01]  /*00d0*/  LDG.E R0, desc[UR6][R6.64] ;  /* 0x0000000606007981 */ /* 0x002ea2000c1e1900 */
[----:B------:R-:W-:Y:S01]  /*00e0*/  BSSY.RECONVERGENT B0, `(.L_x_325) ;  /* 0x0000069000007945 */ /* 0x000fe20003800200 */
[C---:B--2---:R-:W-:Y:S01]  /*00f0*/  FMUL R5, R0.reuse, 0.63661974668502807617 ;  /* 0x3f22f98300057820 */ /* 0x044fe20000400000 */
[----:B------:R-:W-:-:S05]  /*0100*/  FSETP.GE.AND P0, PT, |R0|, 105615, PT ;  /* 0x47ce47800000780b */ /* 0x000fca0003f06200 */
        /* <DEDUP_REMOVED lines=17> */
.L_x_327:
[----:B0-----:R-:W-:Y:S01]  /*0220*/  IMAD.U32 R8, RZ, RZ, UR8 ;  /* 0x00000008ff087e24 */ /* 0x001fe2000f8e00ff */
[----:B------:R-:W-:-:S05]  /*0230*/  MOV R9, UR9 ;  /* 0x0000000900097c02 */ /* 0x000fca0008000f00 */
        /* <DEDUP_REMOVED lines=10> */
[C---:B------:R-:W-:Y:S01]  /*02e0*/  ISETP.EQ.AND P5, PT, R16.reuse, 0x14, PT ;  /* 0x000000141000780c */ /* 0x040fe20003fa2270 */
[----:B------:R-:W-:Y:S02]  /*02f0*/  VIADD R16, R16, 0x4 ;  /* 0x0000000410107836 */ /* 0x000fe40000000000 */
        /* <DEDUP_REMOVED lines=23> */
[----:B------:R-:W-:Y:S02]  /*0470*/  @P3 MOV R7, R4 ;  /* 0x0000000400073202 */ /* 0x000fe40000000f00 */
[C---:B------:R-:W-:Y:S01]  /*0480*/  ISETP.EQ.AND P3, PT, R9.reuse, -0x4, PT ;  /* 0xfffffffc0900780c */ /* 0x040fe20003f62270 */
[----:B------:R-:W-:Y:S02]  /*0490*/  @P4 IMAD.MOV.U32 R8, RZ, RZ, R4 ;  /* 0x000000ffff084224 */ /* 0x000fe400078e0004 */
[----:B------:R-:W-:Y:S01]  /*04a0*/  @P4 IMAD.MOV.U32 R7, RZ, RZ, R12 ;  /* 0x000000ffff074224 */ /* 0x000fe200078e000c */
[----:B------:R-:W-:Y:S01]  /*04b0*/  ISETP.EQ.AND P4, PT, R9, 0x4, PT ;  /* 0x000000040900780c */ /* 0x000fe20003f82270 */
[----:B------:R-:W-:Y:S02]  /*04c0*/  @P2 IMAD.MOV.U32 R7, RZ, RZ, R13 ;  /* 0x000000ffff072224 */ /* 0x000fe400078e000d */
[----:B------:R-:W-:Y:S02]  /*04d0*/  @P1 IMAD.MOV.U32 R7, RZ, RZ, R14 ;  /* 0x000000ffff071224 */ /* 0x000fe400078e000e */
[----:B------:R-:W-:-:S02]  /*04e0*/  @P0 IMAD.MOV.U32 R7, RZ, RZ, R10 ;  /* 0x000000ffff070224 */ /* 0x000fc400078e000a */
[----:B------:R-:W-:Y:S01]  /*04f0*/  @P2 IMAD.MOV.U32 R8, RZ, RZ, R12 ;  /* 0x000000ffff082224 */ /* 0x000fe200078e000c */
[----:B------:R-:W-:Y:S01]  /*0500*/  @P1 MOV R8, R13 ;  /* 0x0000000d00081202 */ /* 0x000fe20000000f00 */
[----:B------:R-:W-:Y:S01]  /*0510*/  @P0 IMAD.MOV.U32 R8, RZ, RZ, R14 ;  /* 0x000000ffff080224 */ /* 0x000fe200078e000e */
[----:B------:R-:W-:Y:S01]  /*0520*/  @P3 MOV R7, R11 ;  /* 0x0000000b00073202 */ /* 0x000fe20000000f00 */
[----:B------:R-:W-:Y:S02]  /*0530*/  @P5 IMAD.MOV.U32 R7, RZ, RZ, R5 ;  /* 0x000000ffff075224 */ /* 0x000fe400078e0005 */
[----:B------:R-:W-:Y:S02]  /*0540*/  @P3 IMAD.MOV.U32 R8, RZ, RZ, R10 ;  /* 0x000000ffff083224 */ /* 0x000fe400078e000a */
[----:B------:R-:W-:Y:S02]  /*0550*/  @P5 IMAD.MOV.U32 R8, RZ, RZ, R11 ;  /* 0x000000ffff085224 */ /* 0x000fe400078e000b */
[----:B------:R-:W-:-:S02]  /*0560*/  @P4 IMAD.MOV.U32 R8, RZ, RZ, R5 ;  /* 0x000000ffff084224 */ /* 0x000fc400078e0005 */
[----:B------:R-:W-:Y:S01]  /*0570*/  IMAD.MOV.U32 R15, RZ, RZ, R7 ;  /* 0x000000ffff0f7224 */ /* 0x000fe200078e0007 */
[----:B------:R-:W-:Y:S06]  /*0580*/  @!P6 BRA `(.L_x_329) ;  /* 0x00000000002ce947 */ /* 0x000fec0003800000 */
[----:B------:R-:W-:Y:S01]  /*0590*/  @P2 MOV R7, R4 ;  /* 0x0000000400072202 */ /* 0x000fe20000000f00 */
[----:B------:R-:W-:Y:S01]  /*05a0*/  @P1 IMAD.MOV.U32 R7, RZ, RZ, R12 ;  /* 0x000000ffff071224 */ /* 0x000fe200078e000c */
[----:B------:R-:W-:Y:S01]  /*05b0*/  LOP3.LUT R6, R6, 0x1f, RZ, 0xc0, !PT ;  /* 0x0000001f06067812 */ /* 0x000fe200078ec0ff */
[----:B------:R-:W-:Y:S01]  /*05c0*/  @P0 IMAD.MOV.U32 R7, RZ, RZ, R13 ;  /* 0x000000ffff070224 */ /* 0x000fe200078e000d */
[----:B------:R-:W-:Y:S01]  /*05d0*/  ISETP.EQ.AND P0, PT, R9, 0x8, PT ;  /* 0x000000080900780c */ /* 0x000fe20003f02270 */
[----:B------:R-:W-:Y:S01]  /*05e0*/  @P3 IMAD.MOV.U32 R7, RZ, RZ, R14 ;  /* 0x000000ffff073224 */ /* 0x000fe200078e000e */
[----:B------:R-:W-:Y:S01]  /*05f0*/  @P5 MOV R7, R10 ;  /* 0x0000000a00075202 */ /* 0x000fe20000000f00 */
[----:B------:R-:W-:Y:S01]  /*0600*/  @P4 IMAD.MOV.U32 R7, RZ, RZ, R11 ;  /* 0x000000ffff074224 */ /* 0x000fe200078e000b */
[----:B------:R-:W-:-:S09]  /*0610*/  SHF.L.W.U32.HI R15, R8, R6, R15 ;  /* 0x00000006080f7219 */ /* 0x000fd20000010e0f */
[----:B------:R-:W-:-:S05]  /*0620*/  @P0 IMAD.MOV.U32 R7, RZ, RZ, R5 ;  /* 0x000000ffff070224 */ /* 0x000fca00078e0005 */
[----:B------:R-:W-:-:S07]  /*0630*/  SHF.L.W.U32.HI R8, R7, R6, R8 ;  /* 0x0000000607087219 */ /* 0x000fce0000010e08 */
.L_x_329:
[----:B------:R-:W-:Y:S05]  /*0640*/  BSYNC.RECONVERGENT B1 ;  /* 0x0000000000017941 */ /* 0x000fea0003800200 */
.L_x_328:
        /* <DEDUP_REMOVED lines=12> */
[----:B------:R-:W-:Y:S02]  /*0710*/  ISETP.GE.AND P1, PT, R0, RZ, PT ;  /* 0x000000ff0000720c */ /* 0x000fe40003f26270 */
[----:B------:R-:W-:-:S05]  /*0720*/  IADD3 R0, PT, PT, -R5, RZ, RZ ;  /* 0x000000ff05007210 */ /* 0x000fca0007ffe1ff */
[----:B------:R-:W-:Y:S01]  /*0730*/  @!P0 IMAD.MOV.U32 R5, RZ, RZ, R0 ;  /* 0x000000ffff058224 */ /* 0x000fe200078e0000 */
[----:B0-----:R-:W-:-:S10]  /*0740*/  DMUL R6, R6, UR4 ;  /* 0x0000000406067c28 */ /* 0x001fd40008000000 */
[----:B------:R-:W0:Y:S02]  /*0750*/  F2F.F32.F64 R6, R6 ;  /* 0x0000000600067310 */ /* 0x000e240000301000 */
[----:B0-----:R-:W-:-:S07]  /*0760*/  FSEL R8, -R6, R6, !P1 ;  /* 0x0000000606087208 */ /* 0x001fce0004800100 */
.L_x_326:
[----:B------:R-:W-:Y:S05]  /*0770*/  BSYNC.RECONVERGENT B0 ;  /* 0x0000000000007941 */ /* 0x000fea0003800200 */
.L_x_325:
[----:B------:R-:W-:Y:S02]  /*0780*/  IMAD.MOV.U32 R0, RZ, RZ, 0x37cbac00 ;  /* 0x37cbac00ff007424 */ /* 0x000fe400078e00ff */
[----:B------:R-:W-:Y:S01]  /*0790*/  FMUL R9, R8, R8 ;  /* 0x0000000808097220 */ /* 0x000fe20000400000 */
[----:B------:R-:W-:Y:S01]  /*07a0*/  LOP3.LUT R15, R5, 0x1, RZ, 0xc0, !PT ;  /* 0x00000001050f7812 */ /* 0x000fe200078ec0ff */
[----:B------:R-:W0:Y:S01]  /*07b0*/  LDC.64 R6, c[0x0][0x380] ;  /* 0x0000e000ff067b82 */ /* 0x000e220000000a00 */
[----:B------:R-:W-:Y:S02]  /*07c0*/  IMAD.MOV.U32 R16, RZ, RZ, 0x3c0885e4 ;  /* 0x3c0885e4ff107424 */ /* 0x000fe400078e00ff */
[----:B------:R-:W-:Y:S01]  /*07d0*/  FFMA R0, R9, R0, -0.0013887860113754868507 ;  /* 0xbab607ed09007423 */ /* 0x000fe20000000000 */
[----:B------:R-:W-:Y:S01]  /*07e0*/  ISETP.NE.U32.AND P0, PT, R15, 0x1, PT ;  /* 0x000000010f00780c */ /* 0x000fe20003f05070 */
[----:B------:R-:W-:Y:S01]  /*07f0*/  IMAD.MOV.U32 R15, RZ, RZ, 0x3e2aaaa8 ;  /* 0x3e2aaaa8ff0f7424 */ /* 0x000fe200078e00ff */
[----:B------:R-:W-:Y:S01]  /*0800*/  IADD3 R5, PT, PT, R5, 0x1, RZ ;  /* 0x0000000105057810 */ /* 0x000fe20007ffe0ff */
[----:B------:R-:W1:Y:S01]  /*0810*/  LDCU UR4, c[0x0][0x390] ;  /* 0x00007200ff0477ac */ /* 0x000e620008000800 */
[----:B------:R-:W-:-:S02]  /*0820*/  FSEL R0, R0, -0.00019574658654164522886, P0 ;  /* 0xb94d415300007808 */ /* 0x000fc40000000000 */
[----:B------:R-:W-:Y:S02]  /*0830*/  FSEL R16, R16, 0.041666727513074874878, !P0 ;  /* 0x3d2aaabb10107808 */ /* 0x000fe40004000000 */
[----:B------:R-:W-:Y:S02]  /*0840*/  LOP3.LUT P1, RZ, R5, 0x2, RZ, 0xc0, !PT ;  /* 0x0000000205ff7812 */ /* 0x000fe4000782c0ff */
[----:B------:R-:W-:Y:S01]  /*0850*/  FSEL R5, -R15, -0.4999999701976776123, !P0 ;  /* 0xbeffffff0f057808 */ /* 0x000fe20004000100 */
[----:B------:R-:W-:Y:S01]  /*0860*/  FFMA R16, R9, R0, R16 ;  /* 0x0000000009107223 */ /* 0x000fe20000000010 */
[----:B------:R-:W-:-:S03]  /*0870*/  FSEL R0, R8, 1, !P0 ;  /* 0x3f80000008007808 */ /* 0x000fc60004000000 */
[C---:B------:R-:W-:Y:S02]  /*0880*/  FFMA R5, R9.reuse, R16, R5 ;  /* 0x0000001009057223 */ /* 0x040fe40000000005 */
[----:B------:R-:W-:-:S04]  /*0890*/  FFMA R9, R9, R0, RZ ;  /* 0x0000000009097223 */ /* 0x000fc800000000ff */
[----:B------:R-:W-:Y:S01]  /*08a0*/  FFMA R5, R9, R5, R0 ;  /* 0x0000000509057223 */ /* 0x000fe20000000000 */
[----:B0-----:R-:W-:-:S04]  /*08b0*/  IMAD.WIDE R6, R2, 0x4, R6 ;  /* 0x0000000402067825 */ /* 0x001fc800078e0206 */
[----:B------:R-:W-:Y:S01]  /*08c0*/  @P1 FADD R5, RZ, -R5 ;  /* 0x80000005ff051221 */ /* 0x000fe20000000000 */
[----:B------:R-:W-:-:S04]  /*08d0*/  IMAD.IADD R2, R3, 0x1, R2 ;  /* 0x0000000103027824 */ /* 0x000fc800078e0202 */
[----:B------:R0:W-:Y:S01]  /*08e0*/  STG.E desc[UR6][R6.64], R5 ;  /* 0x0000000506007986 */ /* 0x0001e2000c101906 */
[----:B-1----:R-:W-:-:S13]  /*08f0*/  ISETP.GE.AND P0, PT, R2, UR4, PT ;  /* 0x0000000402007c0c */ /* 0x002fda000bf06270 */
[----:B0-----:R-:W-:Y:S05]  /*0900*/  @!P0 BRA `(.L_x_330) ;  /* 0xfffffff400e88947 */ /* 0x001fea000383ffff */
[----:B------:R-:W-:Y:S05]  /*0910*/  EXIT ;  /* 0x000000000000794d */ /* 0x000fea0003800000 */
.L_x_331:
        /* <DEDUP_REMOVED lines=14> */
.L_x_770:


//--------------------- .text._Z17gpuKernelArraySinIfEvPT_S1_i --------------------------
	.section	.text._Z17gpuKernelArraySinIfEvPT_S1_i,"ax",@progbits
	.align	128
        .global         _Z17gpuKernelArraySinIfEvPT_S1_i
        .type           _Z17gpuKernelArraySinIfEvPT_S1_i,@function
        .size           _Z17gpuKernelArraySinIfEvPT_S1_i,(.L_x_771 - _Z17gpuKernelArraySinIfEvPT_S1_i)
        .other          _Z17gpuKernelArraySinIfEvPT_S1_i,@"STO_CUDA_ENTRY STV_DEFAULT"
_Z17gpuKernelArraySinIfEvPT_S1_i:
.text._Z17gpuKernelArraySinIfEvPT_S1_i:
        /* <DEDUP_REMOVED lines=11> */
.L_x_337:
        /* <DEDUP_REMOVED lines=23> */
.L_x_334:
        /* <DEDUP_REMOVED lines=61> */
[----:B------:R-:W-:Y:S01]  /*05f0*/  SHF.L.W.U32.HI R15, R8, R6, R15 ;  /* 0x00000006080f7219 */ /* 0x000fe20000010e0f */
[----:B------:R-:W-:Y:S01]  /*0600*/  @P5 IMAD.MOV.U32 R7, RZ, RZ, R10 ;  /* 0x000000ffff075224 */ /* 0x000fe200078e000a */
[----:B------:R-:W-:-:S09]  /*0610*/  @P4 MOV R7, R11 ;  /* 0x0000000b00074202 */ /* 0x000fd20000000f00 */
[----:B------:R-:W-:-:S05]  /*0620*/  @P0 IMAD.MOV.U32 R7, RZ, RZ, R5 ;  /* 0x000000ffff070224 */ /* 0x000fca00078e0005 */
[----:B------:R-:W-:-:S07]  /*0630*/  SHF.L.W.U32.HI R8, R7, R6, R8 ;  /* 0x0000000607087219 */ /* 0x000fce0000010e08 */
.L_x_336:
[----:B------:R-:W-:Y:S05]  /*0640*/  BSYNC.RECONVERGENT B1 ;  /* 0x0000000000017941 */ /* 0x000fea0003800200 */
.L_x_335:
        /* <DEDUP_REMOVED lines=18> */
.L_x_333:
[----:B------:R-:W-:Y:S05]  /*0770*/  BSYNC.RECONVERGENT B0 ;  /* 0x0000000000007941 */ /* 0x000fea0003800200 */
.L_x_332:
[----:B------:R-:W-:Y:S01]  /*0780*/  MOV R0, 0x37cbac00 ;  /* 0x37cbac0000007802 */ /* 0x000fe20000000f00 */
[----:B------:R-:W-:Y:S01]  /*0790*/  FMUL R9, R8, R8 ;  /* 0x0000000808097220 */ /* 0x000fe20000400000 */
[----:B------:R-:W-:Y:S01]  /*07a0*/  LOP3.LUT R15, R5, 0x1, RZ, 0xc0, !PT ;  /* 0x00000001050f7812 */ /* 0x000fe200078ec0ff */
[----:B------:R-:W0:Y:S01]  /*07b0*/  LDC.64 R6, c[0x0][0x380] ;  /* 0x0000e000ff067b82 */ /* 0x000e220000000a00 */
[----:B------:R-:W-:Y:S02]  /*07c0*/  IMAD.MOV.U32 R16, RZ, RZ, 0x3d2aaabb ;  /* 0x3d2aaabbff107424 */ /* 0x000fe400078e00ff */
[----:B------:R-:W-:Y:S01]  /*07d0*/  FFMA R0, R9, R0, -0.0013887860113754868507 ;  /* 0xbab607ed09007423 */ /* 0x000fe20000000000 */
[----:B------:R-:W-:Y:S01]  /*07e0*/  ISETP.NE.U32.AND P0, PT, R15, 0x1, PT ;  /* 0x000000010f00780c */ /* 0x000fe20003f05070 */
[----:B------:R-:W-:Y:S01]  /*07f0*/  IMAD.MOV.U32 R15, RZ, RZ, 0x3effffff ;  /* 0x3effffffff0f7424 */ /* 0x000fe200078e00ff */
[----:B------:R-:W-:Y:S01]  /*0800*/  LOP3.LUT P1, RZ, R5, 0x2, RZ, 0xc0, !PT ;  /* 0x0000000205ff7812 */ /* 0x000fe2000782c0ff */
[----:B------:R-:W1:Y:S01]  /*0810*/  LDCU UR4, c[0x0][0x390] ;  /* 0x00007200ff0477ac */ /* 0x000e620008000800 */
[----:B------:R-:W-:-:S02]  /*0820*/  FSEL R0, R0, -0.00019574658654164522886, !P0 ;  /* 0xb94d415300007808 */ /* 0x000fc40004000000 */
[----:B------:R-:W-:Y:S02]  /*0830*/  FSEL R16, R16, 0.0083327032625675201416, !P0 ;  /* 0x3c0885e410107808 */ /* 0x000fe40004000000 */
[----:B------:R-:W-:-:S03]  /*0840*/  FSEL R5, -R15, -0.16666662693023681641, !P0 ;  /* 0xbe2aaaa80f057808 */ /* 0x000fc60004000100 */
[----:B------:R-:W-:Y:S01]  /*0850*/  FFMA R16, R9, R0, R16 ;  /* 0x0000000009107223 */ /* 0x000fe20000000010 */
[----:B------:R-:W-:-:S03]  /*0860*/  FSEL R0, R8, 1, P0 ;  /* 0x3f80000008007808 */ /* 0x000fc60000000000 */
        /* <DEDUP_REMOVED lines=10> */
.L_x_338:
        /* <DEDUP_REMOVED lines=15> */
.L_x_771:


//--------------------- .text._Z18gpuKernelArraySqrtIfEvPT_S1_i --------------------------
	.section	.text._Z18gpuKernelArraySqrtIfEvPT_S1_i,"ax",@progbits
	.align	128
        .global         _Z18gpuKernelArraySqrtIfEvPT_S1_i
        .type           _Z18gpuKernelArraySqrtIfEvPT_S1_i,@function
        .size           _Z18gpuKernelArraySqrtIfEvPT_S1_i,(.L_x_697 - _Z18gpuKernelArraySqrtIfEvPT_S1_i)
        .other          _Z18gpuKernelArraySqrtIfEvPT_S1_i,@"STO_CUDA_ENTRY STV_DEFAULT"
_Z18gpuKernelArraySqrtIfEvPT_S1_i:
.text._Z18gpuKernelArraySqrtIfEvPT_S1_i:
        /* <DEDUP_REMOVED lines=14> */
.L_x_342:
[----:B01----:R-:W-:-:S05]  /*00e0*/  IMAD.WIDE R8, R7, 0x4, R4 ;  /* 0x0000000407087825 */ /* 0x003fca00078e0204 */
[----:B--2---:R-:W2:Y:S01]  /*00f0*/  LDG.E R10, desc[UR6][R8.64] ;  /* 0x00000006080a7981 */ /* 0x004ea2000c1e1900 */
[-C--:B------:R-:W-:Y:S01]  /*0100*/  MOV R15, R7.reuse ;  /* 0x00000007000f7202 */ /* 0x080fe20000000f00 */
[----:B------:R-:W-:Y:S01]  /*0110*/  BSSY.RECONVERGENT B0, `(.L_x_339) ;  /* 0x000000e000007945 */ /* 0x000fe20003800200 */
[----:B------:R-:W-:-:S04]  /*0120*/  IADD3 R7, PT, PT, R6, R7, RZ ;  /* 0x0000000706077210 */ /* 0x000fc80007ffe0ff */
[----:B----4-:R-:W-:Y:S02]  /*0130*/  ISETP.GE.AND P0, PT, R7, UR5, PT ;  /* 0x0000000507007c0c */ /* 0x010fe4000bf06270 */
[----:B--2---:R-:W-:Y:S01]  /*0140*/  IADD3 R0, PT, PT, R10, -0xd000000, RZ ;  /* 0xf30000000a007810 */ /* 0x004fe20007ffe0ff */
[----:B------:R0:W1:Y:S03]  /*0150*/  MUFU.RSQ R13, R10 ;  /* 0x0000000a000d7308 */ /* 0x0000660000001400 */
[----:B------:R-:W-:-:S13]  /*0160*/  ISETP.GT.U32.AND P1, PT, R0, 0x727fffff, PT ;  /* 0x727fffff0000780c */ /* 0x000fda0003f24070 */
[----:B0-----:R-:W-:Y:S05]  /*0170*/  @!P1 BRA `(.L_x_340) ;  /* 0x00000000000c9947 */ /* 0x001fea0003800000 */
[----:B-1----:R-:W-:-:S07]  /*0180*/  MOV R13, 0x1a0 ;  /* 0x000001a0000d7802 */ /* 0x002fce0000000f00 */
[----:B---3--:R-:W-:Y:S05]  /*0190*/  CALL.REL.NOINC `($__internal_3_$__cuda_sm20_sqrt_rn_f32_slowpath) ;  /* 0x0000000000287944 */ /* 0x008fea0003c00000 */
[----:B------:R-:W-:Y:S05]  /*01a0*/  BRA `(.L_x_341) ;  /* 0x0000000000107947 */ /* 0x000fea0003800000 */
.L_x_340:
[----:B-1----:R-:W-:Y:S01]  /*01b0*/  FMUL.FTZ R11, R10, R13 ;  /* 0x0000000d0a0b7220 */ /* 0x002fe20000410000 */
[----:B------:R-:W-:-:S03]  /*01c0*/  FMUL.FTZ R8, R13, 0.5 ;  /* 0x3f0000000d087820 */ /* 0x000fc60000410000 */
[----:B------:R-:W-:-:S04]  /*01d0*/  FFMA R0, -R11, R11, R10 ;  /* 0x0000000b0b007223 */ /* 0x000fc8000000010a */
[----:B------:R-:W-:-:S07]  /*01e0*/  FFMA R11, R0, R8, R11 ;  /* 0x00000008000b7223 */ /* 0x000fce000000000b */
.L_x_341:
[----:B------:R-:W-:Y:S05]  /*01f0*/  BSYNC.RECONVERGENT B0 ;  /* 0x0000000000007941 */ /* 0x000fea0003800200 */
.L_x_339:
[----:B---3--:R-:W-:-:S05]  /*0200*/  IMAD.WIDE R8, R15, 0x4, R2 ;  /* 0x000000040f087825 */ /* 0x008fca00078e0202 */
[----:B------:R1:W-:Y:S01]  /*0210*/  STG.E desc[UR6][R8.64], R11 ;  /* 0x0000000b08007986 */ /* 0x0003e2000c101906 */
[----:B------:R-:W-:Y:S05]  /*0220*/  @!P0 BRA `(.L_x_342) ;  /* 0xfffffffc00ac8947 */ /* 0x000fea000383ffff */
[----:B------:R-:W-:Y:S05]  /*0230*/  EXIT ;  /* 0x000000000000794d */ /* 0x000fea0003800000 */
        .weak           $__internal_3_$__cuda_sm20_sqrt_rn_f32_slowpath
        .type           $__internal_3_$__cuda_sm20_sqrt_rn_f32_slowpath,@function
        .size           $__internal_3_$__cuda_sm20_sqrt_rn_f32_slowpath,(.L_x_697 - $__internal_3_$__cuda_sm20_sqrt_rn_f32_slowpath)
$__internal_3_$__cuda_sm20_sqrt_rn_f32_slowpath:
[----:B------:R-:W-:-:S13]  /*0240*/  LOP3.LUT P1, RZ, R10, 0x7fffffff, RZ, 0xc0, !PT ;  /* 0x7fffffff0aff7812 */ /* 0x000fda000782c0ff */
[----:B------:R-:W-:Y:S01]  /*0250*/  @!P1 MOV R8, R10 ;  /* 0x0000000a00089202 */ /* 0x000fe20000000f00 */
[----:B------:R-:W-:Y:S06]  /*0260*/  @!P1 BRA `(.L_x_343) ;  /* 0x0000000000449947 */ /* 0x000fec0003800000 */
[----:B------:R-:W-:Y:S02]  /*0270*/  FSETP.GEU.FTZ.AND P1, PT, R10, RZ, PT ;  /* 0x000000ff0a00720b */ /* 0x000fe40003f3e000 */
[----:B------:R-:W-:-:S11]  /*0280*/  MOV R0, R10 ;  /* 0x0000000a00007202 */ /* 0x000fd60000000f00 */
[----:B------:R-:W-:Y:S01]  /*0290*/  @!P1 MOV R8, 0x7fffffff ;  /* 0x7fffffff00089802 */ /* 0x000fe20000000f00 */
[----:B------:R-:W-:Y:S06]  /*02a0*/  @!P1 BRA `(.L_x_343) ;  /* 0x0000000000349947 */ /* 0x000fec0003800000 */
[----:B------:R-:W-:-:S13]  /*02b0*/  FSETP.GTU.FTZ.AND P1, PT, |R0|, +INF , PT ;  /* 0x7f8000000000780b */ /* 0x000fda0003f3c200 */
[----:B------:R-:W-:Y:S01]  /*02c0*/  @P1 FADD.FTZ R8, R0, 1 ;  /* 0x3f80000000081421 */ /* 0x000fe20000010000 */
[----:B------:R-:W-:Y:S06]  /*02d0*/  @P1 BRA `(.L_x_343) ;  /* 0x0000000000281947 */ /* 0x000fec0003800000 */
[----:B------:R-:W-:-:S13]  /*02e0*/  FSETP.NEU.FTZ.AND P1, PT, |R0|, +INF , PT ;  /* 0x7f8000000000780b */ /* 0x000fda0003f3d200 */
[----:B------:R-:W-:-:S04]  /*02f0*/  @P1 FFMA R9, R0, 1.84467440737095516160e+19, RZ ;  /* 0x5f80000000091823 */ /* 0x000fc800000000ff */
[----:B------:R-:W0:Y:S02]  /*0300*/  @P1 MUFU.RSQ R8, R9 ;  /* 0x0000000900081308 */ /* 0x000e240000001400 */
[----:B0-----:R-:W-:Y:S01]  /*0310*/  @P1 FMUL.FTZ R10, R9, R8 ;  /* 0x00000008090a1220 */ /* 0x001fe20000410000 */
[----:B------:R-:W-:Y:S01]  /*0320*/  @P1 FMUL.FTZ R12, R8, 0.5 ;  /* 0x3f000000080c1820 */ /* 0x000fe20000410000 */
[----:B------:R-:W-:Y:S02]  /*0330*/  @!P1 MOV R8, R0 ;  /* 0x0000000000089202 */ /* 0x000fe40000000f00 */
[----:B------:R-:W-:-:S04]  /*0340*/  @P1 FADD.FTZ R11, -R10, -RZ ;  /* 0x800000ff0a0b1221 */ /* 0x000fc80000010100 */
[----:B------:R-:W-:-:S04]  /*0350*/  @P1 FFMA R11, R10, R11, R9 ;  /* 0x0000000b0a0b1223 */ /* 0x000fc80000000009 */
[----:B------:R-:W-:-:S04]  /*0360*/  @P1 FFMA R11, R11, R12, R10 ;  /* 0x0000000c0b0b1223 */ /* 0x000fc8000000000a */
[----:B------:R-:W-:-:S07]  /*0370*/  @P1 FMUL.FTZ R8, R11, 2.3283064365386962891e-10 ;  /* 0x2f8000000b081820 */ /* 0x000fce0000410000 */
.L_x_343:
[----:B------:R-:W-:Y:S01]  /*0380*/  HFMA2 R9, -RZ, RZ, 0, 0 ;  /* 0x00000000ff097431 */ /* 0x000fe200000001ff */
[----:B------:R-:W-:Y:S02]  /*0390*/  MOV R11, R8 ;  /* 0x00000008000b7202 */ /* 0x000fe40000000f00 */
[----:B------:R-:W-:-:S04]  /*03a0*/  MOV R8, R13 ;  /* 0x0000000d00087202 */ /* 0x000fc80000000f00 */
[----:B------:R-:W-:Y:S05]  /*03b0*/  RET.REL.NODEC R8 `(_Z18gpuKernelArraySqrtIfEvPT_S1_i) ;  /* 0xfffffffc08107950 */ /* 0x000fea0003c3ffff */
.L_x_344:
        /* <DEDUP_REMOVED lines=12> */
.L_x_697:


//--------------------- .text._Z17gpuKernelArrayAbsIfEvPT_S1_i --------------------------
	.section	.text._Z17gpuKernelArrayAbsIfEvPT_S1_i,"ax",@progbits
	.align	128
        .global         _Z17gpuKernelArrayAbsIfEvPT_S1_i
        .type           _Z17gpuKernelArrayAbsIfEvPT_S1_i,@function
        .size           _Z17gpuKernelArrayAbsIfEvPT_S1_i,(.L_x_773 - _Z17gpuKernelArrayAbsIfEvPT_S1_i)
        .other          _Z17gpuKernelArrayAbsIfEvPT_S1_i,@"STO_CUDA_ENTRY STV_DEFAULT"
_Z17gpuKernelArrayAbsIfEvPT_S1_i:
.text._Z17gpuKernelArrayAbsIfEvPT_S1_i:
        /* <DEDUP_REMOVED lines=13> */
.L_x_345:
[----:B---3--:R-:W-:-:S06]  /*00d0*/  IMAD.WIDE R2, R0, 0x4, R6 ;  /* 0x0000000400027825 */ /* 0x008fcc00078e0206 */
[----:B--2---:R-:W2:Y:S01]  /*00e0*/  LDG.E R2, desc[UR6][R2.64] ;  /* 0x0000000602027981 */ /* 0x004ea2000c1e1900 */
[----:B01----:R-:W-:Y:S01]  /*00f0*/  IMAD.WIDE R4, R0, 0x4, R8 ;  /* 0x0000000400047825 */ /* 0x003fe200078e0208 */
[----:B------:R-:W-:-:S04]  /*0100*/  IADD3 R0, PT, PT, R11, R0, RZ ;  /* 0x000000000b007210 */ /* 0x000fc80007ffe0ff */
[----:B------:R-:W-:Y:S01]  /*0110*/  ISETP.GE.AND P0, PT, R0, UR5, PT ;  /* 0x0000000500007c0c */ /* 0x000fe2000bf06270 */
[----:B--2---:R-:W-:-:S05]  /*0120*/  FADD R13, |R2|, -RZ ;  /* 0x800000ff020d7221 */ /* 0x004fca0000000200 */
[----:B------:R1:W-:Y:S07]  /*0130*/  STG.E desc[UR6][R4.64], R13 ;  /* 0x0000000d04007986 */ /* 0x0003ee000c101906 */
[----:B------:R-:W-:Y:S05]  /*0140*/  @!P0 BRA `(.L_x_345) ;  /* 0xfffffffc00e08947 */ /* 0x000fea000383ffff */
[----:B------:R-:W-:Y:S05]  /*0150*/  EXIT ;  /* 0x000000000000794d */ /* 0x000fea0003800000 */
.L_x_346:
        /* <DEDUP_REMOVED lines=10> */
.L_x_773:


//--------------------- .text._Z19gpuKernelArrayMinusIfEvPT_S1_i --------------------------
	.section	.text._Z19gpuKernelArrayMinusIfEvPT_S1_i,"ax",@progbits
	.align	128
        .global         _Z19gpuKernelArrayMinusIfEvPT_S1_i
        .type           _Z19gpuKernelArrayMinusIfEvPT_S1_i,@function
        .size           _Z19gpuKernelArrayMinusIfEvPT_S1_i,(.L_x_774 - _Z19gpuKernelArrayMinusIfEvPT_S1_i)
        .other          _Z19gpuKernelArrayMinusIfEvPT_S1_i,@"STO_CUDA_ENTRY STV_DEFAULT"
_Z19gpuKernelArrayMinusIfEvPT_S1_i:
.text._Z19gpuKernelArrayMinusIfEvPT_S1_i:
        /* <DEDUP_REMOVED lines=13> */
.L_x_347:
[----:B---3--:R-:W-:-:S06]  /*00d0*/  IMAD.WIDE R2, R0, 0x4, R6 ;  /* 0x0000000400027825 */ /* 0x008fcc00078e0206 */
[----:B--2---:R-:W2:Y:S01]  /*00e0*/  LDG.E R2, desc[UR6][R2.64] ;  /* 0x0000000602027981 */ /* 0x004ea2000c1e1900 */
[----:B01----:R-:W-:Y:S01]  /*00f0*/  IMAD.WIDE R4, R0, 0x4, R8 ;  /* 0x0000000400047825 */ /* 0x003fe200078e0208 */
[----:B------:R-:W-:-:S04]  /*0100*/  IADD3 R0, PT, PT, R11, R0, RZ ;  /* 0x000000000b007210 */ /* 0x000fc80007ffe0ff */
[----:B------:R-:W-:Y:S01]  /*0110*/  ISETP.GE.AND P0, PT, R0, UR5, PT ;  /* 0x0000000500007c0c */ /* 0x000fe2000bf06270 */
[----:B--2---:R-:W-:-:S05]  /*0120*/  FADD R13, -R2, -RZ ;  /* 0x800000ff020d7221 */ /* 0x004fca0000000100 */
[----:B------:R1:W-:Y:S07]  /*0130*/  STG.E desc[UR6][R4.64], R13 ;  /* 0x0000000d04007986 */ /* 0x0003ee000c101906 */
[----:B------:R-:W-:Y:S05]  /*0140*/  @!P0 BRA `(.L_x_347) ;  /* 0xfffffffc00e08947 */ /* 0x000fea000383ffff */
[----:B------:R-:W-:Y:S05]  /*0150*/  EXIT ;  /* 0x000000000000794d */ /* 0x000fea0003800000 */
.L_x_348:
        /* <DEDUP_REMOVED lines=10> */
.L_x_774:


//--------------------- .text._Z18gpuKernelArrayCopyIfEvPT_S1_i --------------------------
	.section	.text._Z18gpuKernelArrayCopyIfEvPT_S1_i,"ax",@progbits
	.align	128
        .global         _Z18gpuKernelArrayCopyIfEvPT_S1_i
        .type           _Z18gpuKernelArrayCopyIfEvPT_S1_i,@function
        .size           _Z18gpuKernelArrayCopyIfEvPT_S1_i,(.L_x_775 - _Z18gpuKernelArrayCopyIfEvPT_S1_i)
        .other          _Z18gpuKernelArrayCopyIfEvPT_S1_i,@"STO_CUDA_ENTRY STV_DEFAULT"
_Z18gpuKernelArrayCopyIfEvPT_S1_i:
.text._Z18gpuKernelArrayCopyIfEvPT_S1_i:
        /* <DEDUP_REMOVED lines=13> */
.L_x_349:
        /* <DEDUP_REMOVED lines=8> */
.L_x_350:
        /* <DEDUP_REMOVED lines=11> */
.L_x_775:


//--------------------- .text._Z27gpuKernelArrayMinusXAtIndexIfEvPT_S1_Pii --------------------------
	.section	.text._Z27gpuKernelArrayMinusXAtIndexIfEvPT_S1_Pii,"ax",@progbits
	.align	128
        .global         _Z27gpuKernelArrayMinusXAtIndexIfEvPT_S1_Pii
        .type           _Z27gpuKernelArrayMinusXAtIndexIfEvPT_S1_Pii,@function
        .size           _Z27gpuKernelArrayMinusXAtIndexIfEvPT_S1_Pii,(.L_x_776 - _Z27gpuKernelArrayMinusXAtIndexIfEvPT_S1_Pii)
        .other          _Z27gpuKernelArrayMinusXAtIndexIfEvPT_S1_Pii,@"STO_CUDA_ENTRY STV_DEFAULT"
_Z27gpuKernelArrayMinusXAtIndexIfEvPT_S1_Pii:
.text._Z27gpuKernelArrayMinusXAtIndexIfEvPT_S1_Pii:
        /* <DEDUP_REMOVED lines=11> */
.L_x_351:
[----:B0-----:R-:W0:Y:S08]  /*00b0*/  LDC.64 R4, c[0x0][0x390] ;  /* 0x0000e400ff047b82 */ /* 0x001e300000000a00 */
[----:B------:R-:W2:Y:S08]  /*00c0*/  LDC.64 R2, c[0x0][0x388] ;  /* 0x0000e200ff027b82 */ /* 0x000eb00000000a00 */
[----:B------:R-:W3:Y:S01]  /*00d0*/  LDC.64 R6, c[0x0][0x380] ;  /* 0x0000e000ff067b82 */ /* 0x000ee20000000a00 */
[----:B0-----:R-:W-:-:S06]  /*00e0*/  IMAD.WIDE R4, R0, 0x4, R4 ;  /* 0x0000000400047825 */ /* 0x001fcc00078e0204 */
[----:B-1----:R-:W3:Y:S01]  /*00f0*/  LDG.E R5, desc[UR6][R4.64] ;  /* 0x0000000604057981 */ /* 0x002ee2000c1e1900 */
[----:B--2---:R-:W-:-:S06]  /*0100*/  IMAD.WIDE R2, R0, 0x4, R2 ;  /* 0x0000000400027825 */ /* 0x004fcc00078e0202 */
[----:B------:R-:W2:Y:S01]  /*0110*/  LDG.E R2, desc[UR6][R2.64] ;  /* 0x0000000602027981 */ /* 0x000ea2000c1e1900 */
[----:B---3--:R-:W-:-:S05]  /*0120*/  IMAD.WIDE R6, R5, 0x4, R6 ;  /* 0x0000000405067825 */ /* 0x008fca00078e0206 */
[----:B------:R-:W2:Y:S01]  /*0130*/  LDG.E R11, desc[UR6][R6.64] ;  /* 0x00000006060b7981 */ /* 0x000ea2000c1e1900 */
[----:B------:R-:W-:-:S04]  /*0140*/  IADD3 R0, PT, PT, R9, R0, RZ ;  /* 0x0000000009007210 */ /* 0x000fc80007ffe0ff */
[----:B------:R-:W-:Y:S01]  /*0150*/  ISETP.GE.AND P0, PT, R0, UR5, PT ;  /* 0x0000000500007c0c */ /* 0x000fe2000bf06270 */
[----:B--2---:R-:W-:-:S05]  /*0160*/  FADD R11, -R2, R11 ;  /* 0x0000000b020b7221 */ /* 0x004fca0000000100 */
[----:B------:R0:W-:Y:S07]  /*0170*/  STG.E desc[UR6][R6.64], R11 ;  /* 0x0000000b06007986 */ /* 0x0001ee000c101906 */
[----:B------:R-:W-:Y:S05]  /*0180*/  @!P0 BRA `(.L_x_351) ;  /* 0xfffffffc00c88947 */ /* 0x000fea000383ffff */
[----:B------:R-:W-:Y:S05]  /*0190*/  EXIT ;  /* 0x000000000000794d */ /* 0x000fea0003800000 */
.L_x_352:
        /* <DEDUP_REMOVED lines=14> */
.L_x_776:


//--------------------- .text._Z26gpuKernelArrayPlusXAtIndexIfEvPT_S1_Pii --------------------------
	.section	.text._Z26gpuKernelArrayPlusXAtIndexIfEvPT_S1_Pii,"ax",@progbits
	.align	128
        .global         _Z26gpuKernelArrayPlusXAtIndexIfEvPT_S1_Pii
        .type           _Z26gpuKernelArrayPlusXAtIndexIfEvPT_S1_Pii,@function
        .size           _Z26gpuKernelArrayPlusXAtIndexIfEvPT_S1_Pii,(.L_x_777 - _Z26gpuKernelArrayPlusXAtIndexIfEvPT_S1_Pii)
        .other          _Z26gpuKernelArrayPlusXAtIndexIfEvPT_S1_Pii,@"STO_CUDA_ENTRY STV_DEFAULT"
_Z26gpuKernelArrayPlusXAtIndexIfEvPT_S1_Pii:
.text._Z26gpuKernelArrayPlusXAtIndexIfEvPT_S1_Pii:
        /* <DEDUP_REMOVED lines=11> */
.L_x_353:
        /* <DEDUP_REMOVED lines=11> */
[----:B--2---:R-:W-:-:S05]  /*0160*/  FADD R11, R2, R11 ;  /* 0x0000000b020b7221 */ /* 0x004fca0000000000 */
[----:B------:R0:W-:Y:S07]  /*0170*/  STG.E desc[UR6][R6.64], R11 ;  /* 0x0000000b06007986 */ /* 0x0001ee000c101906 */
[----:B------:R-:W-:Y:S05]  /*0180*/  @!P0 BRA `(.L_x_353) ;  /* 0xfffffffc00c88947 */ /* 0x000fea000383ffff */
[----:B------:R-:W-:Y:S05]  /*0190*/  EXIT ;  /* 0x000000000000794d */ /* 0x000fea0003800000 */
.L_x_354:
        /* <DEDUP_REMOVED lines=14> */
.L_x_777:


//--------------------- .text._Z25gpuKernelArrayAXPYAtIndexIfEvPT_S1_S0_Pii --------------------------
	.section	.text._Z25gpuKernelArrayAXPYAtIndexIfEvPT_S1_S0_Pii,"ax",@progbits
	.align	128
        .global         _Z25gpuKernelArrayAXPYAtIndexIfEvPT_S1_S0_Pii
        .type           _Z25gpuKernelArrayAXPYAtIndexIfEvPT_S1_S0_Pii,@function
        .size           _Z25gpuKernelArrayAXPYAtIndexIfEvPT_S1_S0_Pii,(.L_x_778 - _Z25gpuKernelArrayAXPYAtIndexIfEvPT_S1_S0_Pii)
        .other          _Z25gpuKernelArrayAXPYAtIndexIfEvPT_S1_S0_Pii,@"STO_CUDA_ENTRY STV_DEFAULT"
_Z25gpuKernelArrayAXPYAtIndexIfEvPT_S1_S0_Pii:
.text._Z25gpuKernelArrayAXPYAtIndexIfEvPT_S1_S0_Pii:
        /* <DEDUP_REMOVED lines=15> */
.L_x_355:
[----:B0-----:R-:W-:-:S06]  /*00f0*/  IMAD.WIDE R4, R0, 0x4, R10 ;  /* 0x0000000400047825 */ /* 0x001fcc00078e020a */
[----:B--2---:R-:W3:Y:S01]  /*0100*/  LDG.E R5, desc[UR6][R4.64] ;  /* 0x0000000604057981 */ /* 0x004ee2000c1e1900 */
[----:B------:R-:W-:-:S06]  /*0110*/  IMAD.WIDE R2, R0, 0x4, R8 ;  /* 0x0000000400027825 */ /* 0x000fcc00078e0208 */
[----:B------:R-:W4:Y:S01]  /*0120*/  LDG.E R2, desc[UR6][R2.64] ;  /* 0x0000000602027981 */ /* 0x000f22000c1e1900 */
[----:B-1-3--:R-:W-:-:S05]  /*0130*/  IMAD.WIDE R6, R5, 0x4, R12 ;  /* 0x0000000405067825 */ /* 0x00afca00078e020c */
[----:B------:R-:W4:Y:S01]  /*0140*/  LDG.E R17, desc[UR6][R6.64] ;  /* 0x0000000606117981 */ /* 0x000f22000c1e1900 */
[----:B------:R-:W-:-:S04]  /*0150*/  IADD3 R0, PT, PT, R15, R0, RZ ;  /* 0x000000000f007210 */ /* 0x000fc80007ffe0ff */
[----:B------:R-:W-:Y:S01]  /*0160*/  ISETP.GE.AND P0, PT, R0, UR5, PT ;  /* 0x0000000500007c0c */ /* 0x000fe2000bf06270 */
[----:B----4-:R-:W-:-:S05]  /*0170*/  FFMA R17, R2, UR8, R17 ;  /* 0x0000000802117c23 */ /* 0x010fca0008000011 */
[----:B------:R1:W-:Y:S07]  /*0180*/  STG.E desc[UR6][R6.64], R17 ;  /* 0x0000001106007986 */ /* 0x0003ee000c101906 */
[----:B------:R-:W-:Y:S05]  /*0190*/  @!P0 BRA `(.L_x_355) ;  /* 0xfffffffc00d48947 */ /* 0x000fea000383ffff */
[----:B------:R-:W-:Y:S05]  /*01a0*/  EXIT ;  /* 0x000000000000794d */ /* 0x000fea0003800000 */
.L_x_356:
        /* <DEDUP_REMOVED lines=13> */
.L_x_778:


//--------------------- .text._Z24gpuKernelPutArrayAtIndexIfEvPT_S1_Pii --------------------------
	.section	.text._Z24gpuKernelPutArrayAtIndexIfEvPT_S1_Pii,"ax",@progbits
	.align	128
        .global         _Z24gpuKernelPutArrayAtIndexIfEvPT_S1_Pii
        .type           _Z24gpuKernelPutArrayAtIndexIfEvPT_S1_Pii,@function
        .size           _Z24gpuKernelPutArrayAtIndexIfEvPT_S1_Pii,(.L_x_779 - _Z24gpuKernelPutArrayAtIndexIfEvPT_S1_Pii)
        .other          _Z24gpuKernelPutArrayAtIndexIfEvPT_S1_Pii,@"STO_CUDA_ENTRY STV_DEFAULT"
_Z24gpuKernelPutArrayAtIndexIfEvPT_S1_Pii:
.text._Z24gpuKernelPutArrayAtIndexIfEvPT_S1_Pii:
        /* <DEDUP_REMOVED lines=14> */
.L_x_357:
[----:B0-----:R-:W-:-:S04]  /*00e0*/  IMAD.WIDE R4, R0, 0x4, R10 ;  /* 0x0000000400047825 */ /* 0x001fc800078e020a */
[----:B-1--4-:R-:W-:Y:S02]  /*00f0*/  IMAD.WIDE R2, R0, 0x4, R8 ;  /* 0x0000000400027825 */ /* 0x012fe400078e0208 */
[----:B--2---:R-:W3:Y:S04]  /*0100*/  LDG.E R5, desc[UR6][R4.64] ;  /* 0x0000000604057981 */ /* 0x004ee8000c1e1900 */
[----:B------:R-:W2:Y:S01]  /*0110*/  LDG.E R3, desc[UR6][R2.64] ;  /* 0x0000000602037981 */ /* 0x000ea2000c1e1900 */
[----:B------:R-:W-:-:S04]  /*0120*/  IADD3 R0, PT, PT, R15, R0, RZ ;  /* 0x000000000f007210 */ /* 0x000fc80007ffe0ff */
[----:B------:R-:W-:Y:S01]  /*0130*/  ISETP.GE.AND P0, PT, R0, UR5, PT ;  /* 0x0000000500007c0c */ /* 0x000fe2000bf06270 */
[----:B---3--:R-:W-:-:S05]  /*0140*/  IMAD.WIDE R6, R5, 0x4, R12 ;  /* 0x0000000405067825 */ /* 0x008fca00078e020c */
[----:B--2---:R1:W-:Y:S07]  /*0150*/  STG.E desc[UR6][R6.64], R3 ;  /* 0x0000000306007986 */ /* 0x0043ee000c101906 */
[----:B------:R-:W-:Y:S05]  /*0160*/  @!P0 BRA `(.L_x_357) ;  /* 0xfffffffc00dc8947 */ /* 0x000fea000383ffff */
[----:B------:R-:W-:Y:S05]  /*0170*/  EXIT ;  /* 0x000000000000794d */ /* 0x000fea0003800000 */
.L_x_358:
        /* <DEDUP_REMOVED lines=16> */
.L_x_779:


//--------------------- .text._Z24gpuKernelGetArrayAtIndexIfEvPT_S1_Pii --------------------------
	.section	.text._Z24gpuKernelGetArrayAtIndexIfEvPT_S1_Pii,"ax",@progbits
	.align	128
        .global         _Z24gpuKernelGetArrayAtIndexIfEvPT_S1_Pii
        .type           _Z24gpuKernelGetArrayAtIndexIfEvPT_S1_Pii,@function
        .size           _Z24gpuKernelGetArrayAtIndexIfEvPT_S1_Pii,(.L_x_780 - _Z24gpuKernelGetArrayAtIndexIfEvPT_S1_Pii)
        .other          _Z24gpuKernelGetArrayAtIndexIfEvPT_S1_Pii,@"STO_CUDA_ENTRY STV_DEFAULT"
_Z24gpuKernelGetArrayAtIndexIfEvPT_S1_Pii:
.text._Z24gpuKernelGetArrayAtIndexIfEvPT_S1_Pii:
        /* <DEDUP_REMOVED lines=14> */
.L_x_359:
[----:B0-----:R-:W-:-:S06]  /*00e0*/  IMAD.WIDE R2, R0, 0x4, R8 ;  /* 0x0000000400027825 */ /* 0x001fcc00078e0208 */
[----:B--2---:R-:W4:Y:S02]  /*00f0*/  LDG.E R3, desc[UR6][R2.64] ;  /* 0x0000000602037981 */ /* 0x004f24000c1e1900 */
[----:B-1--4-:R-:W-:-:S06]  /*0100*/  IMAD.WIDE R4, R3, 0x4, R10 ;  /* 0x0000000403047825 */ /* 0x012fcc00078e020a */
[----:B------:R-:W2:Y:S01]  /*0110*/  LDG.E R5, desc[UR6][R4.64] ;  /* 0x0000000604057981 */ /* 0x000ea2000c1e1900 */
[----:B---3--:R-:W-:Y:S01]  /*0120*/  IMAD.WIDE R6, R0, 0x4, R12 ;  /* 0x0000000400067825 */ /* 0x008fe200078e020c */
[----:B------:R-:W-:-:S04]  /*0130*/  IADD3 R0, PT, PT, R15, R0, RZ ;  /* 0x000000000f007210 */ /* 0x000fc80007ffe0ff */
[----:B------:R-:W-:Y:S01]  /*0140*/  ISETP.GE.AND P0, PT, R0, UR5, PT ;  /* 0x0000000500007c0c */ /* 0x000fe2000bf06270 */
[----:B--2---:R1:W-:-:S12]  /*0150*/  STG.E desc[UR6][R6.64], R5 ;  /* 0x0000000506007986 */ /* 0x0043d8000c101906 */
[----:B------:R-:W-:Y:S05]  /*0160*/  @!P0 BRA `(.L_x_359) ;  /* 0xfffffffc00dc8947 */ /* 0x000fea000383ffff */
[----:B------:R-:W-:Y:S05]  /*0170*/  EXIT ;  /* 0x000000000000794d */ /* 0x000fea0003800000 */
.L_x_360:
        /* <DEDUP_REMOVED lines=16> */
.L_x_780:


//--------------------- .text._Z24gpuKernelGetArraySpacingIfEvPT_S1_ii --------------------------
	.section	.text._Z24gpuKernelGetArraySpacingIfEvPT_S1_ii,"ax",@progbits
	.align	128
        .global         _Z24gpuKernelGetArraySpacingIfEvPT_S1_ii
        .type           _Z24gpuKernelGetArraySpacingIfEvPT_S1_ii,@function
        .size           _Z24gpuKernelGetArraySpacingIfEvPT_S1_ii,(.L_x_781 - _Z24gpuKernelGetArraySpacingIfEvPT_S1_ii)
        .other          _Z24gpuKernelGetArraySpacingIfEvPT_S1_ii,@"STO_CUDA_ENTRY STV_DEFAULT"
_Z24gpuKernelGetArraySpacingIfEvPT_S1_ii:
.text._Z24gpuKernelGetArraySpacingIfEvPT_S1_ii:
        /* <DEDUP_REMOVED lines=14> */
.L_x_361:
[----:B-1--4-:R-:W-:-:S04]  /*00e0*/  IMAD R3, R0, UR8, RZ ;  /* 0x0000000800037c24 */ /* 0x012fc8000f8e02ff */
[----:B---3--:R-:W-:-:S06]  /*00f0*/  IMAD.WIDE R2, R3, 0x4, R6 ;  /* 0x0000000403027825 */ /* 0x008fcc00078e0206 */
[----:B--2---:R-:W2:Y:S01]  /*0100*/  LDG.E R3, desc[UR6][R2.64] ;  /* 0x0000000602037981 */ /* 0x004ea2000c1e1900 */
[----:B0-----:R-:W-:Y:S01]  /*0110*/  IMAD.WIDE R4, R0, 0x4, R8 ;  /* 0x0000000400047825 */ /* 0x001fe200078e0208 */
[----:B------:R-:W-:-:S04]  /*0120*/  IADD3 R0, PT, PT, R11, R0, RZ ;  /* 0x000000000b007210 */ /* 0x000fc80007ffe0ff */
[----:B------:R-:W-:Y:S01]  /*0130*/  ISETP.GE.AND P0, PT, R0, UR5, PT ;  /* 0x0000000500007c0c */ /* 0x000fe2000bf06270 */
[----:B--2---:R1:W-:-:S12]  /*0140*/  STG.E desc[UR6][R4.64], R3 ;  /* 0x0000000304007986 */ /* 0x0043d8000c101906 */
[----:B------:R-:W-:Y:S05]  /*0150*/  @!P0 BRA `(.L_x_361) ;  /* 0xfffffffc00e08947 */ /* 0x000fea000383ffff */
[----:B------:R-:W-:Y:S05]  /*0160*/  EXIT ;  /* 0x000000000000794d */ /* 0x000fea0003800000 */
.L_x_362:
        /* <DEDUP_REMOVED lines=9> */
.L_x_781:


//--------------------- .text._Z28gpuKernelArrayMultiplyScalarIfEvPT_S0_i --------------------------
	.section	.text._Z28gpuKernelArrayMultiplyScalarIfEvPT_S0_i,"ax",@progbits
	.align	128
        .global         _Z28gpuKernelArrayMultiplyScalarIfEvPT_S0_i
        .type           _Z28gpuKernelArrayMultiplyScalarIfEvPT_S0_i,@function
        .size           _Z28gpuKernelArrayMultiplyScalarIfEvPT_S0_i,(.L_x_782 - _Z28gpuKernelArrayMultiplyScalarIfEvPT_S0_i)
        .other          _Z28gpuKernelArrayMultiplyScalarIfEvPT_S0_i,@"STO_CUDA_ENTRY STV_DEFAULT"
_Z28gpuKernelArrayMultiplyScalarIfEvPT_S0_i:
.text._Z28gpuKernelArrayMultiplyScalarIfEvPT_S0_i:
        /* <DEDUP_REMOVED lines=13> */
.L_x_363:
[----:B01----:R-:W-:-:S05]  /*00d0*/  IMAD.WIDE R2, R0, 0x4, R4 ;  /* 0x0000000400027825 */ /* 0x003fca00078e0204 */
[----:B--2---:R-:W3:Y:S01]  /*00e0*/  LDG.E R6, desc[UR6][R2.64] ;  /* 0x0000000602067981 */ /* 0x004ee2000c1e1900 */
[----:B------:R-:W-:-:S04]  /*00f0*/  IADD3 R0, PT, PT, R7, R0, RZ ;  /* 0x0000000007007210 */ /* 0x000fc80007ffe0ff */
[----:B------:R-:W-:Y:S01]  /*0100*/  ISETP.GE.AND P0, PT, R0, UR5, PT ;  /* 0x0000000500007c0c */ /* 0x000fe2000bf06270 */
[----:B---3--:R-:W-:-:S05]  /*0110*/  FMUL R9, R6, UR8 ;  /* 0x0000000806097c20 */ /* 0x008fca0008400000 */
[----:B------:R1:W-:Y:S07]  /*0120*/  STG.E desc[UR6][R2.64], R9 ;  /* 0x0000000902007986 */ /* 0x0003ee000c101906 */
[----:B------:R-:W-:Y:S05]  /*0130*/  @!P0 BRA `(.L_x_363) ;  /* 0xfffffffc00e48947 */ /* 0x000fea000383ffff */
[----:B------:R-:W-:Y:S05]  /*0140*/  EXIT ;  /* 0x000000000000794d */ /* 0x000fea0003800000 */
.L_x_364:
        /* <DEDUP_REMOVED lines=11> */
.L_x_782:


//--------------------- .text._Z23gpuKernelArrayAddScalarIfEvPT_S0_i --------------------------
	.section	.text._Z23gpuKernelArrayAddScalarIfEvPT_S0_i,"ax",@progbits
	.align	128
        .global         _Z23gpuKernelArrayAddScalarIfEvPT_S0_i
        .type           _Z23gpuKernelArrayAddScalarIfEvPT_S0_i,@function
        .size           _Z23gpuKernelArrayAddScalarIfEvPT_S0_i,(.L_x_783 - _Z23gpuKernelArrayAddScalarIfEvPT_S0_i)
        .other          _Z23gpuKernelArrayAddScalarIfEvPT_S0_i,@"STO_CUDA_ENTRY STV_DEFAULT"
_Z23gpuKernelArrayAddScalarIfEvPT_S0_i:
.text._Z23gpuKernelArrayAddScalarIfEvPT_S0_i:
        /* <DEDUP_REMOVED lines=13> */
.L_x_365:
[----:B01----:R-:W-:-:S05]  /*00d0*/  IMAD.WIDE R2, R0, 0x4, R4 ;  /* 0x0000000400027825 */ /* 0x003fca00078e0204 */
[----:B--2---:R-:W3:Y:S01]  /*00e0*/  LDG.E R6, desc[UR6][R2.64] ;  /* 0x0000000602067981 */ /* 0x004ee2000c1e1900 */
[----:B------:R-:W-:-:S04]  /*00f0*/  IADD3 R0, PT, PT, R7, R0, RZ ;  /* 0x0000000007007210 */ /* 0x000fc80007ffe0ff */
[----:B------:R-:W-:Y:S01]  /*0100*/  ISETP.GE.AND P0, PT, R0, UR5, PT ;  /* 0x0000000500007c0c */ /* 0x000fe2000bf06270 */
[----:B---3--:R-:W-:-:S05]  /*0110*/  FADD R9, R6, UR8 ;  /* 0x0000000806097e21 */ /* 0x008fca0008000000 */
[----:B------:R1:W-:Y:S07]  /*0120*/  STG.E desc[UR6][R2.64], R9 ;  /* 0x0000000902007986 */ /* 0x0003ee000c101906 */
[----:B------:R-:W-:Y:S05]  /*0130*/  @!P0 BRA `(.L_x_365) ;  /* 0xfffffffc00e48947 */ /* 0x000fea000383ffff */
[----:B------:R-:W-:Y:S05]  /*0140*/  EXIT ;  /* 0x000000000000794d */ /* 0x000fea0003800000 */
.L_x_366:
        /* <DEDUP_REMOVED lines=11> */
.L_x_783:


//--------------------- .text._Z29gpuKernelArraySetValueAtIndexIfEvPT_S0_i --------------------------
	.section	.text._Z29gpuKernelArraySetValueAtIndexIfEvPT_S0_i,"ax",@progbits
	.align	128
        .global         _Z29gpuKernelArraySetValueAtIndexIfEvPT_S0_i
        .type           _Z29gpuKernelArraySetValueAtIndexIfEvPT_S0_i,@function
        .size           _Z29gpuKernelArraySetValueAtIndexIfEvPT_S0_i,(.L_x_784 - _Z29gpuKernelArraySetValueAtIndexIfEvPT_S0_i)
        .other          _Z29gpuKernelArraySetValueAtIndexIfEvPT_S0_i,@"STO_CUDA_ENTRY STV_DEFAULT"
_Z29gpuKernelArraySetValueAtIndexIfEvPT_S0_i:
.text._Z29gpuKernelArraySetValueAtIndexIfEvPT_S0_i:
[----:B------:R-:W-:Y:S08]  /*0000*/  LDC R1, c[0x0][0x37c] ;  /* 0x0000df00ff017b82 */ /* 0x000ff00000000800 */
[----:B------:R-:W0:Y:S01]  /*0010*/  LDC.64 R2, c[0x0][0x380] ;  /* 0x0000e000ff027b82 */ /* 0x000e220000000a00 */
[----:B------:R-:W1:Y:S07]  /*0020*/  LDCU.64 UR4, c[0x0][0x358] ;  /* 0x00006b00ff0477ac */ /* 0x000e6e0008000a00 */
[----:B------:R-:W0:Y:S02]  /*0030*/  LDC.64 R4, c[0x0][0x388] ;  /* 0x0000e200ff047b82 */ /* 0x000e240000000a00 */
[----:B0-----:R-:W-:-:S05]  /*0040*/  IMAD.WIDE R2, R5, 0x4, R2 ;  /* 0x0000000405027825 */ /* 0x001fca00078e0202 */
[----:B-1----:R-:W-:Y:S01]  /*0050*/  STG.E desc[UR4][R2.64], R4 ;  /* 0x0000000402007986 */ /* 0x002fe2000c101904 */
[----:B------:R-:W-:Y:S05]  /*0060*/  EXIT ;  /* 0x000000000000794d */ /* 0x000fea0003800000 */
.L_x_367:
        /* <DEDUP_REMOVED lines=9> */
.L_x_784:


//--------------------- .text._Z22gpuKernelArraySetValueIfEvPT_S0_i --------------------------
	.section	.text._Z22gpuKernelArraySetValueIfEvPT_S0_i,"ax",@progbits
	.align	128
        .global         _Z22gpuKernelArraySetValueIfEvPT_S0_i
        .type           _Z22gpuKernelArraySetValueIfEvPT_S0_i,@function
        .size           _Z22gpuKernelArraySetValueIfEvPT_S0_i,(.L_x_785 - _Z22gpuKernelArraySetValueIfEvPT_S0_i)
        .other          _Z22gpuKernelArraySetValueIfEvPT_S0_i,@"STO_CUDA_ENTRY STV_DEFAULT"
_Z22gpuKernelArraySetValueIfEvPT_S0_i:
.text._Z22gpuKernelArraySetValueIfEvPT_S0_i:
        /* <DEDUP_REMOVED lines=13> */
.L_x_368:
[----:B---3--:R-:W-:Y:S01]  /*00d0*/  IMAD.WIDE R2, R0, 0x4, R4 ;  /* 0x0000000400027825 */ /* 0x008fe200078e0204 */
[----:B------:R-:W-:-:S04]  /*00e0*/  IADD3 R0, PT, PT, R7, R0, RZ ;  /* 0x0000000007007210 */ /* 0x000fc80007ffe0ff */
[----:B0-2---:R1:W-:Y:S01]  /*00f0*/  STG.E desc[UR6][R2.64], R9 ;  /* 0x0000000902007986 */ /* 0x0053e2000c101906 */
[----:B------:R-:W-:-:S13]  /*0100*/  ISETP.GE.AND P0, PT, R0, UR5, PT ;  /* 0x0000000500007c0c */ /* 0x000fda000bf06270 */
[----:B-1----:R-:W-:Y:S05]  /*0110*/  @!P0 BRA `(.L_x_368) ;  /* 0xfffffffc00ec8947 */ /* 0x002fea000383ffff */
[----:B------:R-:W-:Y:S05]  /*0120*/  EXIT ;  /* 0x000000000000794d */ /* 0x000fea0003800000 */
.L_x_369:
        /* <DEDUP_REMOVED lines=13> */
.L_x_785:


//--------------------- .text._Z20gpuKernelArrayDG2CG2IdEvPT_S1_PiS2_ii --------------------------
	.section	.text._Z20gpuKernelArrayDG2CG2IdEvPT_S1_PiS2_ii,"ax",@progbits
	.align	128
        .global         _Z20gpuKernelArrayDG2CG2IdEvPT_S1_PiS2_ii
        .type           _Z20gpuKernelArrayDG2CG2IdEvPT_S1_PiS2_ii,@function
        .size           _Z20gpuKernelArrayDG2CG2IdEvPT_S1_PiS2_ii,(.L_x_698 - _Z20gpuKernelArrayDG2CG2IdEvPT_S1_PiS2_ii)
        .other          _Z20gpuKernelArrayDG2CG2IdEvPT_S1_PiS2_ii,@"STO_CUDA_ENTRY STV_DEFAULT"
_Z20gpuKernelArrayDG2CG2IdEvPT_S1_PiS2_ii:
.text._Z20gpuKernelArrayDG2CG2IdEvPT_S1_PiS2_ii:
        /* <DEDUP_REMOVED lines=17> */
.L_x_371:
[----:B01----:R-:W-:-:S04]  /*0110*/  IMAD.WIDE R12, R2, 0x8, R16 ;  /* 0x00000008020c7825 */ /* 0x003fc800078e0210 */
[----:B----4-:R-:W-:Y:S01]  /*0120*/  IMAD.WIDE R4, R2, 0x4, R14 ;  /* 0x0000000402047825 */ /* 0x010fe200078e020e */
[----:B------:R0:W-:Y:S04]  /*0130*/  STG.E.64 desc[UR10][R12.64], RZ ;  /* 0x000000ff0c007986 */ /* 0x0001e8000c101b0a */
[----:B------:R-:W2:Y:S04]  /*0140*/  LDG.E R0, desc[UR10][R4.64+0x4] ;  /* 0x0000040a04007981 */ /* 0x000ea8000c1e1900 */
[----:B------:R-:W2:Y:S01]  /*0150*/  LDG.E R7, desc[UR10][R4.64] ;  /* 0x0000000a04077981 */ /* 0x000ea2000c1e1900 */
[----:B------:R-:W-:-:S05]  /*0160*/  IMAD.IADD R2, R3, 0x1, R2 ;  /* 0x0000000103027824 */ /* 0x000fca00078e0202 */
[----:B------:R-:W-:Y:S01]  /*0170*/  ISETP.GE.AND P1, PT, R2, UR6, PT ;  /* 0x0000000602007c0c */ /* 0x000fe2000bf26270 */
[----:B--2---:R-:W-:Y:S01]  /*0180*/  IMAD.IADD R0, R0, 0x1, -R7 ;  /* 0x0000000100007824 */ /* 0x004fe200078e0a07 */
[----:B------:R-:W-:-:S03]  /*0190*/  CS2R R6, SRZ ;  /* 0x0000000000067805 */ /* 0x000fc6000001ff00 */
[----:B------:R-:W-:Y:S01]  /*01a0*/  IMAD R8, R0, UR7, RZ ;  /* 0x0000000700087c24 */ /* 0x000fe2000f8e02ff */
[----:B------:R-:W-:-:S05]  /*01b0*/  MOV R0, 0x1e0 ;  /* 0x000001e000007802 */ /* 0x000fca0000000f00 */
[----:B0-----:R-:W1:Y:S02]  /*01c0*/  I2F.F64 R8, R8 ;  /* 0x0000000800087312 */ /* 0x001e640000201c00 */
[----:B-1----:R-:W-:Y:S05]  /*01d0*/  CALL.REL.NOINC `($__internal_4_$__cuda_sm20_div_rn_f64_full) ;  /* 0x0000000c00187944 */ /* 0x002fea0003c00000 */
[----:B------:R-:W-:Y:S02]  /*01e0*/  IMAD.MOV.U32 R4, RZ, RZ, R6 ;  /* 0x000000ffff047224 */ /* 0x000fe400078e0006 */
[----:B------:R-:W-:-:S05]  /*01f0*/  IMAD.MOV.U32 R5, RZ, RZ, R7 ;  /* 0x000000ffff057224 */ /* 0x000fca00078e0007 */
[----:B------:R0:W-:Y:S01]  /*0200*/  STG.E.64 desc[UR10][R12.64], R4 ;  /* 0x000000040c007986 */ /* 0x0001e2000c101b0a */
[----:B------:R-:W-:Y:S05]  /*0210*/  @!P1 BRA `(.L_x_371) ;  /* 0xfffffffc00bc9947 */ /* 0x000fea000383ffff */
[----:B------:R-:W-:Y:S05]  /*0220*/  EXIT ;  /* 0x000000000000794d */ /* 0x000fea0003800000 */
.L_x_370:
[----:B-1----:R-:W0:Y:S01]  /*0230*/  LDCU.64 UR6, c[0x0][0x388] ;  /* 0x00007100ff0677ac */ /* 0x002e220008000a00 */
[----:B------:R-:W-:Y:S02]  /*0240*/  ULOP3.LUT UR8, UR4, 0xf, URZ, 0xc0, !UPT ;  /* 0x0000000f04087892 */ /* 0x000fe4000f8ec0ff */
[----:B------:R-:W-:Y:S02]  /*0250*/  ULOP3.LUT UR9, UR4, 0x7, URZ, 0xc0, !UPT ;  /* 0x0000000704097892 */ /* 0x000fe4000f8ec0ff */
[----:B------:R-:W-:Y:S02]  /*0260*/  ULOP3.LUT UR4, UR4, 0x3, URZ, 0xc0, !UPT ;  /* 0x0000000304047892 */ /* 0x000fe4000f8ec0ff */
[----:B0-----:R-:W-:-:S04]  /*0270*/  UIADD3 UR5, UP0, UPT, UR6, 0x40, URZ ;  /* 0x0000004006057890 */ /* 0x001fc8000ff1e0ff */
[----:B------:R-:W-:-:S12]  /*0280*/  UIADD3.X UR6, UPT, UPT, URZ, UR7, URZ, UP0, !UPT ;  /* 0x00000007ff067290 */ /* 0x000fd800087fe4ff */
.L_x_382:
[----:B01234-:R-:W0:Y:S01]  /*0290*/  LDC.64 R12, c[0x0][0x380] ;  /* 0x0000e000ff0c7b82 */ /* 0x01fe220000000a00 */
[----:B------:R-:W1:Y:S07]  /*02a0*/  LDCU UR7, c[0x0][0x3a0] ;  /* 0x00007400ff0777ac */ /* 0x000e6e0008000800 */
[----:B------:R-:W2:Y:S01]  /*02b0*/  LDC.64 R4, c[0x0][0x398] ;  /* 0x0000e600ff047b82 */ /* 0x000ea20000000a00 */
[----:B0-----:R-:W-:-:S05]  /*02c0*/  IMAD.WIDE R12, R2, 0x8, R12 ;  /* 0x00000008020c7825 */ /* 0x001fca00078e020c */
[----:B------:R0:W-:Y:S01]  /*02d0*/  STG.E.64 desc[UR10][R12.64], RZ ;  /* 0x000000ff0c007986 */ /* 0x0001e2000c101b0a */
[----:B--2---:R-:W-:-:S05]  /*02e0*/  IMAD.WIDE R4, R2, 0x4, R4 ;  /* 0x0000000402047825 */ /* 0x004fca00078e0204 */
[----:B------:R-:W2:Y:S04]  /*02f0*/  LDG.E R0, desc[UR10][R4.64+0x4] ;  /* 0x0000040a04007981 */ /* 0x000ea8000c1e1900 */
[----:B------:R-:W2:Y:S01]  /*0300*/  LDG.E R7, desc[UR10][R4.64] ;  /* 0x0000000a04077981 */ /* 0x000ea2000c1e1900 */
[----:B------:R-:W-:Y:S01]  /*0310*/  IMAD.IADD R2, R3, 0x1, R2 ;  /* 0x0000000103027824 */ /* 0x000fe200078e0202 */
[----:B------:R-:W-:Y:S04]  /*0320*/  BSSY.RECONVERGENT B0, `(.L_x_372) ;  /* 0x0000097000007945 */ /* 0x000fe80003800200 */
[----:B-1----:R-:W-:Y:S01]  /*0330*/  ISETP.GE.AND P1, PT, R2, UR7, PT ;  /* 0x0000000702007c0c */ /* 0x002fe2000bf26270 */
[----:B--2---:R-:W-:Y:S01]  /*0340*/  IMAD.IADD R0, R0, 0x1, -R7 ;  /* 0x0000000100007824 */ /* 0x004fe200078e0a07 */
[----:B------:R-:W-:-:S04]  /*0350*/  CS2R R6, SRZ ;  /* 0x0000000000067805 */ /* 0x000fc8000001ff00 */
[----:B------:R-:W-:-:S13]  /*0360*/  ISETP.GE.AND P0, PT, R0, 0x1, PT ;  /* 0x000000010000780c */ /* 0x000fda0003f06270 */
[----:B0-----:R-:W-:Y:S05]  /*0370*/  @!P0 BRA `(.L_x_373) ;  /* 0x0000000800448947 */ /* 0x001fea0003800000 */
[----:B------:R-:W-:Y:S01]  /*0380*/  IMAD.MOV.U32 R11, RZ, RZ, RZ ;  /* 0x000000ffff0b7224 */ /* 0x000fe200078e00ff */
[----:B------:R-:W-:-:S07]  /*0390*/  CS2R R6, SRZ ;  /* 0x0000000000067805 */ /* 0x000fce000001ff00 */
.L_x_379:
[----:B----4-:R-:W4:Y:S01]  /*03a0*/  LDG.E R10, desc[UR10][R4.64] ;  /* 0x0000000a040a7981 */ /* 0x010f22000c1e1900 */
[----:B0-----:R-:W0:Y:S08]  /*03b0*/  LDC.64 R8, c[0x0][0x390] ;  /* 0x0000e400ff087b82 */ /* 0x001e300000000a00 */
[----:B-1-3--:R-:W1:Y:S01]  /*03c0*/  LDC R17, c[0x0][0x3a4] ;  /* 0x0000e900ff117b82 */ /* 0x00ae620000000800 */
[----:B----4-:R-:W-:-:S04]  /*03d0*/  IMAD.IADD R15, R10, 0x1, R11 ;  /* 0x000000010a0f7824 */ /* 0x010fc800078e020b */
[----:B0-----:R-:W-:-:S06]  /*03e0*/  IMAD.WIDE R8, R15, 0x4, R8 ;  /* 0x000000040f087825 */ /* 0x001fcc00078e0208 */
[----:B--2---:R-:W2:Y:S01]  /*03f0*/  LDG.E R8, desc[UR10][R8.64] ;  /* 0x0000000a08087981 */ /* 0x004ea2000c1e1900 */
[----:B-1----:R-:W-:Y:S01]  /*0400*/  ISETP.GE.U32.AND P0, PT, R17, 0x10, PT ;  /* 0x000000101100780c */ /* 0x002fe20003f06070 */
[----:B------:R-:W-:Y:S01]  /*0410*/  IMAD.MOV.U32 R15, RZ, RZ, RZ ;  /* 0x000000ffff0f7224 */ /* 0x000fe200078e00ff */
[----:B------:R-:W-:-:S04]  /*0420*/  IADD3 R11, PT, PT, R11, 0x1, RZ ;  /* 0x000000010b0b7810 */ /* 0x000fc80007ffe0ff */
[----:B------:R-:W-:Y:S01]  /*0430*/  ISETP.NE.AND P2, PT, R11, R0, PT ;  /* 0x000000000b00720c */ /* 0x000fe20003f45270 */
[----:B--2---:R-:W-:-:S06]  /*0440*/  IMAD R10, R8, R17, RZ ;  /* 0x00000011080a7224 */ /* 0x004fcc00078e02ff */
[----:B------:R-:W-:Y:S06]  /*0450*/  @!P0 BRA `(.L_x_374) ;  /* 0x0000000000e88947 */ /* 0x000fec0003800000 */
[----:B------:R-:W-:Y:S01]  /*0460*/  LOP3.LUT R15, R17, 0x7ffffff0, RZ, 0xc0, !PT ;  /* 0x7ffffff0110f7812 */ /* 0x000fe200078ec0ff */
[----:B------:R-:W-:-:S04]  /*0470*/  IMAD.MOV.U32 R16, RZ, RZ, R10 ;  /* 0x000000ffff107224 */ /* 0x000fc800078e000a */
[----:B------:R-:W-:-:S07]  /*0480*/  IMAD.MOV R14, RZ, RZ, -R15 ;  /* 0x000000ffff0e7224 */ /* 0x000fce00078e0a0f */
.L_x_375:
[----:B------:R-:W-:Y:S02]  /*0490*/  IMAD.U32 R8, RZ, RZ, UR5 ;  /* 0x00000005ff087e24 */ /* 0x000fe4000f8e00ff */
[----:B------:R-:W-:Y:S02]  /*04a0*/  IMAD.U32 R9, RZ, RZ, UR6 ;  /* 0x00000006ff097e24 */ /* 0x000fe4000f8e00ff */
[----:B------:R-:W-:-:S05]  /*04b0*/  IMAD.WIDE R8, R16, 0x8, R8 ;  /* 0x0000000810087825 */ /* 0x000fca00078e0208 */
[----:B--2---:R-:W2:Y:S02]  /*04c0*/  LDG.E.64 R18, desc[UR10][R8.64+-0x40] ;  /* 0xffffc00a08127981 */ /* 0x004ea4000c1e1b00 */
[----:B--2---:R-:W-:-:S07]  /*04d0*/  DADD R18, R18, R6 ;  /* 0x0000000012127229 */ /* 0x004fce0000000006 */
[----:B------:R0:W-:Y:S04]  /*04e0*/  STG.E.64 desc[UR10][R12.64], R18 ;  /* 0x000000120c007986 */ /* 0x0001e8000c101b0a */
[----:B------:R-:W2:Y:S02]  /*04f0*/  LDG.E.64 R6, desc[UR10][R8.64+-0x38] ;  /* 0xffffc80a08067981 */ /* 0x000ea4000c1e1b00 */
[----:B--2---:R-:W-:-:S07]  /*0500*/  DADD R6, R18, R6 ;  /* 0x0000000012067229 */ /* 0x004fce0000000006 */
[----:B------:R1:W-:Y:S04]  /*0510*/  STG.E.64 desc[UR10][R12.64], R6 ;  /* 0x000000060c007986 */ /* 0x0003e8000c101b0a */
[----:B------:R-:W2:Y:S02]  /*0520*/  LDG.E.64 R20, desc[UR10][R8.64+-0x30] ;  /* 0xffffd00a08147981 */ /* 0x000ea4000c1e1b00 */
[----:B--2---:R-:W-:-:S07]  /*0530*/  DADD R20, R6, R20 ;  /* 0x0000000006147229 */ /* 0x004fce0000000014 */
[----:B------:R2:W-:Y:S04]  /*0540*/  STG.E.64 desc[UR10][R12.64], R20 ;  /* 0x000000140c007986 */ /* 0x0005e8000c101b0a */
[----:B------:R-:W3:Y:S02]  /*0550*/  LDG.E.64 R22, desc[UR10][R8.64+-0x28] ;  /* 0xffffd80a08167981 */ /* 0x000ee4000c1e1b00 */
[----:B---3--:R-:W-:-:S07]  /*0560*/  DADD R22, R20, R22 ;  /* 0x0000000014167229 */ /* 0x008fce0000000016 */
[----:B------:R3:W-:Y:S04]  /*0570*/  STG.E.64 desc[UR10][R12.64], R22 ;  /* 0x000000160c007986 */ /* 0x0007e8000c101b0a */
[----:B------:R-:W4:Y:S02]  /*0580*/  LDG.E.64 R24, desc[UR10][R8.64+-0x20] ;  /* 0xffffe00a08187981 */ /* 0x000f24000c1e1b00 */
[----:B----4-:R-:W-:-:S07]  /*0590*/  DADD R24, R22, R24 ;  /* 0x0000000016187229 */ /* 0x010fce0000000018 */
[----:B------:R4:W-:Y:S04]  /*05a0*/  STG.E.64 desc[UR10][R12.64], R24 ;  /* 0x000000180c007986 */ /* 0x0009e8000c101b0a */
[----:B0-----:R-:W5:Y:S02]  /*05b0*/  LDG.E.64 R18, desc[UR10][R8.64+-0x18] ;  /* 0xffffe80a08127981 */ /* 0x001f64000c1e1b00 */
[----:B-----5:R-:W-:-:S07]  /*05c0*/  DADD R18, R24, R18 ;  /* 0x0000000018127229 */ /* 0x020fce0000000012 */
[----:B------:R0:W-:Y:S04]  /*05d0*/  STG.E.64 desc[UR10][R12.64], R18 ;  /* 0x000000120c007986 */ /* 0x0001e8000c101b0a */
[----:B-1----:R-:W5:Y:S02]  /*05e0*/  LDG.E.64 R6, desc[UR10][R8.64+-0x10] ;  /* 0xfffff00a08067981 */ /* 0x002f64000c1e1b00 */
[----:B-----5:R-:W-:-:S07]  /*05f0*/  DADD R6, R18, R6 ;  /* 0x0000000012067229 */ /* 0x020fce0000000006 */
[----:B------:R1:W-:Y:S04]  /*0600*/  STG.E.64 desc[UR10][R12.64], R6 ;  /* 0x000000060c007986 */ /* 0x0003e8000c101b0a */
[----:B--2---:R-:W2:Y:S02]  /*0610*/  LDG.E.64 R20, desc[UR10][R8.64+-0x8] ;  /* 0xfffff80a08147981 */ /* 0x004ea4000c1e1b00 */
[----:B--2---:R-:W-:-:S07]  /*0620*/  DADD R20, R6, R20 ;  /* 0x0000000006147229 */ /* 0x004fce0000000014 */
[----:B------:R2:W-:Y:S04]  /*0630*/  STG.E.64 desc[UR10][R12.64], R20 ;  /* 0x000000140c007986 */ /* 0x0005e8000c101b0a */
[----:B---3--:R-:W3:Y:S02]  /*0640*/  LDG.E.64 R22, desc[UR10][R8.64] ;  /* 0x0000000a08167981 */ /* 0x008ee4000c1e1b00 */
[----:B---3--:R-:W-:-:S07]  /*0650*/  DADD R22, R20, R22 ;  /* 0x0000000014167229 */ /* 0x008fce0000000016 */
[----:B------:R3:W-:Y:S04]  /*0660*/  STG.E.64 desc[UR10][R12.64], R22 ;  /* 0x000000160c007986 */ /* 0x0007e8000c101b0a */
[----:B----4-:R-:W4:Y:S02]  /*0670*/  LDG.E.64 R24, desc[UR10][R8.64+0x8] ;  /* 0x0000080a08187981 */ /* 0x010f24000c1e1b00 */
        /* <DEDUP_REMOVED lines=14> */
[----:B----4-:R-:W3:Y:S02]  /*0760*/  LDG.E.64 R24, desc[UR10][R8.64+0x30] ;  /* 0x0000300a08187981 */ /* 0x010ee4000c1e1b00 */
[----:B---3--:R-:W-:-:S07]  /*0770*/  DADD R24, R22, R24 ;  /* 0x0000000016187229 */ /* 0x008fce0000000018 */
[----:B------:R2:W-:Y:S04]  /*0780*/  STG.E.64 desc[UR10][R12.64], R24 ;  /* 0x000000180c007986 */ /* 0x0005e8000c101b0a */
[----:B0-----:R-:W1:Y:S01]  /*0790*/  LDG.E.64 R18, desc[UR10][R8.64+0x38] ;  /* 0x0000380a08127981 */ /* 0x001e62000c1e1b00 */
[----:B------:R-:W-:Y:S01]  /*07a0*/  VIADD R14, R14, 0x10 ;  /* 0x000000100e0e7836 */ /* 0x000fe20000000000 */
[----:B------:R-:W-:-:S04]  /*07b0*/  IADD3 R16, PT, PT, R16, 0x10, RZ ;  /* 0x0000001010107810 */ /* 0x000fc80007ffe0ff */
[----:B------:R-:W-:Y:S01]  /*07c0*/  ISETP.NE.AND P0, PT, R14, RZ, PT ;  /* 0x000000ff0e00720c */ /* 0x000fe20003f05270 */
[----:B-1----:R-:W-:-:S07]  /*07d0*/  DADD R6, R24, R18 ;  /* 0x0000000018067229 */ /* 0x002fce0000000012 */
[----:B------:R2:W-:Y:S05]  /*07e0*/  STG.E.64 desc[UR10][R12.64], R6 ;  /* 0x000000060c007986 */ /* 0x0005ea000c101b0a */
[----:B------:R-:W-:Y:S05]  /*07f0*/  @P0 BRA `(.L_x_375) ;  /* 0xfffffffc00240947 */ /* 0x000fea000383ffff */
.L_x_374:
[----:B------:R-:W-:-:S09]  /*0800*/  UISETP.NE.AND UP0, UPT, UR8, URZ, UPT ;  /* 0x000000ff0800728c */ /* 0x000fd2000bf05270 */
[----:B------:R-:W-:Y:S05]  /*0810*/  BRA.U !UP0, `(.L_x_376) ;  /* 0x0000000508187547 */ /* 0x000fea000b800000 */
[----:B------:R-:W-:Y:S02]  /*0820*/  UIADD3 UR7, UPT, UPT, UR8, -0x1, URZ ;  /* 0xffffffff08077890 */ /* 0x000fe4000fffe0ff */
[----:B------:R-:W-:Y:S02]  /*0830*/  UISETP.NE.AND UP1, UPT, UR9, URZ, UPT ;  /* 0x000000ff0900728c */ /* 0x000fe4000bf25270 */
[----:B------:R-:W-:-:S09]  /*0840*/  UISETP.GE.U32.AND UP0, UPT, UR7, 0x7, UPT ;  /* 0x000000070700788c */ /* 0x000fd2000bf06070 */
[----:B------:R-:W-:Y:S05]  /*0850*/  BRA.U !UP0, `(.L_x_377) ;  /* 0x0000000108707547 */ /* 0x000fea000b800000 */
[----:B------:R-:W0:Y:S01]  /*0860*/  LDC.64 R8, c[0x0][0x388] ;  /* 0x0000e200ff087b82 */ /* 0x000e220000000a00 */
[----:B------:R-:W-:-:S04]  /*0870*/  IMAD.IADD R17, R10, 0x1, R15 ;  /* 0x000000010a117824 */ /* 0x000fc800078e020f */
[----:B0-----:R-:W-:-:S05]  /*0880*/  IMAD.WIDE R8, R17, 0x8, R8 ;  /* 0x0000000811087825 */ /* 0x001fca00078e0208 */
[----:B------:R-:W3:Y:S02]  /*0890*/  LDG.E.64 R16, desc[UR10][R8.64] ;  /* 0x0000000a08107981 */ /* 0x000ee4000c1e1b00 */
[----:B---3--:R-:W-:-:S07]  /*08a0*/  DADD R16, R6, R16 ;  /* 0x0000000006107229 */ /* 0x008fce0000000010 */
[----:B------:R0:W-:Y:S04]  /*08b0*/  STG.E.64 desc[UR10][R12.64], R16 ;  /* 0x000000100c007986 */ /* 0x0001e8000c101b0a */
[----:B--2---:R-:W2:Y:S02]  /*08c0*/  LDG.E.64 R6, desc[UR10][R8.64+0x8] ;  /* 0x0000080a08067981 */ /* 0x004ea4000c1e1b00 */
        /* <DEDUP_REMOVED lines=11> */
[----:B0-----:R-:W4:Y:S02]  /*0980*/  LDG.E.64 R16, desc[UR10][R8.64+0x28] ;  /* 0x0000280a08107981 */ /* 0x001f24000c1e1b00 */
[----:B----4-:R-:W-:-:S07]  /*0990*/  DADD R16, R22, R16 ;  /* 0x0000000016107229 */ /* 0x010fce0000000010 */
[----:B------:R3:W-:Y:S04]  /*09a0*/  STG.E.64 desc[UR10][R12.64], R16 ;  /* 0x000000100c007986 */ /* 0x0007e8000c101b0a */
[----:B-1----:R-:W2:Y:S02]  /*09b0*/  LDG.E.64 R6, desc[UR10][R8.64+0x30] ;  /* 0x0000300a08067981 */ /* 0x002ea4000c1e1b00 */
[----:B--2---:R-:W-:-:S07]  /*09c0*/  DADD R18, R16, R6 ;  /* 0x0000000010127229 */ /* 0x004fce0000000006 */
[----:B------:R3:W-:Y:S04]  /*09d0*/  STG.E.64 desc[UR10][R12.64], R18 ;  /* 0x000000120c007986 */ /* 0x0007e8000c101b0a */
[----:B------:R-:W2:Y:S01]  /*09e0*/  LDG.E.64 R6, desc[UR10][R8.64+0x38] ;  /* 0x0000380a08067981 */ /* 0x000ea2000c1e1b00 */
[----:B------:R-:W-:Y:S01]  /*09f0*/  VIADD R15, R15, 0x8 ;  /* 0x000000080f0f7836 */ /* 0x000fe20000000000 */
[----:B--2---:R-:W-:-:S07]  /*0a00*/  DADD R6, R18, R6 ;  /* 0x0000000012067229 */ /* 0x004fce0000000006 */
[----:B------:R3:W-:Y:S04]  /*0a10*/  STG.E.64 desc[UR10][R12.64], R6 ;  /* 0x000000060c007986 */ /* 0x0007e8000c101b0a */
.L_x_377:
[----:B------:R-:W-:Y:S05]  /*0a20*/  BRA.U !UP1, `(.L_x_376) ;  /* 0x0000000109947547 */ /* 0x000fea000b800000 */
[----:B------:R-:W-:Y:S02]  /*0a30*/  UIADD3 UR7, UPT, UPT, UR9, -0x1, URZ ;  /* 0xffffffff09077890 */ /* 0x000fe4000fffe0ff */
[----:B------:R-:W-:Y:S02]  /*0a40*/  UISETP.NE.AND UP1, UPT, UR4, URZ, UPT ;  /* 0x000000ff0400728c */ /* 0x000fe4000bf25270 */
[----:B------:R-:W-:-:S09]  /*0a50*/  UISETP.GE.U32.AND UP0, UPT, UR7, 0x3, UPT ;  /* 0x000000030700788c */ /* 0x000fd2000bf06070 */
[----:B------:R-:W-:Y:S05]  /*0a60*/  BRA.U !UP0, `(.L_x_378) ;  /* 0x0000000108407547 */ /* 0x000fea000b800000 */
[----:B------:R-:W0:Y:S01]  /*0a70*/  LDC.64 R8, c[0x0][0x388] ;  /* 0x0000e200ff087b82 */ /* 0x000e220000000a00 */
[----:B---3--:R-:W-:-:S04]  /*0a80*/  IMAD.IADD R17, R10, 0x1, R15 ;  /* 0x000000010a117824 */ /* 0x008fc800078e020f */
        /* <DEDUP_REMOVED lines=10> */
[----:B------:R-:W2:Y:S01]  /*0b30*/  LDG.E.64 R6, desc[UR10][R8.64+0x18] ;  /* 0x0000180a08067981 */ /* 0x000ea2000c1e1b00 */
[----:B------:R-:W-:Y:S01]  /*0b40*/  VIADD R15, R15, 0x4 ;  /* 0x000000040f0f7836 */ /* 0x000fe20000000000 */
[----:B--2---:R-:W-:-:S07]  /*0b50*/  DADD R6, R20, R6 ;  /* 0x0000000014067229 */ /* 0x004fce0000000006 */
[----:B------:R0:W-:Y:S04]  /*0b60*/  STG.E.64 desc[UR10][R12.64], R6 ;  /* 0x000000060c007986 */ /* 0x0001e8000c101b0a */
.L_x_378:
[----:B------:R-:W-:Y:S05]  /*0b70*/  BRA.U !UP1, `(.L_x_376) ;  /* 0x0000000109407547 */ /* 0x000fea000b800000 */
[----:B------:R-:W1:Y:S01]  /*0b80*/  LDC.64 R8, c[0x0][0x388] ;  /* 0x0000e200ff087b82 */ /* 0x000e620000000a00 */
[----:B------:R-:W-:-:S04]  /*0b90*/  IMAD.IADD R15, R10, 0x1, R15 ;  /* 0x000000010a0f7824 */ /* 0x000fc800078e020f */
[----:B-1----:R-:W-:-:S05]  /*0ba0*/  IMAD.WIDE R14, R15, 0x8, R8 ;  /* 0x000000080f0e7825 */ /* 0x002fca00078e0208 */
[----:B------:R-:W0:Y:S01]  /*0bb0*/  LDG.E.64 R8, desc[UR10][R14.64] ;  /* 0x0000000a0e087981 */ /* 0x000e22000c1e1b00 */
[----:B------:R-:W-:Y:S01]  /*0bc0*/  UISETP.NE.AND UP0, UPT, UR4, 0x1, UPT ;  /* 0x000000010400788c */ /* 0x000fe2000bf05270 */
[----:B0-23--:R-:W-:-:S07]  /*0bd0*/  DADD R6, R6, R8 ;  /* 0x0000000006067229 */ /* 0x00dfce0000000008 */
[----:B------:R1:W-:Y:S01]  /*0be0*/  STG.E.64 desc[UR10][R12.64], R6 ;  /* 0x000000060c007986 */ /* 0x0003e2000c101b0a */
[----:B------:R-:W-:Y:S05]  /*0bf0*/  BRA.U !UP0, `(.L_x_376) ;  /* 0x0000000108207547 */ /* 0x000fea000b800000 */
[----:B------:R-:W1:Y:S01]  /*0c00*/  LDG.E.64 R8, desc[UR10][R14.64+0x8] ;  /* 0x0000080a0e087981 */ /* 0x000e62000c1e1b00 */
[----:B------:R-:W-:Y:S01]  /*0c10*/  UISETP.NE.AND UP0, UPT, UR4, 0x2, UPT ;  /* 0x000000020400788c */ /* 0x000fe2000bf05270 */
[----:B-1----:R-:W-:-:S07]  /*0c20*/  DADD R6, R6, R8 ;  /* 0x0000000006067229 */ /* 0x002fce0000000008 */
[----:B------:R4:W-:Y:S01]  /*0c30*/  STG.E.64 desc[UR10][R12.64], R6 ;  /* 0x000000060c007986 */ /* 0x0009e2000c101b0a */
[----:B------:R-:W-:Y:S05]  /*0c40*/  BRA.U !UP0, `(.L_x_376) ;  /* 0x00000001080c7547 */ /* 0x000fea000b800000 */
[----:B------:R-:W4:Y:S02]  /*0c50*/  LDG.E.64 R8, desc[UR10][R14.64+0x10] ;  /* 0x0000100a0e087981 */ /* 0x000f24000c1e1b00 */
[----:B----4-:R-:W-:-:S07]  /*0c60*/  DADD R6, R6, R8 ;  /* 0x0000000006067229 */ /* 0x010fce0000000008 */
[----:B------:R0:W-:Y:S04]  /*0c70*/  STG.E.64 desc[UR10][R12.64], R6 ;  /* 0x000000060c007986 */ /* 0x0001e8000c101b0a */
.L_x_376:
[----:B------:R-:W-:Y:S05]  /*0c80*/  @P2 BRA `(.L_x_379) ;  /* 0xfffffff400c42947 */ /* 0x000fea000383ffff */
.L_x_373:
[----:B------:R-:W-:Y:S05]  /*0c90*/  BSYNC.RECONVERGENT B0 ;  /* 0x0000000000007941 */ /* 0x000fea0003800200 */
.L_x_372:
[----:B------:R-:W5:Y:S01]  /*0ca0*/  LDCU UR7, c[0x0][0x3a4] ;  /* 0x00007480ff0777ac */ /* 0x000f620008000800 */
[----:B------:R-:W-:Y:S01]  /*0cb0*/  IMAD.MOV.U32 R4, RZ, RZ, 0x1 ;  /* 0x00000001ff047424 */ /* 0x000fe200078e00ff */
[----:B------:R-:W-:Y:S01]  /*0cc0*/  FSETP.GEU.AND P2, PT, |R7|, 6.5827683646048100446e-37, PT ;  /* 0x036000000700780b */ /* 0x000fe20003f4e200 */
[----:B------:R-:W-:Y:S01]  /*0cd0*/  BSSY.RECONVERGENT B0, `(.L_x_380) ;  /* 0x0000013000007945 */ /* 0x000fe20003800200 */
[----:B-----5:R-:W-:-:S06]  /*0ce0*/  IMAD R8, R0, UR7, RZ ;  /* 0x0000000700087c24 */ /* 0x020fcc000f8e02ff */
[----:B------:R-:W5:Y:S08]  /*0cf0*/  I2F.F64 R8, R8 ;  /* 0x0000000800087312 */ /* 0x000f700000201c00 */
[----:B-----5:R-:W5:Y:S02]  /*0d00*/  MUFU.RCP64H R5, R9 ;  /* 0x0000000900057308 */ /* 0x020f640000001800 */
[----:B-----5:R-:W-:-:S08]  /*0d10*/  DFMA R10, -R8, R4, 1 ;  /* 0x3ff00000080a742b */ /* 0x020fd00000000104 */
[----:B------:R-:W-:-:S08]  /*0d20*/  DFMA R10, R10, R10, R10 ;  /* 0x0000000a0a0a722b */ /* 0x000fd0000000000a */
[----:B------:R-:W-:-:S08]  /*0d30*/  DFMA R10, R4, R10, R4 ;  /* 0x0000000a040a722b */ /* 0x000fd00000000004 */
[----:B------:R-:W-:-:S08]  /*0d40*/  DFMA R4, -R8, R10, 1 ;  /* 0x3ff000000804742b */ /* 0x000fd0000000010a */
[----:B------:R-:W-:-:S08]  /*0d50*/  DFMA R4, R10, R4, R10 ;  /* 0x000000040a04722b */ /* 0x000fd0000000000a */
[----:B------:R-:W-:-:S08]  /*0d60*/  DMUL R10, R4, R6 ;  /* 0x00000006040a7228 */ /* 0x000fd00000000000 */
[----:B----4-:R-:W-:-:S08]  /*0d70*/  DFMA R14, -R8, R10, R6 ;  /* 0x0000000a080e722b */ /* 0x010fd00000000106 */
[----:B------:R-:W-:-:S10]  /*0d80*/  DFMA R4, R4, R14, R10 ;  /* 0x0000000e0404722b */ /* 0x000fd4000000000a */
[----:B------:R-:W-:-:S05]  /*0d90*/  FFMA R0, RZ, R9, R5 ;  /* 0x00000009ff007223 */ /* 0x000fca0000000005 */
[----:B------:R-:W-:-:S13]  /*0da0*/  FSETP.GT.AND P0, PT, |R0|, 1.469367938527859385e-39, PT ;  /* 0x001000000000780b */ /* 0x000fda0003f04200 */
[----:B------:R-:W-:Y:S05]  /*0db0*/  @P0 BRA P2, `(.L_x_381) ;  /* 0x0000000000100947 */ /* 0x000fea0001000000 */
[----:B------:R-:W-:-:S07]  /*0dc0*/  MOV R0, 0xde0 ;  /* 0x00000de000007802 */ /* 0x000fce0000000f00 */
[----:B0123--:R-:W-:Y:S05]  /*0dd0*/  CALL.REL.NOINC `($__internal_4_$__cuda_sm20_div_rn_f64_full) ;  /* 0x0000000000187944 */ /* 0x00ffea0003c00000 */
[----:B------:R-:W-:Y:S01]  /*0de0*/  MOV R4, R6 ;  /* 0x0000000600047202 */ /* 0x000fe20000000f00 */
[----:B------:R-:W-:-:S07]  /*0df0*/  IMAD.MOV.U32 R5, RZ, RZ, R7 ;  /* 0x000000ffff057224 */ /* 0x000fce00078e0007 */
.L_x_381:
[----:B------:R-:W-:Y:S05]  /*0e00*/  BSYNC.RECONVERGENT B0 ;  /* 0x0000000000007941 */ /* 0x000fea0003800200 */
.L_x_380:
[----:B------:R4:W-:Y:S01]  /*0e10*/  STG.E.64 desc[UR10][R12.64], R4 ;  /* 0x000000040c007986 */ /* 0x0009e2000c101b0a */
[----:B------:R-:W-:Y:S05]  /*0e20*/  @!P1 BRA `(.L_x_382) ;  /* 0xfffffff400189947 */ /* 0x000fea000383ffff */
[----:B------:R-:W-:Y:S05]  /*0e30*/  EXIT ;  /* 0x000000000000794d */ /* 0x000fea0003800000 */
        .weak           $__internal_4_$__cuda_sm20_div_rn_f64_full
        .type           $__internal_4_$__cuda_sm20_div_rn_f64_full,@function
        .size           $__internal_4_$__cuda_sm20_div_rn_f64_full,(.L_x_698 - $__internal_4_$__cuda_sm20_div_rn_f64_full)
$__internal_4_$__cuda_sm20_div_rn_f64_full:
[C---:B------:R-:W-:Y:S01]  /*0e40*/  FSETP.GEU.AND P0, PT, |R9|.reuse, 1.469367938527859385e-39, PT ;  /* 0x001000000900780b */ /* 0x040fe20003f0e200 */
[----:B------:R-:W-:Y:S01]  /*0e50*/  IMAD.MOV.U32 R18, RZ, RZ, 0x1 ;  /* 0x00000001ff127424 */ /* 0x000fe200078e00ff */
[----:B------:R-:W-:Y:S01]  /*0e60*/  LOP3.LUT R10, R9, 0x800fffff, RZ, 0xc0, !PT ;  /* 0x800fffff090a7812 */ /* 0x000fe200078ec0ff */
[----:B------:R-:W-:Y:S01]  /*0e70*/  BSSY.RECONVERGENT B1, `(.L_x_383) ;  /* 0x0000054000017945 */ /* 0x000fe20003800200 */
[C---:B------:R-:W-:Y:S02]  /*0e80*/  FSETP.GEU.AND P3, PT, |R7|.reuse, 1.469367938527859385e-39, PT ;  /* 0x001000000700780b */ /* 0x040fe40003f6e200 */
[----:B------:R-:W-:Y:S01]  /*0e90*/  LOP3.LUT R11, R10, 0x3ff00000, RZ, 0xfc, !PT ;  /* 0x3ff000000a0b7812 */ /* 0x000fe200078efcff */
[----:B------:R-:W-:Y:S01]  /*0ea0*/  IMAD.MOV.U32 R10, RZ, RZ, R8 ;  /* 0x000000ffff0a7224 */ /* 0x000fe200078e0008 */
[----:B------:R-:W-:Y:S02]  /*0eb0*/  LOP3.LUT R4, R7, 0x7ff00000, RZ, 0xc0, !PT ;  /* 0x7ff0000007047812 */ /* 0x000fe400078ec0ff */
[----:B------:R-:W-:-:S03]  /*0ec0*/  LOP3.LUT R27, R9, 0x7ff00000, RZ, 0xc0, !PT ;  /* 0x7ff00000091b7812 */ /* 0x000fc600078ec0ff */
[----:B------:R-:W-:Y:S01]  /*0ed0*/  @!P0 DMUL R10, R8, 8.98846567431157953865e+307 ;  /* 0x7fe00000080a8828 */ /* 0x000fe20000000000 */
[----:B------:R-:W-:-:S03]  /*0ee0*/  ISETP.GE.U32.AND P2, PT, R4, R27, PT ;  /* 0x0000001b0400720c */ /* 0x000fc60003f46070 */
[----:B------:R-:W-:Y:S02]  /*0ef0*/  @!P3 LOP3.LUT R5, R9, 0x7ff00000, RZ, 0xc0, !PT ;  /* 0x7ff000000905b812 */ /* 0x000fe400078ec0ff */
[----:B------:R-:W0:Y:S02]  /*0f00*/  MUFU.RCP64H R19, R11 ;  /* 0x0000000b00137308 */ /* 0x000e240000001800 */
[----:B------:R-:W-:Y:S01]  /*0f10*/  @!P3 ISETP.GE.U32.AND P4, PT, R4, R5, PT ;  /* 0x000000050400b20c */ /* 0x000fe20003f86070 */
[----:B------:R-:W-:Y:S01]  /*0f20*/  IMAD.MOV.U32 R5, RZ, RZ, 0x1ca00000 ;  /* 0x1ca00000ff057424 */ /* 0x000fe200078e00ff */
[----:B------:R-:W-:-:S04]  /*0f30*/  @!P0 LOP3.LUT R27, R11, 0x7ff00000, RZ, 0xc0, !PT ;  /* 0x7ff000000b1b8812 */ /* 0x000fc800078ec0ff */
[----:B------:R-:W-:-:S04]  /*0f40*/  @!P3 SEL R21, R5, 0x63400000, !P4 ;  /* 0x634000000515b807 */ /* 0x000fc80006000000 */
[----:B------:R-:W-:-:S04]  /*0f50*/  @!P3 LOP3.LUT R24, R21, 0x80000000, R7, 0xf8, !PT ;  /* 0x800000001518b812 */ /* 0x000fc800078ef807 */
[----:B------:R-:W-:Y:S01]  /*0f60*/  @!P3 LOP3.LUT R25, R24, 0x100000, RZ, 0xfc, !PT ;  /* 0x001000001819b812 */ /* 0x000fe200078efcff */
[----:B0-----:R-:W-:Y:S01]  /*0f70*/  DFMA R22, R18, -R10, 1 ;  /* 0x3ff000001216742b */ /* 0x001fe2000000080a */
[----:B------:R-:W-:-:S07]  /*0f80*/  @!P3 IMAD.MOV.U32 R24, RZ, RZ, RZ ;  /* 0x000000ffff18b224 */ /* 0x000fce00078e00ff */
[----:B------:R-:W-:-:S08]  /*0f90*/  DFMA R22, R22, R22, R22 ;  /* 0x000000161616722b */ /* 0x000fd00000000016 */
[----:B------:R-:W-:Y:S01]  /*0fa0*/  DFMA R22, R18, R22, R18 ;  /* 0x000000161216722b */ /* 0x000fe20000000012 */
[----:B------:R-:W-:Y:S01]  /*0fb0*/  SEL R19, R5, 0x63400000, !P2 ;  /* 0x6340000005137807 */ /* 0x000fe20005000000 */
[----:B------:R-:W-:-:S03]  /*0fc0*/  IMAD.MOV.U32 R18, RZ, RZ, R6 ;  /* 0x000000ffff127224 */ /* 0x000fc600078e0006 */
[----:B------:R-:W-:-:S03]  /*0fd0*/  LOP3.LUT R19, R19, 0x800fffff, R7, 0xf8, !PT ;  /* 0x800fffff13137812 */ /* 0x000fc600078ef807 */
[----:B------:R-:W-:-:S03]  /*0fe0*/  DFMA R20, R22, -R10, 1 ;  /* 0x3ff000001614742b */ /* 0x000fc6000000080a */
[----:B------:R-:W-:-:S05]  /*0ff0*/  @!P3 DFMA R18, R18, 2, -R24 ;  /* 0x400000001212b82b */ /* 0x000fca0000000818 */
[----:B------:R-:W-:-:S08]  /*1000*/  DFMA R20, R22, R20, R22 ;  /* 0x000000141614722b */ /* 0x000fd00000000016 */
[----:B------:R-:W-:-:S08]  /*1010*/  DMUL R22, R20, R18 ;  /* 0x0000001214167228 */ /* 0x000fd00000000000 */
[----:B------:R-:W-:-:S08]  /*1020*/  DFMA R24, R22, -R10, R18 ;  /* 0x8000000a1618722b */ /* 0x000fd00000000012 */
[----:B------:R-:W-:Y:S01]  /*1030*/  DFMA R24, R20, R24, R22 ;  /* 0x000000181418722b */ /* 0x000fe20000000016 */
[----:B------:R-:W-:Y:S01]  /*1040*/  MOV R20, R4 ;  /* 0x0000000400147202 */ /* 0x000fe20000000f00 */
[----:B------:R-:W-:Y:S01]  /*1050*/  VIADD R22, R27, 0xffffffff ;  /* 0xffffffff1b167836 */ /* 0x000fe20000000000 */
[----:B------:R-:W-:-:S05]  /*1060*/  @!P3 LOP3.LUT R20, R19, 0x7ff00000, RZ, 0xc0, !PT ;  /* 0x7ff000001314b812 */ /* 0x000fca00078ec0ff */
[----:B------:R-:W-:-:S05]  /*1070*/  VIADD R21, R20, 0xffffffff ;  /* 0xffffffff14157836 */ /* 0x000fca0000000000 */
[----:B------:R-:W-:-:S04]  /*1080*/  ISETP.GT.U32.AND P0, PT, R21, 0x7feffffe, PT ;  /* 0x7feffffe1500780c */ /* 0x000fc80003f04070 */
[----:B------:R-:W-:-:S13]  /*1090*/  ISETP.GT.U32.OR P0, PT, R22, 0x7feffffe, P0 ;  /* 0x7feffffe1600780c */ /* 0x000fda0000704470 */
[----:B------:R-:W-:Y:S05]  /*10a0*/  @P0 BRA `(.L_x_384) ;  /* 0x00000000006c0947 */ /* 0x000fea0003800000 */
[----:B------:R-:W-:-:S04]  /*10b0*/  LOP3.LUT R7, R9, 0x7ff00000, RZ, 0xc0, !PT ;  /* 0x7ff0000009077812 */ /* 0x000fc800078ec0ff */
[CC--:B------:R-:W-:Y:S02]  /*10c0*/  VIADDMNMX R6, R4.reuse, -R7.reuse, 0xb9600000, !PT ;  /* 0xb960000004067446 */ /* 0x0c0fe40007800907 */
[----:B------:R-:W-:Y:S02]  /*10d0*/  ISETP.GE.U32.AND P0, PT, R4, R7, PT ;  /* 0x000000070400720c */ /* 0x000fe40003f06070 */
[----:B------:R-:W-:Y:S02]  /*10e0*/  VIMNMX R6, PT, PT, R6, 0x46a00000, PT ;  /* 0x46a0000006067848 */ /* 0x000fe40003fe0100 */
[----:B------:R-:W-:-:S05]  /*10f0*/  SEL R5, R5, 0x63400000, !P0 ;  /* 0x6340000005057807 */ /* 0x000fca0004000000 */
[----:B------:R-:W-:Y:S02]  /*1100*/  IMAD.IADD R20, R6, 0x1, -R5 ;  /* 0x0000000106147824 */ /* 0x000fe400078e0a05 */
[----:B------:R-:W-:Y:S02]  /*1110*/  IMAD.MOV.U32 R6, RZ, RZ, RZ ;  /* 0x000000ffff067224 */ /* 0x000fe400078e00ff */
[----:B------:R-:W-:-:S06]  /*1120*/  VIADD R7, R20, 0x7fe00000 ;  /* 0x7fe0000014077836 */ /* 0x000fcc0000000000 */
[----:B------:R-:W-:-:S10]  /*1130*/  DMUL R4, R24, R6 ;  /* 0x0000000618047228 */ /* 0x000fd40000000000 */
[----:B------:R-:W-:-:S13]  /*1140*/  FSETP.GTU.AND P0, PT, |R5|, 1.469367938527859385e-39, PT ;  /* 0x001000000500780b */ /* 0x000fda0003f0c200 */
[----:B------:R-:W-:Y:S05]  /*1150*/  @P0 BRA `(.L_x_385) ;  /* 0x0000000000940947 */ /* 0x000fea0003800000 */
[----:B------:R-:W-:-:S06]  /*1160*/  DFMA R10, R24, -R10, R18 ;  /* 0x8000000a180a722b */ /* 0x000fcc0000000012 */
[----:B------:R-:W-:-:S04]  /*1170*/  IMAD.MOV.U32 R10, RZ, RZ, RZ ;  /* 0x000000ffff0a7224 */ /* 0x000fc800078e00ff */
[C---:B------:R-:W-:Y:S02]  /*1180*/  FSETP.NEU.AND P0, PT, R11.reuse, RZ, PT ;  /* 0x000000ff0b00720b */ /* 0x040fe40003f0d000 */
[----:B------:R-:W-:-:S04]  /*1190*/  LOP3.LUT R9, R11, 0x80000000, R9, 0x48, !PT ;  /* 0x800000000b097812 */ /* 0x000fc800078e4809 */
[----:B------:R-:W-:-:S07]  /*11a0*/  LOP3.LUT R11, R9, R7, RZ, 0xfc, !PT ;  /* 0x00000007090b7212 */ /* 0x000fce00078efcff */
[----:B------:R-:W-:Y:S05]  /*11b0*/  @!P0 BRA `(.L_x_385) ;  /* 0x00000000007c8947 */ /* 0x000fea0003800000 */
[----:B------:R-:W-:Y:S01]  /*11c0*/  IADD3 R7, PT, PT, -R20, RZ, RZ ;  /* 0x000000ff14077210 */ /* 0x000fe20007ffe1ff */
[----:B------:R-:W-:Y:S01]  /*11d0*/  IMAD.MOV.U32 R6, RZ, RZ, RZ ;  /* 0x000000ffff067224 */ /* 0x000fe200078e00ff */
[----:B------:R-:W-:-:S05]  /*11e0*/  DMUL.RP R10, R24, R10 ;  /* 0x0000000a180a7228 */ /* 0x000fca0000008000 */
[----:B------:R-:W-:-:S05]  /*11f0*/  DFMA R6, R4, -R6, R24 ;  /* 0x800000060406722b */ /* 0x000fca0000000018 */
[----:B------:R-:W-:Y:S02]  /*1200*/  LOP3.LUT R9, R11, R9, RZ, 0x3c, !PT ;  /* 0x000000090b097212 */ /* 0x000fe400078e3cff */
[----:B------:R-:W-:-:S04]  /*1210*/  IADD3 R6, PT, PT, -R20, -0x43300000, RZ ;  /* 0xbcd0000014067810 */ /* 0x000fc80007ffe1ff */
[----:B------:R-:W-:-:S04]  /*1220*/  FSETP.NEU.AND P0, PT, |R7|, R6, PT ;  /* 0x000000060700720b */ /* 0x000fc80003f0d200 */
[----:B------:R-:W-:Y:S02]  /*1230*/  FSEL R4, R10, R4, !P0 ;  /* 0x000000040a047208 */ /* 0x000fe40004000000 */
[----:B------:R-:W-:Y:S01]  /*1240*/  FSEL R5, R9, R5, !P0 ;  /* 0x0000000509057208 */ /* 0x000fe20004000000 */
[----:B------:R-:W-:Y:S06]  /*1250*/  BRA `(.L_x_385) ;  /* 0x0000000000547947 */ /* 0x000fec0003800000 */
.L_x_384:
[----:B------:R-:W-:-:S14]  /*1260*/  DSETP.NAN.AND P0, PT, R6, R6, PT ;  /* 0x000000060600722a */ /* 0x000fdc0003f08000 */
[----:B------:R-:W-:Y:S05]  /*1270*/  @P0 BRA `(.L_x_386) ;  /* 0x0000000000440947 */ /* 0x000fea0003800000 */
[----:B------:R-:W-:-:S14]  /*1280*/  DSETP.NAN.AND P0, PT, R8, R8, PT ;  /* 0x000000080800722a */ /* 0x000fdc0003f08000 */
[----:B------:R-:W-:Y:S05]  /*1290*/  @P0 BRA `(.L_x_387) ;  /* 0x0000000000300947 */ /* 0x000fea0003800000 */
[----:B------:R-:W-:Y:S01]  /*12a0*/  ISETP.NE.AND P0, PT, R20, R27, PT ;  /* 0x0000001b1400720c */ /* 0x000fe20003f05270 */
[----:B------:R-:W-:Y:S02]  /*12b0*/  IMAD.MOV.U32 R4, RZ, RZ, 0x0 ;  /* 0x00000000ff047424 */ /* 0x000fe400078e00ff */
[----:B------:R-:W-:-:S10]  /*12c0*/  IMAD.MOV.U32 R5, RZ, RZ, -0x80000 ;  /* 0xfff80000ff057424 */ /* 0x000fd400078e00ff */
[----:B------:R-:W-:Y:S05]  /*12d0*/  @!P0 BRA `(.L_x_385) ;  /* 0x0000000000348947 */ /* 0x000fea0003800000 */
[----:B------:R-:W-:Y:S02]  /*12e0*/  ISETP.NE.AND P0, PT, R20, 0x7ff00000, PT ;  /* 0x7ff000001400780c */ /* 0x000fe40003f05270 */
[----:B------:R-:W-:Y:S02]  /*12f0*/  LOP3.LUT R5, R7, 0x80000000, R9, 0x48, !PT ;  /* 0x8000000007057812 */ /* 0x000fe400078e4809 */
[----:B------:R-:W-:-:S13]  /*1300*/  ISETP.EQ.OR P0, PT, R27, RZ, !P0 ;  /* 0x000000ff1b00720c */ /* 0x000fda0004702670 */
[----:B------:R-:W-:Y:S01]  /*1310*/  @P0 LOP3.LUT R6, R5, 0x7ff00000, RZ, 0xfc, !PT ;  /* 0x7ff0000005060812 */ /* 0x000fe200078efcff */
[----:B------:R-:W-:Y:S02]  /*1320*/  @!P0 IMAD.MOV.U32 R4, RZ, RZ, RZ ;  /* 0x000000ffff048224 */ /* 0x000fe400078e00ff */
[----:B------:R-:W-:Y:S02]  /*1330*/  @P0 IMAD.MOV.U32 R4, RZ, RZ, RZ ;  /* 0x000000ffff040224 */ /* 0x000fe400078e00ff */
[----:B------:R-:W-:Y:S01]  /*1340*/  @P0 IMAD.MOV.U32 R5, RZ, RZ, R6 ;  /* 0x000000ffff050224 */ /* 0x000fe200078e0006 */
[----:B------:R-:W-:Y:S06]  /*1350*/  BRA `(.L_x_385) ;  /* 0x0000000000147947 */ /* 0x000fec0003800000 */
.L_x_387:
[----:B------:R-:W-:Y:S02]  /*1360*/  LOP3.LUT R5, R9, 0x80000, RZ, 0xfc, !PT ;  /* 0x0008000009057812 */ /* 0x000fe400078efcff */
[----:B------:R-:W-:Y:S01]  /*1370*/  MOV R4, R8 ;  /* 0x0000000800047202 */ /* 0x000fe20000000f00 */
[----:B------:R-:W-:Y:S06]  /*1380*/  BRA `(.L_x_385) ;  /* 0x0000000000087947 */ /* 0x000fec0003800000 */
.L_x_386:
[----:B------:R-:W-:Y:S01]  /*1390*/  LOP3.LUT R5, R7, 0x80000, RZ, 0xfc, !PT ;  /* 0x0008000007057812 */ /* 0x000fe200078efcff */
[----:B------:R-:W-:-:S07]  /*13a0*/  IMAD.MOV.U32 R4, RZ, RZ, R6 ;  /* 0x000000ffff047224 */ /* 0x000fce00078e0006 */
.L_x_385:
[----:B------:R-:W-:Y:S05]  /*13b0*/  BSYNC.RECONVERGENT B1 ;  /* 0x0000000000017941 */ /* 0x000fea0003800200 */
.L_x_383:
[----:B------:R-:W-:Y:S02]  /*13c0*/  IMAD.MOV.U32 R6, RZ, RZ, R4 ;  /* 0x000000ffff067224 */ /* 0x000fe400078e0004 */
[----:B------:R-:W-:Y:S02]  /*13d0*/  IMAD.MOV.U32 R7, RZ, RZ, R5 ;  /* 0x000000ffff077224 */ /* 0x000fe400078e0005 */
[----:B------:R-:W-:Y:S02]  /*13e0*/  IMAD.MOV.U32 R4, RZ, RZ, R0 ;  /* 0x000000ffff047224 */ /* 0x000fe400078e0000 */
[----:B------:R-:W-:-:S04]  /*13f0*/  IMAD.MOV.U32 R5, RZ, RZ, 0x0 ;  /* 0x00000000ff057424 */ /* 0x000fc800078e00ff */
[----:B------:R-:W-:Y:S05]  /*1400*/  RET.REL.NODEC R4 `(_Z20gpuKernelArrayDG2CG2IdEvPT_S1_PiS2_ii) ;  /* 0xffffffe804fc7950 */ /* 0x000fea0003c3ffff */
.L_x_388:
        /* <DEDUP_REMOVED lines=15> */
.L_x_698:


//--------------------- .text._Z19gpuKernelArrayDG2CGIdEvPT_S1_PiS2_i --------------------------
	.section	.text._Z19gpuKernelArrayDG2CGIdEvPT_S1_PiS2_i,"ax",@progbits
	.align	128
        .global         _Z19gpuKernelArrayDG2CGIdEvPT_S1_PiS2_i
        .type           _Z19gpuKernelArrayDG2CGIdEvPT_S1_PiS2_i,@function
        .size           _Z19gpuKernelArrayDG2CGIdEvPT_S1_PiS2_i,(.L_x_699 - _Z19gpuKernelArrayDG2CGIdEvPT_S1_PiS2_i)
        .other          _Z19gpuKernelArrayDG2CGIdEvPT_S1_PiS2_i,@"STO_CUDA_ENTRY STV_DEFAULT"
_Z19gpuKernelArrayDG2CGIdEvPT_S1_PiS2_i:
.text._Z19gpuKernelArrayDG2CGIdEvPT_S1_PiS2_i:
        /* <DEDUP_REMOVED lines=12> */
.L_x_396:
[----:B01-34-:R-:W0:Y:S01]  /*00c0*/  LDC.64 R4, c[0x0][0x380] ;  /* 0x0000e000ff047b82 */ /* 0x01be220000000a00 */
[----:B------:R-:W3:Y:S07]  /*00d0*/  LDCU UR4, c[0x0][0x3a0] ;  /* 0x00007400ff0477ac */ /* 0x000eee0008000800 */
[----:B------:R-:W4:Y:S01]  /*00e0*/  LDC.64 R2, c[0x0][0x398] ;  /* 0x0000e600ff027b82 */ /* 0x000f220000000a00 */
[----:B0-----:R-:W-:-:S05]  /*00f0*/  IMAD.WIDE R4, R7, 0x8, R4 ;  /* 0x0000000807047825 */ /* 0x001fca00078e0204 */
[----:B-1----:R0:W-:Y:S01]  /*0100*/  STG.E.64 desc[UR6][R4.64], RZ ;  /* 0x000000ff04007986 */ /* 0x0021e2000c101b06 */
[----:B----4-:R-:W-:-:S05]  /*0110*/  IMAD.WIDE R2, R7, 0x4, R2 ;  /* 0x0000000407027825 */ /* 0x010fca00078e0202 */
[----:B------:R-:W4:Y:S04]  /*0120*/  LDG.E R10, desc[UR6][R2.64+0x4] ;  /* 0x00000406020a7981 */ /* 0x000f28000c1e1900 */
[----:B------:R-:W4:Y:S01]  /*0130*/  LDG.E R11, desc[UR6][R2.64] ;  /* 0x00000006020b7981 */ /* 0x000f22000c1e1900 */
[----:B------:R-:W-:Y:S01]  /*0140*/  IMAD.IADD R7, R0, 0x1, R7 ;  /* 0x0000000100077824 */ /* 0x000fe200078e0207 */
[----:B------:R-:W-:Y:S01]  /*0150*/  BSSY.RECONVERGENT B0, `(.L_x_389) ;  /* 0x0000063000007945 */ /* 0x000fe20003800200 */
[----:B------:R-:W-:-:S03]  /*0160*/  CS2R R8, SRZ ;  /* 0x0000000000087805 */ /* 0x000fc6000001ff00 */
        /* <DEDUP_REMOVED lines=8> */
[----:B------:R-:W-:Y:S02]  /*01f0*/  ISETP.GT.U32.AND P2, PT, R8, -0x4, PT ;  /* 0xfffffffc0800780c */ /* 0x000fe40003f44070 */
[----:B------:R-:W-:Y:S02]  /*0200*/  CS2R R8, SRZ ;  /* 0x0000000000087805 */ /* 0x000fe4000001ff00 */
[----:B------:R-:W-:-:S09]  /*0210*/  ISETP.NE.AND P0, PT, R20, RZ, PT ;  /* 0x000000ff1400720c */ /* 0x000fd20003f05270 */
[----:B------:R-:W-:Y:S05]  /*0220*/  @P2 BRA `(.L_x_392) ;  /* 0x0000000000c42947 */ /* 0x000fea0003800000 */
[----:B------:R-:W-:Y:S02]  /*0230*/  LOP3.LUT R12, R6, 0x7ffffffc, RZ, 0xc0, !PT ;  /* 0x7ffffffc060c7812 */ /* 0x000fe400078ec0ff */
[----:B------:R-:W-:Y:S02]  /*0240*/  CS2R R14, SRZ ;  /* 0x00000000000e7805 */ /* 0x000fe4000001ff00 */
[----:B------:R-:W-:Y:S01]  /*0250*/  CS2R R8, SRZ ;  /* 0x0000000000087805 */ /* 0x000fe2000001ff00 */
[----:B------:R-:W-:-:S07]  /*0260*/  IMAD.MOV R13, RZ, RZ, -R12 ;  /* 0x000000ffff0d7224 */ /* 0x000fce00078e0a0c */
.L_x_393:
[----:B------:R-:W3:Y:S01]  /*0270*/  LDG.E R10, desc[UR6][R2.64] ;  /* 0x00000006020a7981 */ /* 0x000ee2000c1e1900 */
[----:B0-----:R-:W0:Y:S01]  /*0280*/  LDC.64 R16, c[0x0][0x390] ;  /* 0x0000e400ff107b82 */ /* 0x001e220000000a00 */
[----:B---3--:R-:W-:-:S04]  /*0290*/  IMAD.IADD R11, R10, 0x1, R15 ;  /* 0x000000010a0b7824 */ /* 0x008fc800078e020f */
[----:B0-----:R-:W-:-:S03]  /*02a0*/  IMAD.WIDE R16, R11, 0x4, R16 ;  /* 0x000000040b107825 */ /* 0x001fc600078e0210 */
[----:B------:R-:W0:Y:S03]  /*02b0*/  LDC.64 R10, c[0x0][0x388] ;  /* 0x0000e200ff0a7b82 */ /* 0x000e260000000a00 */
[----:B------:R-:W0:Y:S02]  /*02c0*/  LDG.E R17, desc[UR6][R16.64] ;  /* 0x0000000610117981 */ /* 0x000e24000c1e1900 */
[----:B0-----:R-:W-:-:S06]  /*02d0*/  IMAD.WIDE R22, R17, 0x8, R10 ;  /* 0x0000000811167825 */ /* 0x001fcc00078e020a */
[----:B------:R-:W3:Y:S02]  /*02e0*/  LDG.E.64 R22, desc[UR6][R22.64] ;  /* 0x0000000616167981 */ /* 0x000ee4000c1e1b00 */
[----:B---3--:R-:W-:-:S07]  /*02f0*/  DADD R8, R22, R8 ;  /* 0x0000000016087229 */ /* 0x008fce0000000008 */
[----:B------:R0:W-:Y:S04]  /*0300*/  STG.E.64 desc[UR6][R4.64], R8 ;  /* 0x0000000804007986 */ /* 0x0001e8000c101b06 */
[----:B------:R-:W3:Y:S02]  /*0310*/  LDG.E R18, desc[UR6][R2.64] ;  /* 0x0000000602127981 */ /* 0x000ee4000c1e1900 */
[----:B---3--:R-:W-:-:S04]  /*0320*/  IADD3 R19, P2, PT, R18, R15, RZ ;  /* 0x0000000f12137210 */ /* 0x008fc80007f5e0ff */
[----:B------:R-:W-:Y:S02]  /*0330*/  LEA.HI.X.SX32 R24, R18, R14, 0x1, P2 ;  /* 0x0000000e12187211 */ /* 0x000fe400010f0eff */
[----:B--2---:R-:W-:-:S04]  /*0340*/  LEA R18, P2, R19, UR8, 0x2 ;  /* 0x0000000813127c11 */ /* 0x004fc8000f8410ff */
[----:B------:R-:W-:-:S06]  /*0350*/  LEA.HI.X R19, R19, UR9, R24, 0x2, P2 ;  /* 0x0000000913137c11 */ /* 0x000fcc00090f1418 */
[----:B------:R-:W2:Y:S02]  /*0360*/  LDG.E R19, desc[UR6][R18.64+0x4] ;  /* 0x0000040612137981 */ /* 0x000ea4000c1e1900 */
[----:B--2---:R-:W-:-:S05]  /*0370*/  IMAD.WIDE R24, R19, 0x8, R10 ;  /* 0x0000000813187825 */ /* 0x004fca00078e020a */
[----:B------:R-:W2:Y:S02]  /*0380*/  LDG.E.64 R16, desc[UR6][R24.64] ;  /* 0x0000000618107981 */ /* 0x000ea4000c1e1b00 */
[----:B--2---:R-:W-:-:S07]  /*0390*/  DADD R16, R8, R16 ;  /* 0x0000000008107229 */ /* 0x004fce0000000010 */
[----:B------:R1:W-:Y:S04]  /*03a0*/  STG.E.64 desc[UR6][R4.64], R16 ;  /* 0x0000001004007986 */ /* 0x0003e8000c101b06 */
[----:B0-----:R-:W2:Y:S02]  /*03b0*/  LDG.E R8, desc[UR6][R2.64] ;  /* 0x0000000602087981 */ /* 0x001ea4000c1e1900 */
[----:B--2---:R-:W-:-:S04]  /*03c0*/  IADD3 R9, P2, PT, R8, R15, RZ ;  /* 0x0000000f08097210 */ /* 0x004fc80007f5e0ff */
[----:B------:R-:W-:Y:S02]  /*03d0*/  LEA.HI.X.SX32 R22, R8, R14, 0x1, P2 ;  /* 0x0000000e08167211 */ /* 0x000fe400010f0eff */
[----:B------:R-:W-:-:S04]  /*03e0*/  LEA R8, P2, R9, UR8, 0x2 ;  /* 0x0000000809087c11 */ /* 0x000fc8000f8410ff */
[----:B------:R-:W-:-:S06]  /*03f0*/  LEA.HI.X R9, R9, UR9, R22, 0x2, P2 ;  /* 0x0000000909097c11 */ /* 0x000fcc00090f1416 */
[----:B------:R-:W2:Y:S02]  /*0400*/  LDG.E R9, desc[UR6][R8.64+0x8] ;  /* 0x0000080608097981 */ /* 0x000ea4000c1e1900 */
[----:B--2---:R-:W-:-:S05]  /*0410*/  IMAD.WIDE R22, R9, 0x8, R10 ;  /* 0x0000000809167825 */ /* 0x004fca00078e020a */
[----:B------:R-:W2:Y:S02]  /*0420*/  LDG.E.64 R18, desc[UR6][R22.64] ;  /* 0x0000000616127981 */ /* 0x000ea4000c1e1b00 */
[----:B--2---:R-:W-:-:S07]  /*0430*/  DADD R18, R16, R18 ;  /* 0x0000000010127229 */ /* 0x004fce0000000012 */
[----:B------:R0:W-:Y:S04]  /*0440*/  STG.E.64 desc[UR6][R4.64], R18 ;  /* 0x0000001204007986 */ /* 0x0001e8000c101b06 */
[----:B-1----:R-:W2:Y:S02]  /*0450*/  LDG.E R16, desc[UR6][R2.64] ;  /* 0x0000000602107981 */ /* 0x002ea4000c1e1900 */
[----:B--2---:R-:W-:-:S04]  /*0460*/  IADD3 R17, P2, PT, R16, R15, RZ ;  /* 0x0000000f10117210 */ /* 0x004fc80007f5e0ff */
[----:B------:R-:W-:Y:S02]  /*0470*/  LEA.HI.X.SX32 R24, R16, R14, 0x1, P2 ;  /* 0x0000000e10187211 */ /* 0x000fe400010f0eff */
[----:B------:R-:W-:-:S04]  /*0480*/  LEA R16, P2, R17, UR8, 0x2 ;  /* 0x0000000811107c11 */ /* 0x000fc8000f8410ff */
[----:B------:R-:W-:-:S06]  /*0490*/  LEA.HI.X R17, R17, UR9, R24, 0x2, P2 ;  /* 0x0000000911117c11 */ /* 0x000fcc00090f1418 */
[----:B------:R-:W2:Y:S02]  /*04a0*/  LDG.E R17, desc[UR6][R16.64+0xc] ;  /* 0x00000c0610117981 */ /* 0x000ea4000c1e1900 */
[----:B--2---:R-:W-:-:S06]  /*04b0*/  IMAD.WIDE R10, R17, 0x8, R10 ;  /* 0x00000008110a7825 */ /* 0x004fcc00078e020a */
[----:B------:R-:W2:Y:S01]  /*04c0*/  LDG.E.64 R10, desc[UR6][R10.64] ;  /* 0x000000060a0a7981 */ /* 0x000ea2000c1e1b00 */
[----:B------:R-:W-:Y:S01]  /*04d0*/  VIADD R13, R13, 0x4 ;  /* 0x000000040d0d7836 */ /* 0x000fe20000000000 */
[----:B------:R-:W-:-:S04]  /*04e0*/  IADD3 R15, P3, PT, R15, 0x4, RZ ;  /* 0x000000040f0f7810 */ /* 0x000fc80007f7e0ff */
[----:B------:R-:W-:Y:S01]  /*04f0*/  ISETP.NE.AND P2, PT, R13, RZ, PT ;  /* 0x000000ff0d00720c */ /* 0x000fe20003f45270 */
[----:B------:R-:W-:Y:S01]  /*0500*/  IMAD.X R14, RZ, RZ, R14, P3 ;  /* 0x000000ffff0e7224 */ /* 0x000fe200018e060e */
[----:B--2---:R-:W-:-:S07]  /*0510*/  DADD R8, R18, R10 ;  /* 0x0000000012087229 */ /* 0x004fce000000000a */
[----:B------:R0:W-:Y:S04]  /*0520*/  STG.E.64 desc[UR6][R4.64], R8 ;  /* 0x0000000804007986 */ /* 0x0001e8000c101b06 */
[----:B------:R-:W-:Y:S05]  /*0530*/  @P2 BRA `(.L_x_393) ;  /* 0xfffffffc004c2947 */ /* 0x000fea000383ffff */
.L_x_392:
[----:B--2---:R-:W-:Y:S05]  /*0540*/  BSYNC.RECONVERGENT B1 ;  /* 0x0000000000017941 */ /* 0x004fea0003800200 */
.L_x_391:
[----:B------:R-:W-:Y:S05]  /*0550*/  @!P0 BRA `(.L_x_390) ;  /* 0x0000000000888947 */ /* 0x000fea0003800000 */
[----:B------:R-:W2:Y:S01]  /*0560*/  LDG.E R11, desc[UR6][R2.64] ;  /* 0x00000006020b7981 */ /* 0x000ea2000c1e1900 */
[----:B------:R-:W1:Y:S01]  /*0570*/  LDC.64 R14, c[0x0][0x390] ;  /* 0x0000e400ff0e7b82 */ /* 0x000e620000000a00 */
[----:B--2---:R-:W-:-:S04]  /*0580*/  IMAD.IADD R11, R11, 0x1, R12 ;  /* 0x000000010b0b7824 */ /* 0x004fc800078e020c */
[----:B-1----:R-:W-:-:S03]  /*0590*/  IMAD.WIDE R14, R11, 0x4, R14 ;  /* 0x000000040b0e7825 */ /* 0x002fc600078e020e */
[----:B------:R-:W1:Y:S03]  /*05a0*/  LDC.64 R10, c[0x0][0x388] ;  /* 0x0000e200ff0a7b82 */ /* 0x000e660000000a00 */
[----:B------:R-:W1:Y:S02]  /*05b0*/  LDG.E R15, desc[UR6][R14.64] ;  /* 0x000000060e0f7981 */ /* 0x000e64000c1e1900 */
[----:B-1----:R-:W-:-:S06]  /*05c0*/  IMAD.WIDE R16, R15, 0x8, R10 ;  /* 0x000000080f107825 */ /* 0x002fcc00078e020a */
[----:B------:R-:W0:Y:S01]  /*05d0*/  LDG.E.64 R16, desc[UR6][R16.64] ;  /* 0x0000000610107981 */ /* 0x000e22000c1e1b00 */
[----:B------:R-:W-:Y:S01]  /*05e0*/  ISETP.NE.AND P0, PT, R20, 0x1, PT ;  /* 0x000000011400780c */ /* 0x000fe20003f05270 */
[----:B0-----:R-:W-:-:S07]  /*05f0*/  DADD R8, R8, R16 ;  /* 0x0000000008087229 */ /* 0x001fce0000000010 */
[----:B------:R1:W-:Y:S05]  /*0600*/  STG.E.64 desc[UR6][R4.64], R8 ;  /* 0x0000000804007986 */ /* 0x0003ea000c101b06 */
[----:B------:R-:W-:Y:S05]  /*0610*/  @!P0 BRA `(.L_x_390) ;  /* 0x0000000000588947 */ /* 0x000fea0003800000 */
[----:B------:R-:W2:Y:S01]  /*0620*/  LDG.E R13, desc[UR6][R2.64] ;  /* 0x00000006020d7981 */ /* 0x000ea2000c1e1900 */
[----:B------:R-:W0:Y:S01]  /*0630*/  LDC.64 R14, c[0x0][0x390] ;  /* 0x0000e400ff0e7b82 */ /* 0x000e220000000a00 */
[----:B--2---:R-:W-:-:S04]  /*0640*/  IADD3 R16, P0, PT, R13, R12, RZ ;  /* 0x0000000c0d107210 */ /* 0x004fc80007f1e0ff */
[----:B------:R-:W-:Y:S02]  /*0650*/  LEA.HI.X.SX32 R13, R13, RZ, 0x1, P0 ;  /* 0x000000ff0d0d7211 */ /* 0x000fe400000f0eff */
[----:B0-----:R-:W-:-:S04]  /*0660*/  LEA R18, P0, R16, R14, 0x2 ;  /* 0x0000000e10127211 */ /* 0x001fc800078010ff */
[----:B------:R-:W-:-:S05]  /*0670*/  LEA.HI.X R19, R16, R15, R13, 0x2, P0 ;  /* 0x0000000f10137211 */ /* 0x000fca00000f140d */
[----:B------:R-:W2:Y:S02]  /*0680*/  LDG.E R17, desc[UR6][R18.64+0x4] ;  /* 0x0000040612117981 */ /* 0x000ea4000c1e1900 */
[----:B--2---:R-:W-:-:S06]  /*0690*/  IMAD.WIDE R16, R17, 0x8, R10 ;  /* 0x0000000811107825 */ /* 0x004fcc00078e020a */
[----:B------:R-:W1:Y:S01]  /*06a0*/  LDG.E.64 R16, desc[UR6][R16.64] ;  /* 0x0000000610107981 */ /* 0x000e62000c1e1b00 */
[----:B------:R-:W-:Y:S01]  /*06b0*/  ISETP.NE.AND P0, PT, R20, 0x2, PT ;  /* 0x000000021400780c */ /* 0x000fe20003f05270 */
[----:B-1----:R-:W-:-:S07]  /*06c0*/  DADD R8, R8, R16 ;  /* 0x0000000008087229 */ /* 0x002fce0000000010 */
[----:B------:R3:W-:Y:S05]  /*06d0*/  STG.E.64 desc[UR6][R4.64], R8 ;  /* 0x0000000804007986 */ /* 0x0007ea000c101b06 */
        /* <DEDUP_REMOVED lines=8> */
[----:B------:R-:W3:Y:S02]  /*0760*/  LDG.E.64 R10, desc[UR6][R10.64] ;  /* 0x000000060a0a7981 */ /* 0x000ee4000c1e1b00 */
[----:B---3--:R-:W-:-:S11]  /*0770*/  DADD R8, R8, R10 ;  /* 0x0000000008087229 */ /* 0x008fd6000000000a */
.L_x_390:
[----:B--2---:R-:W-:Y:S05]  /*0780*/  BSYNC.RECONVERGENT B0 ;  /* 0x0000000000007941 */ /* 0x004fea0003800200 */
.L_x_389:
[----:B------:R-:W2:Y:S01]  /*0790*/  I2F.F64 R10, R6 ;  /* 0x00000006000a7312 */ /* 0x000ea20000201c00 */
[----:B------:R-:W-:Y:S01]  /*07a0*/  IMAD.MOV.U32 R2, RZ, RZ, 0x1 ;  /* 0x00000001ff027424 */ /* 0x000fe200078e00ff */
[----:B------:R-:W-:Y:S01]  /*07b0*/  FSETP.GEU.AND P2, PT, |R9|, 6.5827683646048100446e-37, PT ;  /* 0x036000000900780b */ /* 0x000fe20003f4e200 */
[----:B------:R-:W-:Y:S05]  /*07c0*/  BSSY.RECONVERGENT B0, `(.L_x_394) ;  /* 0x0000013000007945 */ /* 0x000fea0003800200 */
[----:B--2---:R-:W2:Y:S02]  /*07d0*/  MUFU.RCP64H R3, R11 ;  /* 0x0000000b00037308 */ /* 0x004ea40000001800 */
[----:B--2---:R-:W-:-:S08]  /*07e0*/  DFMA R12, -R10, R2, 1 ;  /* 0x3ff000000a0c742b */ /* 0x004fd00000000102 */
[----:B------:R-:W-:-:S08]  /*07f0*/  DFMA R12, R12, R12, R12 ;  /* 0x0000000c0c0c722b */ /* 0x000fd0000000000c */
[----:B------:R-:W-:-:S08]  /*0800*/  DFMA R12, R2, R12, R2 ;  /* 0x0000000c020c722b */ /* 0x000fd00000000002 */
[----:B------:R-:W-:-:S08]  /*0810*/  DFMA R2, -R10, R12, 1 ;  /* 0x3ff000000a02742b */ /* 0x000fd0000000010c */
[----:B------:R-:W-:-:S08]  /*0820*/  DFMA R2, R12, R2, R12 ;  /* 0x000000020c02722b */ /* 0x000fd0000000000c */
[----:B------:R-:W-:-:S08]  /*0830*/  DMUL R12, R2, R8 ;  /* 0x00000008020c7228 */ /* 0x000fd00000000000 */
[----:B------:R-:W-:-:S08]  /*0840*/  DFMA R14, -R10, R12, R8 ;  /* 0x0000000c0a0e722b */ /* 0x000fd00000000108 */
[----:B------:R-:W-:-:S10]  /*0850*/  DFMA R2, R2, R14, R12 ;  /* 0x0000000e0202722b */ /* 0x000fd4000000000c */
[----:B------:R-:W-:-:S05]  /*0860*/  FFMA R6, RZ, R11, R3 ;  /* 0x0000000bff067223 */ /* 0x000fca0000000003 */
[----:B------:R-:W-:-:S13]  /*0870*/  FSETP.GT.AND P0, PT, |R6|, 1.469367938527859385e-39, PT ;  /* 0x001000000600780b */ /* 0x000fda0003f04200 */
[----:B------:R-:W-:Y:S05]  /*0880*/  @P0 BRA P2, `(.L_x_395) ;  /* 0x0000000000180947 */ /* 0x000fea0001000000 */
[----:B------:R-:W-:Y:S01]  /*0890*/  IMAD.MOV.U32 R2, RZ, RZ, R8 ;  /* 0x000000ffff027224 */ /* 0x000fe200078e0008 */
[----:B------:R-:W-:Y:S01]  /*08a0*/  MOV R6, 0x8d0 ;  /* 0x000008d000067802 */ /* 0x000fe20000000f00 */
[----:B------:R-:W-:-:S07]  /*08b0*/  IMAD.MOV.U32 R3, RZ, RZ, R9 ;  /* 0x000000ffff037224 */ /* 0x000fce00078e0009 */
[----:B01-3--:R-:W-:Y:S05]  /*08c0*/  CALL.REL.NOINC `($__internal_5_$__cuda_sm20_div_rn_f64_full) ;  /* 0x0000000000187944 */ /* 0x00bfea0003c00000 */
[----:B------:R-:W-:Y:S02]  /*08d0*/  IMAD.MOV.U32 R2, RZ, RZ, R14 ;  /* 0x000000ffff027224 */ /* 0x000fe400078e000e */
[----:B------:R-:W-:-:S07]  /*08e0*/  IMAD.MOV.U32 R3, RZ, RZ, R15 ;  /* 0x000000ffff037224 */ /* 0x000fce00078e000f */
.L_x_395:
[----:B------:R-:W-:Y:S05]  /*08f0*/  BSYNC.RECONVERGENT B0 ;  /* 0x0000000000007941 */ /* 0x000fea0003800200 */
.L_x_394:
[----:B------:R4:W-:Y:S01]  /*0900*/  STG.E.64 desc[UR6][R4.64], R2 ;  /* 0x0000000204007986 */ /* 0x0009e2000c101b06 */
[----:B------:R-:W-:Y:S05]  /*0910*/  @!P1 BRA `(.L_x_396) ;  /* 0xfffffff400e89947 */ /* 0x000fea000383ffff */
[----:B------:R-:W-:Y:S05]  /*0920*/  EXIT ;  /* 0x000000000000794d */ /* 0x000fea0003800000 */
        .weak           $__internal_5_$__cuda_sm20_div_rn_f64_full
        .type           $__internal_5_$__cuda_sm20_div_rn_f64_full,@function
        .size           $__internal_5_$__cuda_sm20_div_rn_f64_full,(.L_x_699 - $__internal_5_$__cuda_sm20_div_rn_f64_full)
$__internal_5_$__cuda_sm20_div_rn_f64_full:
[C---:B------:R-:W-:Y:S01]  /*0930*/  FSETP.GEU.AND P0, PT, |R11|.reuse, 1.469367938527859385e-39, PT ;  /* 0x001000000b00780b */ /* 0x040fe20003f0e200 */
[--C-:B------:R-:W-:Y:S01]  /*0940*/  IMAD.MOV.U32 R12, RZ, RZ, R10.reuse ;  /* 0x000000ffff0c7224 */ /* 0x100fe200078e000a */
[----:B------:R-:W-:Y:S01]  /*0950*/  LOP3.LUT R8, R11, 0x800fffff, RZ, 0xc0, !PT ;  /* 0x800fffff0b087812 */ /* 0x000fe200078ec0ff */
[----:B------:R-:W-:Y:S01]  /*0960*/  IMAD.MOV.U32 R13, RZ, RZ, R11 ;  /* 0x000000ffff0d7224 */ /* 0x000fe200078e000b */
[C---:B------:R-:W-:Y:S01]  /*0970*/  FSETP.GEU.AND P3, PT, |R3|.reuse, 1.469367938527859385e-39, PT ;  /* 0x001000000300780b */ /* 0x040fe20003f6e200 */
[----:B------:R-:W-:Y:S01]  /*0980*/  IMAD.MOV.U32 R16, RZ, RZ, 0x1 ;  /* 0x00000001ff107424 */ /* 0x000fe200078e00ff */
[----:B------:R-:W-:Y:S01]  /*0990*/  LOP3.LUT R9, R8, 0x3ff00000, RZ, 0xfc, !PT ;  /* 0x3ff0000008097812 */ /* 0x000fe200078efcff */
[----:B------:R-:W-:Y:S01]  /*09a0*/  IMAD.MOV.U32 R8, RZ, RZ, R10 ;  /* 0x000000ffff087224 */ /* 0x000fe200078e000a */
[----:B------:R-:W-:Y:S01]  /*09b0*/  LOP3.LUT R14, R3, 0x7ff00000, RZ, 0xc0, !PT ;  /* 0x7ff00000030e7812 */ /* 0x000fe200078ec0ff */
[----:B------:R-:W-:Y:S01]  /*09c0*/  IMAD.MOV.U32 R10, RZ, RZ, R2 ;  /* 0x000000ffff0a7224 */ /* 0x000fe200078e0002 */
[----:B------:R-:W-:Y:S01]  /*09d0*/  LOP3.LUT R21, R11, 0x7ff00000, RZ, 0xc0, !PT ;  /* 0x7ff000000b157812 */ /* 0x000fe200078ec0ff */
[----:B------:R-:W-:Y:S02]  /*09e0*/  BSSY.RECONVERGENT B1, `(.L_x_397) ;  /* 0x000004f000017945 */ /* 0x000fe40003800200 */
[----:B------:R-:W-:Y:S01]  /*09f0*/  @!P0 DMUL R8, R12, 8.98846567431157953865e+307 ;  /* 0x7fe000000c088828 */ /* 0x000fe20000000000 */
[----:B------:R-:W-:-:S03]  /*0a00*/  ISETP.GE.U32.AND P2, PT, R14, R21, PT ;  /* 0x000000150e00720c */ /* 0x000fc60003f46070 */
[----:B------:R-:W-:Y:S02]  /*0a10*/  @!P3 LOP3.LUT R15, R13, 0x7ff00000, RZ, 0xc0, !PT ;  /* 0x7ff000000d0fb812 */ /* 0x000fe400078ec0ff */
[----:B------:R-:W0:Y:S02]  /*0a20*/  MUFU.RCP64H R17, R9 ;  /* 0x0000000900117308 */ /* 0x000e240000001800 */
[----:B------:R-:W-:Y:S01]  /*0a30*/  @!P3 ISETP.GE.U32.AND P4, PT, R14, R15, PT ;  /* 0x0000000f0e00b20c */ /* 0x000fe20003f86070 */
[----:B------:R-:W-:-:S05]  /*0a40*/  IMAD.MOV.U32 R15, RZ, RZ, 0x1ca00000 ;  /* 0x1ca00000ff0f7424 */ /* 0x000fca00078e00ff */
[----:B------:R-:W-:-:S04]  /*0a50*/  SEL R11, R15, 0x63400000, !P2 ;  /* 0x634000000f0b7807 */ /* 0x000fc80005000000 */
[----:B------:R-:W-:Y:S01]  /*0a60*/  LOP3.LUT R11, R11, 0x800fffff, R3, 0xf8, !PT ;  /* 0x800fffff0b0b7812 */ /* 0x000fe200078ef803 */
[----:B0-----:R-:W-:-:S08]  /*0a70*/  DFMA R18, R16, -R8, 1 ;  /* 0x3ff000001012742b */ /* 0x001fd00000000808 */
[----:B------:R-:W-:-:S08]  /*0a80*/  DFMA R18, R18, R18, R18 ;  /* 0x000000121212722b */ /* 0x000fd00000000012 */
[----:B------:R-:W-:Y:S01]  /*0a90*/  DFMA R16, R16, R18, R16 ;  /* 0x000000121010722b */ /* 0x000fe20000000010 */
[----:B------:R-:W-:-:S04]  /*0aa0*/  @!P3 SEL R19, R15, 0x63400000, !P4 ;  /* 0x634000000f13b807 */ /* 0x000fc80006000000 */
[----:B------:R-:W-:-:S03]  /*0ab0*/  @!P3 LOP3.LUT R22, R19, 0x80000000, R3, 0xf8, !PT ;  /* 0x800000001316b812 */ /* 0x000fc600078ef803 */
[----:B------:R-:W-:Y:S01]  /*0ac0*/  DFMA R18, R16, -R8, 1 ;  /* 0x3ff000001012742b */ /* 0x000fe20000000808 */
[----:B------:R-:W-:Y:S01]  /*0ad0*/  @!P3 LOP3.LUT R23, R22, 0x100000, RZ, 0xfc, !PT ;  /* 0x001000001617b812 */ /* 0x000fe200078efcff */
[----:B------:R-:W-:-:S06]  /*0ae0*/  @!P3 IMAD.MOV.U32 R22, RZ, RZ, RZ ;  /* 0x000000ffff16b224 */ /* 0x000fcc00078e00ff */
[----:B------:R-:W-:Y:S02]  /*0af0*/  DFMA R16, R16, R18, R16 ;  /* 0x000000121010722b */ /* 0x000fe40000000010 */
[----:B------:R-:W-:Y:S01]  /*0b00*/  @!P3 DFMA R10, R10, 2, -R22 ;  /* 0x400000000a0ab82b */ /* 0x000fe20000000816 */
[----:B------:R-:W-:Y:S02]  /*0b10*/  IMAD.MOV.U32 R22, RZ, RZ, R14 ;  /* 0x000000ffff167224 */ /* 0x000fe400078e000e */
[----:B------:R-:W-:Y:S01]  /*0b20*/  IMAD.MOV.U32 R23, RZ, RZ, R21 ;  /* 0x000000ffff177224 */ /* 0x000fe200078e0015 */
[----:B------:R-:W-:-:S04]  /*0b30*/  @!P0 LOP3.LUT R23, R9, 0x7ff00000, RZ, 0xc0, !PT ;  /* 0x7ff0000009178812 */ /* 0x000fc800078ec0ff */
[----:B------:R-:W-:Y:S02]  /*0b40*/  DMUL R18, R16, R10 ;  /* 0x0000000a10127228 */ /* 0x000fe40000000000 */
[----:B------:R-:W-:Y:S01]  /*0b50*/  @!P3 LOP3.LUT R22, R11, 0x7ff00000, RZ, 0xc0, !PT ;  /* 0x7ff000000b16b812 */ /* 0x000fe200078ec0ff */
[----:B------:R-:W-:-:S04]  /*0b60*/  VIADD R25, R23, 0xffffffff ;  /* 0xffffffff17197836 */ /* 0x000fc80000000000 */
[----:B------:R-:W-:Y:S01]  /*0b70*/  VIADD R24, R22, 0xffffffff ;  /* 0xffffffff16187836 */ /* 0x000fe20000000000 */
[----:B------:R-:W-:-:S04]  /*0b80*/  DFMA R20, R18, -R8, R10 ;  /* 0x800000081214722b */ /* 0x000fc8000000000a */
[----:B------:R-:W-:-:S04]  /*0b90*/  ISETP.GT.U32.AND P0, PT, R24, 0x7feffffe, PT ;  /* 0x7feffffe1800780c */ /* 0x000fc80003f04070 */
[----:B------:R-:W-:Y:S01]  /*0ba0*/  ISETP.GT.U32.OR P0, PT, R25, 0x7feffffe, P0 ;  /* 0x7feffffe1900780c */ /* 0x000fe20000704470 */
[----:B------:R-:W-:-:S12]  /*0bb0*/  DFMA R16, R16, R20, R18 ;  /* 0x000000141010722b */ /* 0x000fd80000000012 */
        /* <DEDUP_REMOVED lines=12> */
[----:B------:R-:W-:Y:S01]  /*0c80*/  DFMA R8, R16, -R8, R10 ;  /* 0x800000081008722b */ /* 0x000fe2000000000a */
[----:B------:R-:W-:-:S09]  /*0c90*/  IMAD.MOV.U32 R2, RZ, RZ, RZ ;  /* 0x000000ffff027224 */ /* 0x000fd200078e00ff */
[C---:B------:R-:W-:Y:S02]  /*0ca0*/  FSETP.NEU.AND P0, PT, R9.reuse, RZ, PT ;  /* 0x000000ff0900720b */ /* 0x040fe40003f0d000 */
[----:B------:R-:W-:-:S04]  /*0cb0*/  LOP3.LUT R13, R9, 0x80000000, R13, 0x48, !PT ;  /* 0x80000000090d7812 */ /* 0x000fc800078e480d */
[----:B------:R-:W-:-:S07]  /*0cc0*/  LOP3.LUT R3, R13, R3, RZ, 0xfc, !PT ;  /* 0x000000030d037212 */ /* 0x000fce00078efcff */
[----:B------:R-:W-:Y:S05]  /*0cd0*/  @!P0 BRA `(.L_x_399) ;  /* 0x00000000007c8947 */ /* 0x000fea0003800000 */
[----:B------:R-:W-:Y:S01]  /*0ce0*/  IMAD.MOV R9, RZ, RZ, -R18 ;  /* 0x000000ffff097224 */ /* 0x000fe200078e0a12 */
[----:B------:R-:W-:Y:S01]  /*0cf0*/  DMUL.RP R2, R16, R2 ;  /* 0x0000000210027228 */ /* 0x000fe20000008000 */
[----:B------:R-:W-:-:S06]  /*0d00*/  IMAD.MOV.U32 R8, RZ, RZ, RZ ;  /* 0x000000ffff087224 */ /* 0x000fcc00078e00ff */
[----:B------:R-:W-:-:S03]  /*0d10*/  DFMA R8, R14, -R8, R16 ;  /* 0x800000080e08722b */ /* 0x000fc60000000010 */
[----:B------:R-:W-:-:S03]  /*0d20*/  LOP3.LUT R13, R3, R13, RZ, 0x3c, !PT ;  /* 0x0000000d030d7212 */ /* 0x000fc600078e3cff */
[----:B------:R-:W-:-:S04]  /*0d30*/  IADD3 R8, PT, PT, -R18, -0x43300000, RZ ;  /* 0xbcd0000012087810 */ /* 0x000fc80007ffe1ff */
[----:B------:R-:W-:-:S04]  /*0d40*/  FSETP.NEU.AND P0, PT, |R9|, R8, PT ;  /* 0x000000080900720b */ /* 0x000fc80003f0d200 */
[----:B------:R-:W-:Y:S02]  /*0d50*/  FSEL R14, R2, R14, !P0 ;  /* 0x0000000e020e7208 */ /* 0x000fe40004000000 */
[----:B------:R-:W-:Y:S01]  /*0d60*/  FSEL R15, R13, R15, !P0 ;  /* 0x0000000f0d0f7208 */ /* 0x000fe20004000000 */
[----:B------:R-:W-:Y:S06]  /*0d70*/  BRA `(.L_x_399) ;  /* 0x0000000000547947 */ /* 0x000fec0003800000 */
.L_x_398:
        /* <DEDUP_REMOVED lines=16> */
.L_x_401:
[----:B------:R-:W-:Y:S01]  /*0e80*/  LOP3.LUT R15, R13, 0x80000, RZ, 0xfc, !PT ;  /* 0x000800000d0f7812 */ /* 0x000fe200078efcff */
[----:B------:R-:W-:Y:S01]  /*0e90*/  IMAD.MOV.U32 R14, RZ, RZ, R12 ;  /* 0x000000ffff0e7224 */ /* 0x000fe200078e000c */
[----:B------:R-:W-:Y:S06]  /*0ea0*/  BRA `(.L_x_399) ;  /* 0x0000000000087947 */ /* 0x000fec0003800000 */
.L_x_400:
[----:B------:R-:W-:Y:S01]  /*0eb0*/  LOP3.LUT R15, R3, 0x80000, RZ, 0xfc, !PT ;  /* 0x00080000030f7812 */ /* 0x000fe200078efcff */
[----:B------:R-:W-:-:S07]  /*0ec0*/  IMAD.MOV.U32 R14, RZ, RZ, R2 ;  /* 0x000000ffff0e7224 */ /* 0x000fce00078e0002 */
.L_x_399:
[----:B------:R-:W-:Y:S05]  /*0ed0*/  BSYNC.RECONVERGENT B1 ;  /* 0x0000000000017941 */ /* 0x000fea0003800200 */
.L_x_397:
[----:B------:R-:W-:Y:S02]  /*0ee0*/  IMAD.MOV.U32 R2, RZ, RZ, R6 ;  /* 0x000000ffff027224 */ /* 0x000fe400078e0006 */
[----:B------:R-:W-:-:S04]  /*0ef0*/  IMAD.MOV.U32 R3, RZ, RZ, 0x0 ;  /* 0x00000000ff037424 */ /* 0x000fc800078e00ff */
[----:B------:R-:W-:Y:S05]  /*0f00*/  RET.REL.NODEC R2 `(_Z19gpuKernelArrayDG2CGIdEvPT_S1_PiS2_i) ;  /* 0xfffffff0023c7950 */ /* 0x000fea0003c3ffff */
.L_x_402:
        /* <DEDUP_REMOVED lines=15> */
.L_x_699:


//--------------------- .text._Z24gpuKernelArrayGemmBatch1IdEvPT_S1_S1_iiiiiiii --------------------------
	.section	.text._Z24gpuKernelArrayGemmBatch1IdEvPT_S1_S1_iiiiiiii,"ax",@progbits
	.align	128
        .global         _Z24gpuKernelArrayGemmBatch1IdEvPT_S1_S1_iiiiiiii
        .type           _Z24gpuKernelArrayGemmBatch1IdEvPT_S1_S1_iiiiiiii,@function
        .size           _Z24gpuKernelArrayGemmBatch1IdEvPT_S1_S1_iiiiiiii,(.L_x_788 - _Z24gpuKernelArrayGemmBatch1IdEvPT_S1_S1_iiiiiiii)
        .other          _Z24gpuKernelArrayGemmBatch1IdEvPT_S1_S1_iiiiiiii,@"STO_CUDA_ENTRY STV_DEFAULT"
_Z24gpuKernelArrayGemmBatch1IdEvPT_S1_S1_iiiiiiii:
.text._Z24gpuKernelArrayGemmBatch1IdEvPT_S1_S1_iiiiiiii:
        /* <DEDUP_REMOVED lines=18> */
.L_x_407:
[----:B012---:R-:W0:Y:S08]  /*0120*/  LDC.64 R10, c[0x0][0x380] ;  /* 0x0000e000ff0a7b82 */ /* 0x007e300000000a00 */
[----:B------:R-:W2:Y:S08]  /*0130*/  LDC R7, c[0x0][0x3a8] ;  /* 0x0000ea00ff077b82 */ /* 0x000eb00000000800 */
[----:B------:R-:W3:Y:S01]  /*0140*/  LDC R8, c[0x0][0x398] ;  /* 0x0000e600ff087b82 */ /* 0x000ee20000000800 */
[----:B------:R-:W-:Y:S01]  /*0150*/  IABS R16, R0 ;  /* 0x0000000000107213 */ /* 0x000fe20000000000 */
[----:B------:R-:W4:Y:S01]  /*0160*/  LDCU.64 UR4, c[0x0][0x3b0] ;  /* 0x00007600ff0477ac */ /* 0x000f220008000a00 */
[----:B0-----:R-:W-:-:S05]  /*0170*/  IMAD.WIDE R10, R0, 0x8, R10 ;  /* 0x00000008000a7825 */ /* 0x001fca00078e020a */
[----:B-1---5:R0:W5:Y:S01]  /*0180*/  LDG.E.64 R24, desc[UR6][R10.64] ;  /* 0x000000060a187981 */ /* 0x022162000c1e1b00 */
[----:B--2---:R-:W-:-:S04]  /*0190*/  IABS R14, R7 ;  /* 0x00000007000e7213 */ /* 0x004fc80000000000 */
[----:B------:R-:W1:Y:S08]  /*01a0*/  I2F.RP R9, R14 ;  /* 0x0000000e00097306 */ /* 0x000e700000209400 */
[----:B-1----:R-:W1:Y:S02]  /*01b0*/  MUFU.RCP R9, R9 ;  /* 0x0000000900097308 */ /* 0x002e640000001000 */
[----:B-1----:R-:W-:Y:S01]  /*01c0*/  VIADD R12, R9, 0xffffffe ;  /* 0x0ffffffe090c7836 */ /* 0x002fe20000000000 */
[----:B---3--:R-:W-:-:S05]  /*01d0*/  IABS R9, R8 ;  /* 0x0000000800097213 */ /* 0x008fca0000000000 */
[----:B------:R1:W2:Y:S02]  /*01e0*/  F2I.FTZ.U32.TRUNC.NTZ R13, R12 ;  /* 0x0000000c000d7305 */ /* 0x0002a4000021f000 */
[----:B-1----:R-:W-:Y:S01]  /*01f0*/  IMAD.MOV.U32 R12, RZ, RZ, RZ ;  /* 0x000000ffff0c7224 */ /* 0x002fe200078e00ff */
[----:B--2---:R-:W-:-:S05]  /*0200*/  IADD3 R15, PT, PT, RZ, -R13, RZ ;  /* 0x8000000dff0f7210 */ /* 0x004fca0007ffe0ff */
[----:B------:R-:W-:-:S04]  /*0210*/  IMAD R15, R15, R14, RZ ;  /* 0x0000000e0f0f7224 */ /* 0x000fc800078e02ff */
[----:B------:R-:W-:Y:S01]  /*0220*/  IMAD.HI.U32 R13, R13, R15, R12 ;  /* 0x0000000f0d0d7227 */ /* 0x000fe200078e000c */
[----:B------:R-:W-:Y:S01]  /*0230*/  LOP3.LUT R12, R0, R7, RZ, 0x3c, !PT ;  /* 0x00000007000c7212 */ /* 0x000fe200078e3cff */
[----:B------:R-:W1:Y:S03]  /*0240*/  I2F.RP R15, R9 ;  /* 0x00000009000f7306 */ /* 0x000e660000209400 */
[----:B------:R-:W-:Y:S01]  /*0250*/  ISETP.GE.AND P1, PT, R12, RZ, PT ;  /* 0x000000ff0c00720c */ /* 0x000fe20003f26270 */
[----:B------:R-:W-:-:S05]  /*0260*/  IMAD.HI.U32 R22, R13, R16, RZ ;  /* 0x000000100d167227 */ /* 0x000fca00078e00ff */
[----:B------:R-:W-:-:S05]  /*0270*/  IADD3 R13, PT, PT, -R22, RZ, RZ ;  /* 0x000000ff160d7210 */ /* 0x000fca0007ffe1ff */
[C---:B------:R-:W-:Y:S01]  /*0280*/  IMAD R13, R14.reuse, R13, R16 ;  /* 0x0000000d0e0d7224 */ /* 0x040fe200078e0210 */
[----:B-1----:R-:W1:Y:S04]  /*0290*/  MUFU.RCP R15, R15 ;  /* 0x0000000f000f7308 */ /* 0x002e680000001000 */
[----:B------:R-:W-:-:S13]  /*02a0*/  ISETP.GT.U32.AND P2, PT, R14, R13, PT ;  /* 0x0000000d0e00720c */ /* 0x000fda0003f44070 */
[----:B------:R-:W-:Y:S01]  /*02b0*/  @!P2 IMAD.IADD R13, R13, 0x1, -R14 ;  /* 0x000000010d0da824 */ /* 0x000fe200078e0a0e */
[----:B-1----:R-:W-:Y:S01]  /*02c0*/  IADD3 R12, PT, PT, R15, 0xffffffe, RZ ;  /* 0x0ffffffe0f0c7810 */ /* 0x002fe20007ffe0ff */
[----:B------:R-:W-:Y:S01]  /*02d0*/  @!P2 VIADD R22, R22, 0x1 ;  /* 0x000000011616a836 */ /* 0x000fe20000000000 */
[----:B------:R-:W-:Y:S02]  /*02e0*/  ISETP.NE.AND P2, PT, R7, RZ, PT ;  /* 0x000000ff0700720c */ /* 0x000fe40003f45270 */
[----:B------:R-:W-:Y:S02]  /*02f0*/  ISETP.GE.U32.AND P0, PT, R13, R14, PT ;  /* 0x0000000e0d00720c */ /* 0x000fe40003f06070 */
[----:B------:R1:W2:Y:S02]  /*0300*/  F2I.FTZ.U32.TRUNC.NTZ R13, R12 ;  /* 0x0000000c000d7305 */ /* 0x0002a4000021f000 */
[----:B-1----:R-:W-:-:S09]  /*0310*/  HFMA2 R12, -RZ, RZ, 0, 0 ;  /* 0x00000000ff0c7431 */ /* 0x002fd200000001ff */
[----:B------:R-:W-:-:S04]  /*0320*/  @P0 IADD3 R22, PT, PT, R22, 0x1, RZ ;  /* 0x0000000116160810 */ /* 0x000fc80007ffe0ff */
[----:B------:R-:W-:Y:S01]  /*0330*/  @!P1 IADD3 R22, PT, PT, -R22, RZ, RZ ;  /* 0x000000ff16169210 */ /* 0x000fe20007ffe1ff */
[----:B--2---:R-:W-:Y:S01]  /*0340*/  IMAD.MOV R16, RZ, RZ, -R13 ;  /* 0x000000ffff107224 */ /* 0x004fe200078e0a0d */
        /* <DEDUP_REMOVED lines=17> */
[----:B------:R-:W-:-:S05]  /*0460*/  @P0 VIADD R12, R12, 0x1 ;  /* 0x000000010c0c0836 */ /* 0x000fca0000000000 */
[----:B------:R-:W-:Y:S02]  /*0470*/  @!P1 IADD3 R12, PT, PT, -R12, RZ, RZ ;  /* 0x000000ff0c0c9210 */ /* 0x000fe40007ffe1ff */
[----:B------:R-:W-:-:S04]  /*0480*/  @!P2 LOP3.LUT R12, RZ, R8, RZ, 0x33, !PT ;  /* 0x00000008ff0ca212 */ /* 0x000fc800078e33ff */
[C---:B------:R-:W-:Y:S02]  /*0490*/  IADD3 R23, PT, PT, -R12.reuse, RZ, RZ ;  /* 0x000000ff0c177210 */ /* 0x040fe40007ffe1ff */
[----:B-1----:R-:W-:Y:S01]  /*04a0*/  ISETP.GE.U32.AND P0, PT, R9, 0x8, PT ;  /* 0x000000080900780c */ /* 0x002fe20003f06070 */
[----:B------:R-:W-:Y:S02]  /*04b0*/  IMAD R7, R12, R9, RZ ;  /* 0x000000090c077224 */ /* 0x000fe400078e02ff */
[----:B------:R-:W-:-:S04]  /*04c0*/  IMAD R23, R8, R23, R15 ;  /* 0x0000001708177224 */ /* 0x000fc800078e020f */
[C---:B----4-:R-:W-:Y:S02]  /*04d0*/  IMAD R23, R22.reuse, UR5, R23 ;  /* 0x0000000516177c24 */ /* 0x050fe4000f8e0217 */
[----:B------:R-:W-:Y:S02]  /*04e0*/  IMAD R22, R22, UR4, R7 ;  /* 0x0000000416167c24 */ /* 0x000fe4000f8e0207 */
[----:B------:R-:W-:Y:S02]  /*04f0*/  IMAD.MOV.U32 R7, RZ, RZ, RZ ;  /* 0x000000ffff077224 */ /* 0x000fe400078e00ff */
[----:B0-----:R-:W-:Y:S05]  /*0500*/  @!P0 BRA `(.L_x_403) ;  /* 0x0000000000d08947 */ /* 0x001fea0003800000 */
[----:B------:R-:W-:Y:S01]  /*0510*/  MOV R26, R22 ;  /* 0x00000016001a7202 */ /* 0x000fe20000000f00 */
[----:B------:R-:W-:Y:S01]  /*0520*/  IMAD.MOV.U32 R7, RZ, RZ, R6 ;  /* 0x000000ffff077224 */ /* 0x000fe200078e0006 */
[----:B------:R-:W-:-:S07]  /*0530*/  MOV R27, R23 ;  /* 0x00000017001b7202 */ /* 0x000fce0000000f00 */
.L_x_404:
[----:B------:R-:W0:Y:S08]  /*0540*/  LDC.64 R12, c[0x0][0x390] ;  /* 0x0000e400ff0c7b82 */ /* 0x000e300000000a00 */
[----:B-1----:R-:W1:Y:S01]  /*0550*/  LDC.64 R18, c[0x0][0x388] ;  /* 0x0000e200ff127b82 */ /* 0x002e620000000a00 */
[----:B0-----:R-:W-:-:S05]  /*0560*/  IMAD.WIDE R12, R26, 0x8, R12 ;  /* 0x000000081a0c7825 */ /* 0x001fca00078e020c */
[----:B------:R-:W2:Y:S01]  /*0570*/  LDG.E.64 R20, desc[UR6][R12.64] ;  /* 0x000000060c147981 */ /* 0x000ea2000c1e1b00 */
[----:B-1----:R-:W-:-:S05]  /*0580*/  IMAD.WIDE R18, R27, 0x8, R18 ;  /* 0x000000081b127825 */ /* 0x002fca00078e0212 */
[----:B------:R0:W2:Y:S02]  /*0590*/  LDG.E.64 R14, desc[UR6][R18.64] ;  /* 0x00000006120e7981 */ /* 0x0000a4000c1e1b00 */
[----:B0-----:R-:W-:Y:S01]  /*05a0*/  IMAD.WIDE R18, R8, 0x8, R18 ;  /* 0x0000000808127825 */ /* 0x001fe200078e0212 */
[----:B--2--5:R-:W-:-:S07]  /*05b0*/  DFMA R20, R14, R20, R24 ;  /* 0x000000140e14722b */ /* 0x024fce0000000018 */
[----:B------:R0:W-:Y:S04]  /*05c0*/  STG.E.64 desc[UR6][R10.64], R20 ;  /* 0x000000140a007986 */ /* 0x0001e8000c101b06 */
[----:B------:R-:W2:Y:S04]  /*05d0*/  LDG.E.64 R14, desc[UR6][R18.64] ;  /* 0x00000006120e7981 */ /* 0x000ea8000c1e1b00 */
[----:B------:R-:W2:Y:S01]  /*05e0*/  LDG.E.64 R28, desc[UR6][R12.64+0x8] ;  /* 0x000008060c1c7981 */ /* 0x000ea2000c1e1b00 */
[----:B------:R-:W-:Y:S01]  /*05f0*/  IMAD.WIDE R24, R8, 0x8, R18 ;  /* 0x0000000808187825 */ /* 0x000fe200078e0212 */
[----:B--2---:R-:W-:-:S07]  /*0600*/  DFMA R28, R14, R28, R20 ;  /* 0x0000001c0e1c722b */ /* 0x004fce0000000014 */
[----:B------:R1:W-:Y:S04]  /*0610*/  STG.E.64 desc[UR6][R10.64], R28 ;  /* 0x0000001c0a007986 */ /* 0x0003e8000c101b06 */
[----:B------:R-:W2:Y:S04]  /*0620*/  LDG.E.64 R14, desc[UR6][R24.64] ;  /* 0x00000006180e7981 */ /* 0x000ea8000c1e1b00 */
[----:B------:R-:W2:Y:S01]  /*0630*/  LDG.E.64 R16, desc[UR6][R12.64+0x10] ;  /* 0x000010060c107981 */ /* 0x000ea2000c1e1b00 */
[----:B0-----:R-:W-:Y:S01]  /*0640*/  IMAD.WIDE R20, R8, 0x8, R24 ;  /* 0x0000000808147825 */ /* 0x001fe200078e0218 */
[----:B--2---:R-:W-:-:S07]  /*0650*/  DFMA R16, R14, R16, R28 ;  /* 0x000000100e10722b */ /* 0x004fce000000001c */
[----:B------:R0:W-:Y:S04]  /*0660*/  STG.E.64 desc[UR6][R10.64], R16 ;  /* 0x000000100a007986 */ /* 0x0001e8000c101b06 */
[----:B------:R2:W3:Y:S04]  /*0670*/  LDG.E.64 R14, desc[UR6][R20.64] ;  /* 0x00000006140e7981 */ /* 0x0004e8000c1e1b00 */
[----:B------:R-:W3:Y:S01]  /*0680*/  LDG.E.64 R18, desc[UR6][R12.64+0x18] ;  /* 0x000018060c127981 */ /* 0x000ee2000c1e1b00 */
[----:B--2---:R-:W-:Y:S01]  /*0690*/  IMAD.WIDE R20, R8, 0x8, R20 ;  /* 0x0000000808147825 */ /* 0x004fe200078e0214 */
[----:B---3--:R-:W-:-:S07]  /*06a0*/  DFMA R18, R14, R18, R16 ;  /* 0x000000120e12722b */ /* 0x008fce0000000010 */
[----:B------:R2:W-:Y:S04]  /*06b0*/  STG.E.64 desc[UR6][R10.64], R18 ;  /* 0x000000120a007986 */ /* 0x0005e8000c101b06 */
[----:B------:R-:W3:Y:S04]  /*06c0*/  LDG.E.64 R14, desc[UR6][R20.64] ;  /* 0x00000006140e7981 */ /* 0x000ee8000c1e1b00 */
[----:B-1----:R-:W3:Y:S01]  /*06d0*/  LDG.E.64 R28, desc[UR6][R12.64+0x20] ;  /* 0x000020060c1c7981 */ /* 0x002ee2000c1e1b00 */
[----:B------:R-:W-:Y:S01]  /*06e0*/  IMAD.WIDE R24, R8, 0x8, R20 ;  /* 0x0000000808187825 */ /* 0x000fe200078e0214 */
[----:B---3--:R-:W-:-:S07]  /*06f0*/  DFMA R28, R14, R28, R18 ;  /* 0x0000001c0e1c722b */ /* 0x008fce0000000012 */
[----:B------:R1:W-:Y:S04]  /*0700*/  STG.E.64 desc[UR6][R10.64], R28 ;  /* 0x0000001c0a007986 */ /* 0x0003e8000c101b06 */
[----:B0-----:R-:W3:Y:S04]  /*0710*/  LDG.E.64 R16, desc[UR6][R24.64] ;  /* 0x0000000618107981 */ /* 0x001ee8000c1e1b00 */
[----:B------:R-:W3:Y:S02]  /*0720*/  LDG.E.64 R14, desc[UR6][R12.64+0x28] ;  /* 0x000028060c0e7981 */ /* 0x000ee4000c1e1b00 */
[----:B---3--:R-:W-:Y:S01]  /*0730*/  DFMA R14, R16, R14, R28 ;  /* 0x0000000e100e722b */ /* 0x008fe2000000001c */
[----:B------:R-:W-:-:S06]  /*0740*/  IMAD.WIDE R16, R8, 0x8, R24 ;  /* 0x0000000808107825 */ /* 0x000fcc00078e0218 */
[----:B------:R1:W-:Y:S04]  /*0750*/  STG.E.64 desc[UR6][R10.64], R14 ;  /* 0x0000000e0a007986 */ /* 0x0003e8000c101b06 */
[----:B--2---:R-:W2:Y:S04]  /*0760*/  LDG.E.64 R18, desc[UR6][R16.64] ;  /* 0x0000000610127981 */ /* 0x004ea8000c1e1b00 */
[----:B------:R-:W2:Y:S02]  /*0770*/  LDG.E.64 R20, desc[UR6][R12.64+0x30] ;  /* 0x000030060c147981 */ /* 0x000ea4000c1e1b00 */
[----:B--2---:R-:W-:Y:S01]  /*0780*/  DFMA R18, R18, R20, R14 ;  /* 0x000000141212722b */ /* 0x004fe2000000000e */
[----:B------:R-:W-:-:S06]  /*0790*/  IMAD.WIDE R20, R8, 0x8, R16 ;  /* 0x0000000808147825 */ /* 0x000fcc00078e0210 */
[----:B------:R1:W-:Y:S04]  /*07a0*/  STG.E.64 desc[UR6][R10.64], R18 ;  /* 0x000000120a007986 */ /* 0x0003e8000c101b06 */
[----:B------:R-:W2:Y:S04]  /*07b0*/  LDG.E.64 R20, desc[UR6][R20.64] ;  /* 0x0000000614147981 */ /* 0x000ea8000c1e1b00 */
[----:B------:R-:W2:Y:S01]  /*07c0*/  LDG.E.64 R24, desc[UR6][R12.64+0x38] ;  /* 0x000038060c187981 */ /* 0x000ea2000c1e1b00 */
[----:B------:R-:W-:-:S04]  /*07d0*/  IADD3 R7, PT, PT, R7, 0x8, RZ ;  /* 0x0000000807077810 */ /* 0x000fc80007ffe0ff */
[----:B------:R-:W-:Y:S01]  /*07e0*/  ISETP.NE.AND P0, PT, R7, RZ, PT ;  /* 0x000000ff0700720c */ /* 0x000fe20003f05270 */
[----:B------:R-:W-:Y:S01]  /*07f0*/  IMAD R27, R8, 0x8, R27 ;  /* 0x00000008081b7824 */ /* 0x000fe200078e021b */
[----:B------:R-:W-:Y:S01]  /*0800*/  IADD3 R26, PT, PT, R26, 0x8, RZ ;  /* 0x000000081a1a7810 */ /* 0x000fe20007ffe0ff */
[----:B--2---:R-:W-:-:S07]  /*0810*/  DFMA R24, R20, R24, R18 ;  /* 0x000000181418722b */ /* 0x004fce0000000012 */
[----:B------:R1:W-:Y:S03]  /*0820*/  STG.E.64 desc[UR6][R10.64], R24 ;  /* 0x000000180a007986 */ /* 0x0003e6000c101b06 */
[----:B------:R-:W-:Y:S05]  /*0830*/  @P0 BRA `(.L_x_404) ;  /* 0xfffffffc00400947 */ /* 0x000fea000383ffff */
[----:B------:R-:W-:-:S07]  /*0840*/  MOV R7, R2 ;  /* 0x0000000200077202 */ /* 0x000fce0000000f00 */
.L_x_403:
[----:B------:R-:W-:-:S13]  /*0850*/  ISETP.NE.AND P0, PT, R3, RZ, PT ;  /* 0x000000ff0300720c */ /* 0x000fda0003f05270 */
[----:B------:R-:W-:Y:S05]  /*0860*/  @!P0 BRA `(.L_x_405) ;  /* 0x0000000000ec8947 */ /* 0x000fea0003800000 */
[----:B------:R-:W-:Y:S02]  /*0870*/  IADD3 R12, PT, PT, R3, -0x1, RZ ;  /* 0xffffffff030c7810 */ /* 0x000fe40007ffe0ff */
[----:B------:R-:W-:Y:S02]  /*0880*/  ISETP.NE.AND P1, PT, R4, RZ, PT ;  /* 0x000000ff0400720c */ /* 0x000fe40003f25270 */
[----:B------:R-:W-:-:S13]  /*0890*/  ISETP.GE.U32.AND P0, PT, R12, 0x3, PT ;  /* 0x000000030c00780c */ /* 0x000fda0003f06070 */
[----:B------:R-:W-:Y:S05]  /*08a0*/  @!P0 BRA `(.L_x_406) ;  /* 0x0000000000688947 */ /* 0x000fea0003800000 */
[----:B-1----:R-:W0:Y:S01]  /*08b0*/  LDC.64 R28, c[0x0][0x388] ;  /* 0x0000e200ff1c7b82 */ /* 0x002e220000000a00 */
[----:B------:R-:W-:Y:S02]  /*08c0*/  IMAD R15, R7, R8, R23 ;  /* 0x00000008070f7224 */ /* 0x000fe400078e0217 */
[----:B------:R-:W-:-:S05]  /*08d0*/  IMAD.IADD R17, R22, 0x1, R7 ;  /* 0x0000000116117824 */ /* 0x000fca00078e0207 */
[----:B------:R-:W1:Y:S01]  /*08e0*/  LDC.64 R12, c[0x0][0x390] ;  /* 0x0000e400ff0c7b82 */ /* 0x000e620000000a00 */
[----:B0-----:R-:W-:-:S05]  /*08f0*/  IMAD.WIDE R28, R15, 0x8, R28 ;  /* 0x000000080f1c7825 */ /* 0x001fca00078e021c */
[----:B------:R-:W2:Y:S01]  /*0900*/  LDG.E.64 R14, desc[UR6][R28.64] ;  /* 0x000000061c0e7981 */ /* 0x000ea2000c1e1b00 */
[----:B-1----:R-:W-:-:S05]  /*0910*/  IMAD.WIDE R12, R17, 0x8, R12 ;  /* 0x00000008110c7825 */ /* 0x002fca00078e020c */
[----:B------:R-:W2:Y:S02]  /*0920*/  LDG.E.64 R26, desc[UR6][R12.64] ;  /* 0x000000060c1a7981 */ /* 0x000ea4000c1e1b00 */
[----:B--2--5:R-:W-:Y:S01]  /*0930*/  DFMA R26, R14, R26, R24 ;  /* 0x0000001a0e1a722b */ /* 0x024fe20000000018 */
[----:B------:R-:W-:-:S06]  /*0940*/  IMAD.WIDE R24, R8, 0x8, R28 ;  /* 0x0000000808187825 */ /* 0x000fcc00078e021c */
[----:B------:R0:W-:Y:S04]  /*0950*/  STG.E.64 desc[UR6][R10.64], R26 ;  /* 0x0000001a0a007986 */ /* 0x0001e8000c101b06 */
[----:B------:R-:W2:Y:S04]  /*0960*/  LDG.E.64 R14, desc[UR6][R24.64] ;  /* 0x00000006180e7981 */ /* 0x000ea8000c1e1b00 */
[----:B------:R-:W2:Y:S01]  /*0970*/  LDG.E.64 R20, desc[UR6][R12.64+0x8] ;  /* 0x000008060c147981 */ /* 0x000ea2000c1e1b00 */
[----:B------:R-:W-:Y:S01]  /*0980*/  IMAD.WIDE R18, R8, 0x8, R24 ;  /* 0x0000000808127825 */ /* 0x000fe200078e0218 */
[----:B--2---:R-:W-:-:S07]  /*0990*/  DFMA R20, R14, R20, R26 ;  /* 0x000000140e14722b */ /* 0x004fce000000001a */
[----:B------:R0:W-:Y:S04]  /*09a0*/  STG.E.64 desc[UR6][R10.64], R20 ;  /* 0x000000140a007986 */ /* 0x0001e8000c101b06 */
[----:B------:R-:W2:Y:S04]  /*09b0*/  LDG.E.64 R16, desc[UR6][R18.64] ;  /* 0x0000000612107981 */ /* 0x000ea8000c1e1b00 */
[----:B------:R-:W2:Y:S02]  /*09c0*/  LDG.E.64 R14, desc[UR6][R12.64+0x10] ;  /* 0x000010060c0e7981 */ /* 0x000ea4000c1e1b00 */
[----:B--2---:R-:W-:Y:S01]  /*09d0*/  DFMA R14, R16, R14, R20 ;  /* 0x0000000e100e722b */ /* 0x004fe20000000014 */
[----:B------:R-:W-:-:S06]  /*09e0*/  IMAD.WIDE R16, R8, 0x8, R18 ;  /* 0x0000000808107825 */ /* 0x000fcc00078e0212 */
[----:B------:R0:W-:Y:S04]  /*09f0*/  STG.E.64 desc[UR6][R10.64], R14 ;  /* 0x0000000e0a007986 */ /* 0x0001e8000c101b06 */
[----:B------:R-:W2:Y:S04]  /*0a00*/  LDG.E.64 R16, desc[UR6][R16.64] ;  /* 0x0000000610107981 */ /* 0x000ea8000c1e1b00 */
[----:B------:R-:W2:Y:S01]  /*0a10*/  LDG.E.64 R24, desc[UR6][R12.64+0x18] ;  /* 0x000018060c187981 */ /* 0x000ea2000c1e1b00 */
[----:B------:R-:W-:Y:S01]  /*0a20*/  IADD3 R7, PT, PT, R7, 0x4, RZ ;  /* 0x0000000407077810 */ /* 0x000fe20007ffe0ff */
[----:B--2---:R-:W-:-:S07]  /*0a30*/  DFMA R24, R16, R24, R14 ;  /* 0x000000181018722b */ /* 0x004fce000000000e */
[----:B------:R0:W-:Y:S04]  /*0a40*/  STG.E.64 desc[UR6][R10.64], R24 ;  /* 0x000000180a007986 */ /* 0x0001e8000c101b06 */
.L_x_406:
[----:B------:R-:W-:Y:S05]  /*0a50*/  @!P1 BRA `(.L_x_405) ;  /* 0x0000000000709947 */ /* 0x000fea0003800000 */
[----:B------:R-:W-:-:S13]  /*0a60*/  ISETP.NE.AND P0, PT, R4, 0x1, PT ;  /* 0x000000010400780c */ /* 0x000fda0003f05270 */
[----:B-1----:R-:W1:Y:S01]  /*0a70*/  @P0 LDC.64 R28, c[0x0][0x388] ;  /* 0x0000e200ff1c0b82 */ /* 0x002e620000000a00 */
[----:B0-----:R-:W-:Y:S01]  /*0a80*/  @P0 IADD3 R15, PT, PT, R22, R7, RZ ;  /* 0x00000007160f0210 */ /* 0x001fe20007ffe0ff */
[----:B------:R-:W-:-:S06]  /*0a90*/  @P0 IMAD R13, R7, R8, R23 ;  /* 0x00000008070d0224 */ /* 0x000fcc00078e0217 */
[----:B------:R-:W0:Y:S01]  /*0aa0*/  @P0 LDC.64 R26, c[0x0][0x390] ;  /* 0x0000e400ff1a0b82 */ /* 0x000e220000000a00 */
[----:B-1----:R-:W-:-:S05]  /*0ab0*/  @P0 IMAD.WIDE R28, R13, 0x8, R28 ;  /* 0x000000080d1c0825 */ /* 0x002fca00078e021c */
[----:B------:R-:W2:Y:S01]  /*0ac0*/  @P0 LDG.E.64 R12, desc[UR6][R28.64] ;  /* 0x000000061c0c0981 */ /* 0x000ea2000c1e1b00 */
[----:B0-----:R-:W-:-:S05]  /*0ad0*/  @P0 IMAD.WIDE R26, R15, 0x8, R26 ;  /* 0x000000080f1a0825 */ /* 0x001fca00078e021a */
[----:B------:R-:W2:Y:S01]  /*0ae0*/  @P0 LDG.E.64 R16, desc[UR6][R26.64] ;  /* 0x000000061a100981 */ /* 0x000ea2000c1e1b00 */
[----:B------:R-:W-:-:S13]  /*0af0*/  LOP3.LUT P1, RZ, R9, 0x1, RZ, 0xc0, !PT ;  /* 0x0000000109ff7812 */ /* 0x000fda000782c0ff */
[----:B------:R-:W0:Y:S08]  /*0b00*/  @P1 LDC.64 R20, c[0x0][0x388] ;  /* 0x0000e200ff141b82 */ /* 0x000e300000000a00 */
[----:B------:R-:W1:Y:S01]  /*0b10*/  @P1 LDC.64 R18, c[0x0][0x390] ;  /* 0x0000e400ff121b82 */ /* 0x000e620000000a00 */
[----:B--2--5:R-:W-:Y:S01]  /*0b20*/  @P0 DFMA R16, R12, R16, R24 ;  /* 0x000000100c10022b */ /* 0x024fe20000000018 */
[----:B------:R-:W-:-:S06]  /*0b30*/  @P0 IMAD.WIDE R12, R8, 0x8, R28 ;  /* 0x00000008080c0825 */ /* 0x000fcc00078e021c */
[----:B------:R2:W-:Y:S04]  /*0b40*/  @P0 STG.E.64 desc[UR6][R10.64], R16 ;  /* 0x000000100a000986 */ /* 0x0005e8000c101b06 */
[----:B------:R-:W3:Y:S04]  /*0b50*/  @P0 LDG.E.64 R12, desc[UR6][R12.64] ;  /* 0x000000060c0c0981 */ /* 0x000ee8000c1e1b00 */
[----:B------:R-:W3:Y:S01]  /*0b60*/  @P0 LDG.E.64 R14, desc[UR6][R26.64+0x8] ;  /* 0x000008061a0e0981 */ /* 0x000ee2000c1e1b00 */
[----:B------:R-:W-:-:S04]  /*0b70*/  @P0 VIADD R7, R7, 0x2 ;  /* 0x0000000207070836 */ /* 0x000fc80000000000 */
[----:B------:R-:W-:Y:S01]  /*0b80*/  @P1 IMAD R23, R7, R8, R23 ;  /* 0x0000000807171224 */ /* 0x000fe200078e0217 */
[----:B------:R-:W-:-:S03]  /*0b90*/  @P1 IADD3 R7, PT, PT, R22, R7, RZ ;  /* 0x0000000716071210 */ /* 0x000fc60007ffe0ff */
[----:B0-----:R-:W-:-:S04]  /*0ba0*/  @P1 IMAD.WIDE R20, R23, 0x8, R20 ;  /* 0x0000000817141825 */ /* 0x001fc800078e0214 */
[----:B-1----:R-:W-:Y:S01]  /*0bb0*/  @P1 IMAD.WIDE R18, R7, 0x8, R18 ;  /* 0x0000000807121825 */ /* 0x002fe200078e0212 */
[----:B---3--:R-:W-:-:S07]  /*0bc0*/  @P0 DFMA R24, R12, R14, R16 ;  /* 0x0000000e0c18022b */ /* 0x008fce0000000010 */
[----:B------:R2:W-:Y:S04]  /*0bd0*/  @P0 STG.E.64 desc[UR6][R10.64], R24 ;  /* 0x000000180a000986 */ /* 0x0005e8000c101b06 */
[----:B------:R-:W3:Y:S04]  /*0be0*/  @P1 LDG.E.64 R20, desc[UR6][R20.64] ;  /* 0x0000000614141981 */ /* 0x000ee8000c1e1b00 */
[----:B------:R-:W3:Y:S02]  /*0bf0*/  @P1 LDG.E.64 R18, desc[UR6][R18.64] ;  /* 0x0000000612121981 */ /* 0x000ee4000c1e1b00 */
[----:B---3--:R-:W-:-:S07]  /*0c00*/  @P1 DFMA R8, R20, R18, R24 ;  /* 0x000000121408122b */ /* 0x008fce0000000018 */
[----:B------:R2:W-:Y:S04]  /*0c10*/  @P1 STG.E.64 desc[UR6][R10.64], R8 ;  /* 0x000000080a001986 */ /* 0x0005e8000c101b06 */
.L_x_405:
[----:B------:R-:W3:Y:S01]  /*0c20*/  LDCU UR4, c[0x0][0x3ac] ;  /* 0x00007580ff0477ac */ /* 0x000ee20008000800 */
[----:B------:R-:W-:-:S04]  /*0c30*/  IADD3 R0, PT, PT, R5, R0, RZ ;  /* 0x0000000005007210 */ /* 0x000fc80007ffe0ff */
[----:B---3--:R-:W-:-:S13]  /*0c40*/  ISETP.GE.AND P0, PT, R0, UR4, PT ;  /* 0x0000000400007c0c */ /* 0x008fda000bf06270 */
[----:B------:R-:W-:Y:S05]  /*0c50*/  @!P0 BRA `(.L_x_407) ;  /* 0xfffffff400308947 */ /* 0x000fea000383ffff */
[----:B------:R-:W-:Y:S05]  /*0c60*/  EXIT ;  /* 0x000000000000794d */ /* 0x000fea0003800000 */
.L_x_408:
        /* <DEDUP_REMOVED lines=9> */
.L_x_788:


//--------------------- .text._Z23gpuKernelArrayGemmBatchIdEvPT_S1_S1_iiiiiiii --------------------------
	.section	.text._Z23gpuKernelArrayGemmBatchIdEvPT_S1_S1_iiiiiiii,"ax",@progbits
	.align	128
        .global         _Z23gpuKernelArrayGemmBatchIdEvPT_S1_S1_iiiiiiii
        .type           _Z23gpuKernelArrayGemmBatchIdEvPT_S1_S1_iiiiiiii,@function
        .size           _Z23gpuKernelArrayGemmBatchIdEvPT_S1_S1_iiiiiiii,(.L_x_789 - _Z23gpuKernelArrayGemmBatchIdEvPT_S1_S1_iiiiiiii)
        .other          _Z23gpuKernelArrayGemmBatchIdEvPT_S1_S1_iiiiiiii,@"STO_CUDA_ENTRY STV_DEFAULT"
_Z23gpuKernelArrayGemmBatchIdEvPT_S1_S1_iiiiiiii:
.text._Z23gpuKernelArrayGemmBatchIdEvPT_S1_S1_iiiiiiii:
        /* <DEDUP_REMOVED lines=15> */
.L_x_410:
[----:B0-----:R-:W-:Y:S01]  /*00f0*/  IMAD.WIDE R4, R0, 0x8, R6 ;  /* 0x0000000800047825 */ /* 0x001fe200078e0206 */
[----:B------:R-:W-:-:S04]  /*0100*/  IADD3 R0, PT, PT, R3, R0, RZ ;  /* 0x0000000003007210 */ /* 0x000fc80007ffe0ff */
[----:B------:R1:W-:Y:S01]  /*0110*/  STG.E.64 desc[UR6][R4.64], RZ ;  /* 0x000000ff04007986 */ /* 0x0003e2000c101b06 */
[----:B------:R-:W-:-:S13]  /*0120*/  ISETP.GE.AND P0, PT, R0, UR5, PT ;  /* 0x0000000500007c0c */ /* 0x000fda000bf06270 */
[----:B-1----:R-:W-:Y:S05]  /*0130*/  @!P0 BRA `(.L_x_410) ;  /* 0xfffffffc00ec8947 */ /* 0x002fea000383ffff */
[----:B------:R-:W-:Y:S05]  /*0140*/  EXIT ;  /* 0x000000000000794d */ /* 0x000fea0003800000 */
.L_x_409:
[C---:B------:R-:W-:Y:S02]  /*0150*/  LOP3.LUT R2, R5.reuse, 0x7ffffff8, RZ, 0xc0, !PT ;  /* 0x7ffffff805027812 */ /* 0x040fe400078ec0ff */
[C---:B------:R-:W-:Y:S02]  /*0160*/  LOP3.LUT R4, R5.reuse, 0x7, RZ, 0xc0, !PT ;  /* 0x0000000705047812 */ /* 0x040fe400078ec0ff */
[----:B------:R-:W-:Y:S01]  /*0170*/  LOP3.LUT R5, R5, 0x3, RZ, 0xc0, !PT ;  /* 0x0000000305057812 */ /* 0x000fe200078ec0ff */
[----:B------:R-:W-:-:S07]  /*0180*/  IMAD.MOV R6, RZ, RZ, -R2 ;  /* 0x000000ffff067224 */ /* 0x000fce00078e0a02 */
.L_x_415:
[----:B0-----:R-:W0:Y:S01]  /*0190*/  LDC R13, c[0x0][0x3a8] ;  /* 0x0000ea00ff0d7b82 */ /* 0x001e220000000800 */
[----:B-1----:R-:W-:Y:S01]  /*01a0*/  IABS R14, R0 ;  /* 0x00000000000e7213 */ /* 0x002fe20000000000 */
[----:B------:R-:W1:Y:S01]  /*01b0*/  LDCU.64 UR4, c[0x0][0x3b0] ;  /* 0x00007600ff0477ac */ /* 0x000e620008000a00 */
[----:B------:R-:W-:Y:S01]  /*01c0*/  IMAD.MOV.U32 R23, RZ, RZ, RZ ;  /* 0x000000ffff177224 */ /* 0x000fe200078e00ff */
[----:B--2---:R-:W-:-:S04]  /*01d0*/  CS2R R24, SRZ ;  /* 0x0000000000187805 */ /* 0x004fc8000001ff00 */
[----:B------:R-:W2:Y:S01]  /*01e0*/  LDC R7, c[0x0][0x398] ;  /* 0x0000e600ff077b82 */ /* 0x000ea20000000800 */
[----:B0-----:R-:W-:-:S04]  /*01f0*/  IABS R11, R13 ;  /* 0x0000000d000b7213 */ /* 0x001fc80000000000 */
[----:B------:R-:W0:Y:S08]  /*0200*/  I2F.RP R10, R11 ;  /* 0x0000000b000a7306 */ /* 0x000e300000209400 */
[----:B0-----:R-:W0:Y:S02]  /*0210*/  MUFU.RCP R10, R10 ;  /* 0x0000000a000a7308 */ /* 0x001e240000001000 */
[----:B0-----:R-:W-:-:S06]  /*0220*/  IADD3 R8, PT, PT, R10, 0xffffffe, RZ ;  /* 0x0ffffffe0a087810 */ /* 0x001fcc0007ffe0ff */
[----:B------:R0:W3:Y:S02]  /*0230*/  F2I.FTZ.U32.TRUNC.NTZ R9, R8 ;  /* 0x0000000800097305 */ /* 0x0000e4000021f000 */
[----:B0-----:R-:W-:Y:S02]  /*0240*/  HFMA2 R8, -RZ, RZ, 0, 0 ;  /* 0x00000000ff087431 */ /* 0x001fe400000001ff */
[----:B---3--:R-:W-:-:S04]  /*0250*/  IMAD.MOV R12, RZ, RZ, -R9 ;  /* 0x000000ffff0c7224 */ /* 0x008fc800078e0a09 */
[----:B------:R-:W-:-:S04]  /*0260*/  IMAD R15, R12, R11, RZ ;  /* 0x0000000b0c0f7224 */ /* 0x000fc800078e02ff */
[----:B------:R-:W-:Y:S01]  /*0270*/  IMAD.HI.U32 R9, R9, R15, R8 ;  /* 0x0000000f09097227 */ /* 0x000fe200078e0008 */
[----:B--2---:R-:W-:-:S04]  /*0280*/  IABS R8, R7 ;  /* 0x0000000700087213 */ /* 0x004fc80000000000 */
[----:B------:R-:W0:Y:S01]  /*0290*/  I2F.RP R12, R8 ;  /* 0x00000008000c7306 */ /* 0x000e220000209400 */
[----:B------:R-:W-:-:S04]  /*02a0*/  IMAD.HI.U32 R9, R9, R14, RZ ;  /* 0x0000000e09097227 */ /* 0x000fc800078e00ff */
[----:B------:R-:W-:-:S04]  /*02b0*/  IMAD.MOV R10, RZ, RZ, -R9 ;  /* 0x000000ffff0a7224 */ /* 0x000fc800078e0a09 */
[----:B------:R-:W-:-:S05]  /*02c0*/  IMAD R10, R11, R10, R14 ;  /* 0x0000000a0b0a7224 */ /* 0x000fca00078e020e */
[----:B------:R-:W-:Y:S01]  /*02d0*/  ISETP.GT.U32.AND P2, PT, R11, R10, PT ;  /* 0x0000000a0b00720c */ /* 0x000fe20003f44070 */
[----:B0-----:R-:W0:-:S12]  /*02e0*/  MUFU.RCP R12, R12 ;  /* 0x0000000c000c7308 */ /* 0x001e180000001000 */
[-C--:B------:R-:W-:Y:S02]  /*02f0*/  @!P2 IADD3 R10, PT, PT, R10, -R11.reuse, RZ ;  /* 0x8000000b0a0aa210 */ /* 0x080fe40007ffe0ff */
[----:B------:R-:W-:Y:S02]  /*0300*/  @!P2 IADD3 R9, PT, PT, R9, 0x1, RZ ;  /* 0x000000010909a810 */ /* 0x000fe40007ffe0ff */
[----:B------:R-:W-:Y:S02]  /*0310*/  ISETP.GE.U32.AND P0, PT, R10, R11, PT ;  /* 0x0000000b0a00720c */ /* 0x000fe40003f06070 */
[----:B------:R-:W-:Y:S02]  /*0320*/  LOP3.LUT R10, R0, R13, RZ, 0x3c, !PT ;  /* 0x0000000d000a7212 */ /* 0x000fe400078e3cff */
[----:B------:R-:W-:Y:S02]  /*0330*/  ISETP.NE.AND P2, PT, R13, RZ, PT ;  /* 0x000000ff0d00720c */ /* 0x000fe40003f45270 */
[----:B------:R-:W-:Y:S01]  /*0340*/  ISETP.GE.AND P1, PT, R10, RZ, PT ;  /* 0x000000ff0a00720c */ /* 0x000fe20003f26270 */
[----:B0-----:R-:W-:-:S04]  /*0350*/  VIADD R10, R12, 0xffffffe ;  /* 0x0ffffffe0c0a7836 */ /* 0x001fc80000000000 */
[----:B------:R0:W2:Y:S02]  /*0360*/  F2I.FTZ.U32.TRUNC.NTZ R11, R10 ;  /* 0x0000000a000b7305 */ /* 0x0000a4000021f000 */
[----:B------:R-:W-:-:S06]  /*0370*/  @P0 VIADD R9, R9, 0x1 ;  /* 0x0000000109090836 */ /* 0x000fcc0000000000 */
[----:B------:R-:W-:Y:S01]  /*0380*/  @!P1 IADD3 R9, PT, PT, -R9, RZ, RZ ;  /* 0x000000ff09099210 */ /* 0x000fe20007ffe1ff */
[----:B0-----:R-:W-:Y:S01]  /*0390*/  IMAD.MOV.U32 R10, RZ, RZ, RZ ;  /* 0x000000ffff0a7224 */ /* 0x001fe200078e00ff */
[----:B------:R-:W-:-:S04]  /*03a0*/  @!P2 LOP3.LUT R9, RZ, R13, RZ, 0x33, !PT ;  /* 0x0000000dff09a212 */ /* 0x000fc800078e33ff */
[----:B------:R-:W-:Y:S01]  /*03b0*/  IADD3 R12, PT, PT, -R9, RZ, RZ ;  /* 0x000000ff090c7210 */ /* 0x000fe20007ffe1ff */
[----:B--2---:R-:W-:-:S04]  /*03c0*/  IMAD.MOV R15, RZ, RZ, -R11 ;  /* 0x000000ffff0f7224 */ /* 0x004fc800078e0a0b */
[----:B------:R-:W-:Y:S02]  /*03d0*/  IMAD R14, R13, R12, R0 ;  /* 0x0000000c0d0e7224 */ /* 0x000fe400078e0200 */
[----:B------:R-:W-:-:S03]  /*03e0*/  IMAD R13, R15, R8, RZ ;  /* 0x000000080f0d7224 */ /* 0x000fc600078e02ff */
[----:B------:R-:W-:Y:S01]  /*03f0*/  IABS R12, R14 ;  /* 0x0000000e000c7213 */ /* 0x000fe20000000000 */
[----:B------:R-:W-:-:S03]  /*0400*/  IMAD.HI.U32 R10, R11, R13, R10 ;  /* 0x0000000d0b0a7227 */ /* 0x000fc600078e000a */
[----:B------:R-:W-:-:S05]  /*0410*/  MOV R13, R12 ;  /* 0x0000000c000d7202 */ /* 0x000fca0000000f00 */
[----:B------:R-:W-:-:S04]  /*0420*/  IMAD.HI.U32 R12, R10, R13, RZ ;  /* 0x0000000d0a0c7227 */ /* 0x000fc800078e00ff */
[----:B------:R-:W-:-:S04]  /*0430*/  IMAD.MOV R10, RZ, RZ, -R12 ;  /* 0x000000ffff0a7224 */ /* 0x000fc800078e0a0c */
[C---:B------:R-:W-:Y:S02]  /*0440*/  IMAD R13, R8.reuse, R10, R13 ;  /* 0x0000000a080d7224 */ /* 0x040fe400078e020d */
[----:B------:R-:W0:Y:S03]  /*0450*/  LDC.64 R10, c[0x0][0x380] ;  /* 0x0000e000ff0a7b82 */ /* 0x000e260000000a00 */
[----:B------:R-:W-:-:S13]  /*0460*/  ISETP.GT.U32.AND P2, PT, R8, R13, PT ;  /* 0x0000000d0800720c */ /* 0x000fda0003f44070 */
[-C--:B------:R-:W-:Y:S02]  /*0470*/  @!P2 IADD3 R13, PT, PT, R13, -R8.reuse, RZ ;  /* 0x800000080d0da210 */ /* 0x080fe40007ffe0ff */
[----:B------:R-:W-:Y:S02]  /*0480*/  @!P2 IADD3 R12, PT, PT, R12, 0x1, RZ ;  /* 0x000000010c0ca810 */ /* 0x000fe40007ffe0ff */
[----:B------:R-:W-:Y:S02]  /*0490*/  ISETP.GE.U32.AND P0, PT, R13, R8, PT ;  /* 0x000000080d00720c */ /* 0x000fe40003f06070 */
[----:B------:R-:W-:Y:S02]  /*04a0*/  LOP3.LUT R8, R14, R7, RZ, 0x3c, !PT ;  /* 0x000000070e087212 */ /* 0x000fe400078e3cff */
[----:B------:R-:W-:Y:S01]  /*04b0*/  ISETP.NE.AND P2, PT, R7, RZ, PT ;  /* 0x000000ff0700720c */ /* 0x000fe20003f45270 */
[----:B0-----:R-:W-:Y:S01]  /*04c0*/  IMAD.WIDE R10, R0, 0x8, R10 ;  /* 0x00000008000a7825 */ /* 0x001fe200078e020a */
[----:B------:R-:W-:-:S02]  /*04d0*/  ISETP.GE.AND P1, PT, R8, RZ, PT ;  /* 0x000000ff0800720c */ /* 0x000fc40003f26270 */
[----:B------:R-:W0:Y:S02]  /*04e0*/  LDC R8, c[0x0][0x3a0] ;  /* 0x0000e800ff087b82 */ /* 0x000e240000000800 */
[----:B------:R2:W-:Y:S03]  /*04f0*/  STG.E.64 desc[UR6][R10.64], RZ ;  /* 0x000000ff0a007986 */ /* 0x0005e6000c101b06 */
[----:B------:R-:W-:-:S06]  /*0500*/  @P0 VIADD R12, R12, 0x1 ;  /* 0x000000010c0c0836 */ /* 0x000fcc0000000000 */
[----:B------:R-:W-:Y:S02]  /*0510*/  @!P1 IADD3 R12, PT, PT, -R12, RZ, RZ ;  /* 0x000000ff0c0c9210 */ /* 0x000fe40007ffe1ff */
[----:B------:R-:W-:-:S04]  /*0520*/  @!P2 LOP3.LUT R12, RZ, R7, RZ, 0x33, !PT ;  /* 0x00000007ff0ca212 */ /* 0x000fc800078e33ff */
[----:B------:R-:W-:-:S05]  /*0530*/  IADD3 R22, PT, PT, -R12, RZ, RZ ;  /* 0x000000ff0c167210 */ /* 0x000fca0007ffe1ff */
[----:B------:R-:W-:Y:S01]  /*0540*/  IMAD R22, R7, R22, R14 ;  /* 0x0000001607167224 */ /* 0x000fe200078e020e */
[----:B0-----:R-:W-:Y:S01]  /*0550*/  ISETP.GE.U32.AND P0, PT, R8, 0x8, PT ;  /* 0x000000080800780c */ /* 0x001fe20003f06070 */
[----:B------:R-:W-:Y:S02]  /*0560*/  IMAD R12, R12, R8, RZ ;  /* 0x000000080c0c7224 */ /* 0x000fe400078e02ff */
[C---:B-1----:R-:W-:Y:S02]  /*0570*/  IMAD R22, R9.reuse, UR5, R22 ;  /* 0x0000000509167c24 */ /* 0x042fe4000f8e0216 */
[----:B------:R-:W-:-:S08]  /*0580*/  IMAD R9, R9, UR4, R12 ;  /* 0x0000000409097c24 */ /* 0x000fd0000f8e020c */
[----:B--2---:R-:W-:Y:S05]  /*0590*/  @!P0 BRA `(.L_x_411) ;  /* 0x0000000000d48947 */ /* 0x004fea0003800000 */
[----:B------:R-:W-:Y:S01]  /*05a0*/  MOV R27, R9 ;  /* 0x00000009001b7202 */ /* 0x000fe20000000f00 */
[----:B------:R-:W-:Y:S01]  /*05b0*/  IMAD.MOV.U32 R23, RZ, RZ, R6 ;  /* 0x000000ffff177224 */ /* 0x000fe200078e0006 */
[----:B------:R-:W-:Y:S02]  /*05c0*/  MOV R26, R22 ;  /* 0x00000016001a7202 */ /* 0x000fe40000000f00 */
[----:B------:R-:W-:-:S07]  /*05d0*/  CS2R R24, SRZ ;  /* 0x0000000000187805 */ /* 0x000fce000001ff00 */
.L_x_412:
[----:B------:R-:W0:Y:S08]  /*05e0*/  LDC.64 R12, c[0x0][0x390] ;  /* 0x0000e400ff0c7b82 */ /* 0x000e300000000a00 */
[----:B-1----:R-:W1:Y:S01]  /*05f0*/  LDC.64 R18, c[0x0][0x388] ;  /* 0x0000e200ff127b82 */ /* 0x002e620000000a00 */
[----:B0-----:R-:W-:-:S05]  /*0600*/  IMAD.WIDE R12, R27, 0x8, R12 ;  /* 0x000000081b0c7825 */ /* 0x001fca00078e020c */
[----:B------:R-:W2:Y:S01]  /*0610*/  LDG.E.64 R20, desc[UR6][R12.64] ;  /* 0x000000060c147981 */ /* 0x000ea2000c1e1b00 */
[----:B-1----:R-:W-:-:S05]  /*0620*/  IMAD.WIDE R18, R26, 0x8, R18 ;  /* 0x000000081a127825 */ /* 0x002fca00078e0212 */
[----:B------:R0:W2:Y:S02]  /*0630*/  LDG.E.64 R14, desc[UR6][R18.64] ;  /* 0x00000006120e7981 */ /* 0x0000a4000c1e1b00 */
[----:B0-----:R-:W-:Y:S01]  /*0640*/  IMAD.WIDE R18, R7, 0x8, R18 ;  /* 0x0000000807127825 */ /* 0x001fe200078e0212 */
[----:B--2---:R-:W-:-:S07]  /*0650*/  DFMA R20, R14, R20, R24 ;  /* 0x000000140e14722b */ /* 0x004fce0000000018 */
        /* <DEDUP_REMOVED lines=41> */
.L_x_411:
        /* <DEDUP_REMOVED lines=14> */
[----:B--2---:R-:W-:Y:S01]  /*09d0*/  DFMA R26, R14, R26, R24 ;  /* 0x0000001a0e1a722b */ /* 0x004fe20000000018 */
        /* <DEDUP_REMOVED lines=17> */
.L_x_414:
        /* <DEDUP_REMOVED lines=13> */
[----:B--2---:R-:W-:Y:S01]  /*0bc0*/  @P0 DFMA R16, R12, R16, R24 ;  /* 0x000000100c10022b */ /* 0x004fe20000000018 */
        /* <DEDUP_REMOVED lines=15> */
.L_x_413:
[----:B------:R-:W3:Y:S01]  /*0cc0*/  LDCU UR4, c[0x0][0x3ac] ;  /* 0x00007580ff0477ac */ /* 0x000ee20008000800 */
[----:B------:R-:W-:-:S04]  /*0cd0*/  IADD3 R0, PT, PT, R3, R0, RZ ;  /* 0x0000000003007210 */ /* 0x000fc80007ffe0ff */
[----:B---3--:R-:W-:-:S13]  /*0ce0*/  ISETP.GE.AND P0, PT, R0, UR4, PT ;  /* 0x0000000400007c0c */ /* 0x008fda000bf06270 */
[----:B------:R-:W-:Y:S05]  /*0cf0*/  @!P0 BRA `(.L_x_415) ;  /* 0xfffffff400248947 */ /* 0x000fea000383ffff */
[----:B------:R-:W-:Y:S05]  /*0d00*/  EXIT ;  /* 0x000000000000794d */ /* 0x000fea0003800000 */
.L_x_416:
        /* <DEDUP_REMOVED lines=15> */
.L_x_789:


//--------------------- .text._Z27gpuKernelArrayGemmSharedMemIdEvPT_S1_S1_iiiii --------------------------
	.section	.text._Z27gpuKernelArrayGemmSharedMemIdEvPT_S1_S1_iiiii,"ax",@progbits
	.align	128
        .global         _Z27gpuKernelArrayGemmSharedMemIdEvPT_S1_S1_iiiii
        .type           _Z27gpuKernelArrayGemmSharedMemIdEvPT_S1_S1_iiiii,@function
        .size           _Z27gpuKernelArrayGemmSharedMemIdEvPT_S1_S1_iiiii,(.L_x_790 - _Z27gpuKernelArrayGemmSharedMemIdEvPT_S1_S1_iiiii)
        .other          _Z27gpuKernelArrayGemmSharedMemIdEvPT_S1_S1_iiiii,@"STO_CUDA_ENTRY STV_DEFAULT"
_Z27gpuKernelArrayGemmSharedMemIdEvPT_S1_S1_iiiii:
.text._Z27gpuKernelArrayGemmSharedMemIdEvPT_S1_S1_iiiii:
        /* <DEDUP_REMOVED lines=9> */
[----:B-1----:R-:W4:Y:S01]  /*0090*/  @!P0 LDG.E.64 R2, desc[UR8][R2.64] ;  /* 0x0000000802028981 */ /* 0x002f22000c1e1b00 */
[----:B------:R-:W2:Y:S01]  /*00a0*/  S2UR UR4, SR_CTAID.X ;  /* 0x00000000000479c3 */ /* 0x000ea20000002500 */
[----:B------:R-:W-:Y:S01]  /*00b0*/  @!P0 MOV R0, 0x400 ;  /* 0x0000040000008802 */ /* 0x000fe20000000f00 */
[----:B------:R-:W0:Y:S01]  /*00c0*/  @!P0 S2R R5, SR_CgaCtaId ;  /* 0x0000000000058919 */ /* 0x000e220000008800 */
[----:B--2---:R-:W-:-:S05]  /*00d0*/  IMAD R4, R6, UR4, R7 ;  /* 0x0000000406047c24 */ /* 0x004fca000f8e0207 */
[----:B---3--:R-:W-:Y:S02]  /*00e0*/  ISETP.GE.AND P1, PT, R4, UR6, PT ;  /* 0x0000000604007c0c */ /* 0x008fe4000bf26270 */
[----:B0-----:R-:W-:-:S05]  /*00f0*/  @!P0 LEA R0, R5, R0, 0x18 ;  /* 0x0000000005008211 */ /* 0x001fca00078ec0ff */
[----:B------:R-:W-:-:S05]  /*0100*/  @!P0 IMAD R5, R7, 0x8, R0 ;  /* 0x0000000807058824 */ /* 0x000fca00078e0200 */
[----:B----4-:R0:W-:Y:S01]  /*0110*/  @!P0 STS.64 [R5], R2 ;  /* 0x0000000205008388 */ /* 0x0101e20000000a00 */
[----:B------:R-:W-:Y:S06]  /*0120*/  BAR.SYNC.DEFER_BLOCKING 0x0 ;  /* 0x0000000000007b1d */ /* 0x000fec0000010000 */
[----:B------:R-:W-:Y:S05]  /*0130*/  @P1 EXIT ;  /* 0x000000000000194d */ /* 0x000fea0003800000 */
[----:B------:R-:W1:Y:S01]  /*0140*/  LDCU UR4, c[0x0][0x3a0] ;  /* 0x00007400ff0477ac */ /* 0x000e620008000800 */
[----:B------:R-:W-:Y:S01]  /*0150*/  IMAD.MOV.U32 R0, RZ, RZ, R4 ;  /* 0x000000ffff007224 */ /* 0x000fe200078e0004 */
[----:B------:R-:W0:Y:S01]  /*0160*/  LDCU UR5, c[0x0][0x370] ;  /* 0x00006e00ff0577ac */ /* 0x000e220008000800 */
[----:B-1----:R-:W-:Y:S01]  /*0170*/  UISETP.GT.AND UP0, UPT, UR4, URZ, UPT ;  /* 0x000000ff0400728c */ /* 0x002fe2000bf04270 */
[----:B0-----:R-:W-:-:S08]  /*0180*/  IMAD R3, R6, UR5, RZ ;  /* 0x0000000506037c24 */ /* 0x001fd0000f8e02ff */
[----:B------:R-:W-:Y:S05]  /*0190*/  BRA.U UP0, `(.L_x_417) ;  /* 0x00000001001c7547 */ /* 0x000fea000b800000 */
[----:B------:R-:W0:Y:S02]  /*01a0*/  LDC.64 R6, c[0x0][0x380] ;  /* 0x0000e000ff067b82 */ /* 0x000e240000000a00 */
.L_x_418:
[----:B0-----:R-:W-:Y:S01]  /*01b0*/  IMAD.WIDE R4, R0, 0x8, R6 ;  /* 0x0000000800047825 */ /* 0x001fe200078e0206 */
[----:B------:R-:W-:-:S04]  /*01c0*/  IADD3 R0, PT, PT, R3, R0, RZ ;  /* 0x0000000003007210 */ /* 0x000fc80007ffe0ff */
[----:B------:R1:W-:Y:S01]  /*01d0*/  STG.E.64 desc[UR8][R4.64], RZ ;  /* 0x000000ff04007986 */ /* 0x0003e2000c101b08 */
[----:B------:R-:W-:-:S13]  /*01e0*/  ISETP.GE.AND P0, PT, R0, UR6, PT ;  /* 0x0000000600007c0c */ /* 0x000fda000bf06270 */
[----:B-1----:R-:W-:Y:S05]  /*01f0*/  @!P0 BRA `(.L_x_418) ;  /* 0xfffffffc00ec8947 */ /* 0x002fea000383ffff */
[----:B------:R-:W-:Y:S05]  /*0200*/  EXIT ;  /* 0x000000000000794d */ /* 0x000fea0003800000 */
.L_x_417:
[----:B------:R-:W-:Y:S02]  /*0210*/  ULOP3.LUT UR7, UR4, 0x7ffffff8, URZ, 0xc0, !UPT ;  /* 0x7ffffff804077892 */ /* 0x000fe4000f8ec0ff */
[----:B------:R-:W-:Y:S02]  /*0220*/  ULOP3.LUT UR4, UR4, 0x7, URZ, 0xc0, !UPT ;  /* 0x0000000704047892 */ /* 0x000fe4000f8ec0ff */
[----:B------:R-:W-:-:S12]  /*0230*/  UIADD3 UR10, UPT, UPT, -UR7, URZ, URZ ;  /* 0x000000ff070a7290 */ /* 0x000fd8000fffe1ff */
.L_x_423:
[----:B01----:R-:W0:Y:S01]  /*0240*/  LDC R5, c[0x0][0x398] ;  /* 0x0000e600ff057b82 */ /* 0x003e220000000800 */
[----:B--2---:R-:W-:-:S07]  /*0250*/  CS2R R22, SRZ ;  /* 0x0000000000167805 */ /* 0x004fce000001ff00 */
[----:B------:R-:W1:Y:S01]  /*0260*/  LDC.64 R12, c[0x0][0x380] ;  /* 0x0000e000ff0c7b82 */ /* 0x000e620000000a00 */
[----:B0-----:R-:W-:-:S04]  /*0270*/  IABS R9, R5 ;  /* 0x0000000500097213 */ /* 0x001fc80000000000 */
[----:B------:R-:W0:Y:S01]  /*0280*/  I2F.RP R2, R9 ;  /* 0x0000000900027306 */ /* 0x000e220000209400 */
[----:B-1----:R-:W-:-:S05]  /*0290*/  IMAD.WIDE R12, R0, 0x8, R12 ;  /* 0x00000008000c7825 */ /* 0x002fca00078e020c */
[----:B------:R1:W-:Y:S02]  /*02a0*/  STG.E.64 desc[UR8][R12.64], RZ ;  /* 0x000000ff0c007986 */ /* 0x0003e4000c101b08 */
[----:B0-----:R-:W0:Y:S02]  /*02b0*/  MUFU.RCP R2, R2 ;  /* 0x0000000200027308 */ /* 0x001e240000001000 */
[----:B0-----:R-:W-:-:S06]  /*02c0*/  VIADD R6, R2, 0xffffffe ;  /* 0x0ffffffe02067836 */ /* 0x001fcc0000000000 */
[----:B------:R0:W2:Y:S02]  /*02d0*/  F2I.FTZ.U32.TRUNC.NTZ R7, R6 ;  /* 0x0000000600077305 */ /* 0x0000a4000021f000 */
[----:B0-----:R-:W-:Y:S02]  /*02e0*/  HFMA2 R6, -RZ, RZ, 0, 0 ;  /* 0x00000000ff067431 */ /* 0x001fe400000001ff */
[----:B--2---:R-:W-:-:S04]  /*02f0*/  IMAD.MOV R4, RZ, RZ, -R7 ;  /* 0x000000ffff047224 */ /* 0x004fc800078e0a07 */
[----:B------:R-:W-:Y:S01]  /*0300*/  IMAD R11, R4, R9, RZ ;  /* 0x00000009040b7224 */ /* 0x000fe200078e02ff */
[----:B------:R-:W-:-:S03]  /*0310*/  IABS R4, R0 ;  /* 0x0000000000047213 */ /* 0x000fc60000000000 */
[----:B------:R-:W-:-:S06]  /*0320*/  IMAD.HI.U32 R7, R7, R11, R6 ;  /* 0x0000000b07077227 */ /* 0x000fcc00078e0006 */
[----:B------:R-:W-:-:S04]  /*0330*/  IMAD.HI.U32 R7, R7, R4, RZ ;  /* 0x0000000407077227 */ /* 0x000fc800078e00ff */
[----:B------:R-:W-:-:S04]  /*0340*/  IMAD.MOV R2, RZ, RZ, -R7 ;  /* 0x000000ffff027224 */ /* 0x000fc800078e0a07 */
[----:B------:R-:W-:Y:S01]  /*0350*/  IMAD R2, R9, R2, R4 ;  /* 0x0000000209027224 */ /* 0x000fe200078e0204 */
[----:B------:R-:W-:-:S04]  /*0360*/  LOP3.LUT R4, R0, R5, RZ, 0x3c, !PT ;  /* 0x0000000500047212 */ /* 0x000fc800078e3cff */
[----:B------:R-:W-:Y:S02]  /*0370*/  ISETP.GT.U32.AND P2, PT, R9, R2, PT ;  /* 0x000000020900720c */ /* 0x000fe40003f44070 */
[----:B------:R-:W-:-:S11]  /*0380*/  ISETP.GE.AND P1, PT, R4, RZ, PT ;  /* 0x000000ff0400720c */ /* 0x000fd60003f26270 */
[----:B------:R-:W-:Y:S01]  /*0390*/  @!P2 IMAD.IADD R2, R2, 0x1, -R9 ;  /* 0x000000010202a824 */ /* 0x000fe200078e0a09 */
[----:B------:R-:W-:Y:S02]  /*03a0*/  @!P2 IADD3 R7, PT, PT, R7, 0x1, RZ ;  /* 0x000000010707a810 */ /* 0x000fe40007ffe0ff */
[----:B------:R-:W-:Y:S02]  /*03b0*/  ISETP.NE.AND P2, PT, R5, RZ, PT ;  /* 0x000000ff0500720c */ /* 0x000fe40003f45270 */
[----:B------:R-:W-:Y:S02]  /*03c0*/  ISETP.GE.U32.AND P0, PT, R2, R9, PT ;  /* 0x000000090200720c */ /* 0x000fe40003f06070 */
[----:B------:R-:W0:Y:S11]  /*03d0*/  LDC R2, c[0x0][0x3a0] ;  /* 0x0000e800ff027b82 */ /* 0x000e360000000800 */
[----:B------:R-:W-:-:S04]  /*03e0*/  @P0 VIADD R7, R7, 0x1 ;  /* 0x0000000107070836 */ /* 0x000fc80000000000 */
[----:B------:R-:W-:Y:S02]  /*03f0*/  IMAD.MOV.U32 R9, RZ, RZ, R7 ;  /* 0x000000ffff097224 */ /* 0x000fe400078e0007 */
[----:B------:R-:W-:-:S03]  /*0400*/  IMAD.MOV.U32 R7, RZ, RZ, RZ ;  /* 0x000000ffff077224 */ /* 0x000fc600078e00ff */
[----:B------:R-:W-:Y:S02]  /*0410*/  @!P1 IADD3 R9, PT, PT, -R9, RZ, RZ ;  /* 0x000000ff09099210 */ /* 0x000fe40007ffe1ff */
[----:B------:R-:W-:Y:S02]  /*0420*/  @!P2 LOP3.LUT R9, RZ, R5, RZ, 0x33, !PT ;  /* 0x00000005ff09a212 */ /* 0x000fe400078e33ff */
[----:B0-----:R-:W-:-:S03]  /*0430*/  ISETP.GE.U32.AND P0, PT, R2, 0x8, PT ;  /* 0x000000080200780c */ /* 0x001fc60003f06070 */
[----:B------:R-:W-:Y:S02]  /*0440*/  IMAD.MOV R8, RZ, RZ, -R9 ;  /* 0x000000ffff087224 */ /* 0x000fe400078e0a09 */
[----:B------:R-:W-:Y:S02]  /*0450*/  IMAD R6, R9, R2, RZ ;  /* 0x0000000209067224 */ /* 0x000fe400078e02ff */
[----:B------:R-:W-:-:S06]  /*0460*/  IMAD R8, R5, R8, R0 ;  /* 0x0000000805087224 */ /* 0x000fcc00078e0200 */
[----:B-1----:R-:W-:Y:S05]  /*0470*/  @!P0 BRA `(.L_x_419) ;  /* 0x0000000000d88947 */ /* 0x002fea0003800000 */
[----:B------:R-:W0:Y:S01]  /*0480*/  S2UR UR6, SR_CgaCtaId ;  /* 0x00000000000679c3 */ /* 0x000e220000008800 */
[----:B------:R-:W-:Y:S01]  /*0490*/  UMOV UR5, 0x400 ;  /* 0x0000040000057882 */ /* 0x000fe20000000000 */
[----:B------:R-:W-:Y:S01]  /*04a0*/  MOV R7, R6 ;  /* 0x0000000600077202 */ /* 0x000fe20000000f00 */
[----:B------:R-:W-:Y:S01]  /*04b0*/  IMAD.U32 R4, RZ, RZ, UR10 ;  /* 0x0000000aff047e24 */ /* 0x000fe2000f8e00ff */
[----:B------:R-:W-:-:S04]  /*04c0*/  CS2R R22, SRZ ;  /* 0x0000000000167805 */ /* 0x000fc8000001ff00 */
[----:B------:R-:W1:Y:S01]  /*04d0*/  LDC.64 R14, c[0x0][0x390] ;  /* 0x0000e400ff0e7b82 */ /* 0x000e620000000a00 */
[----:B0-----:R-:W-:-:S06]  /*04e0*/  ULEA UR5, UR6, UR5, 0x18 ;  /* 0x0000000506057291 */ /* 0x001fcc000f8ec0ff */
[----:B------:R-:W-:-:S07]  /*04f0*/  LEA R10, R8, UR5, 0x3 ;  /* 0x00000005080a7c11 */ /* 0x000fce000f8e18ff */
.L_x_420:
[----:B-1----:R-:W-:Y:S01]  /*0500*/  IMAD.WIDE R16, R7, 0x8, R14 ;  /* 0x0000000807107825 */ /* 0x002fe200078e020e */
[----:B------:R-:W0:Y:S04]  /*0510*/  LDS.64 R18, [R10] ;  /* 0x000000000a127984 */ /* 0x000e280000000a00 */
[----:B--2---:R-:W0:Y:S01]  /*0520*/  LDG.E.64 R24, desc[UR8][R16.64] ;  /* 0x0000000810187981 */ /* 0x004e22000c1e1b00 */
[----:B------:R-:W-:Y:S01]  /*0530*/  IMAD R26, R5, 0x8, R10 ;  /* 0x00000008051a7824 */ /* 0x000fe200078e020a */
[----:B0-----:R-:W-:-:S04]  /*0540*/  DFMA R24, R18, R24, R22 ;  /* 0x000000181218722b */ /* 0x001fc80000000016 */
[----:B------:R-:W0:Y:S04]  /*0550*/  LDS.64 R18, [R26] ;  /* 0x000000001a127984 */ /* 0x000e280000000a00 */
[----:B------:R-:W-:Y:S04]  /*0560*/  STG.E.64 desc[UR8][R12.64], R24 ;  /* 0x000000180c007986 */ /* 0x000fe8000c101b08 */
[----:B------:R-:W0:Y:S01]  /*0570*/  LDG.E.64 R20, desc[UR8][R16.64+0x8] ;  /* 0x0000080810147981 */ /* 0x000e22000c1e1b00 */
[----:B------:R-:W-:Y:S01]  /*0580*/  LEA R28, R5, R26, 0x3 ;  /* 0x0000001a051c7211 */ /* 0x000fe200078e18ff */
[----:B0-----:R-:W-:-:S04]  /*0590*/  DFMA R20, R18, R20, R24 ;  /* 0x000000141214722b */ /* 0x001fc80000000018 */
[----:B------:R-:W0:Y:S04]  /*05a0*/  LDS.64 R18, [R28] ;  /* 0x000000001c127984 */ /* 0x000e280000000a00 */
[----:B------:R-:W-:Y:S04]  /*05b0*/  STG.E.64 desc[UR8][R12.64], R20 ;  /* 0x000000140c007986 */ /* 0x000fe8000c101b08 */
[----:B------:R-:W0:Y:S01]  /*05c0*/  LDG.E.64 R22, desc[UR8][R16.64+0x10] ;  /* 0x0000100810167981 */ /* 0x000e22000c1e1b00 */
[----:B------:R-:W-:Y:S01]  /*05d0*/  IMAD R9, R5, 0x8, R28 ;  /* 0x0000000805097824 */ /* 0x000fe200078e021c */
[----:B0-----:R-:W-:-:S04]  /*05e0*/  DFMA R22, R18, R22, R20 ;  /* 0x000000161216722b */ /* 0x001fc80000000014 */
[----:B------:R-:W0:Y:S04]  /*05f0*/  LDS.64 R18, [R9] ;  /* 0x0000000009127984 */ /* 0x000e280000000a00 */
[----:B------:R-:W-:Y:S04]  /*0600*/  STG.E.64 desc[UR8][R12.64], R22 ;  /* 0x000000160c007986 */ /* 0x000fe8000c101b08 */
[----:B------:R-:W0:Y:S01]  /*0610*/  LDG.E.64 R24, desc[UR8][R16.64+0x18] ;  /* 0x0000180810187981 */ /* 0x000e22000c1e1b00 */
[----:B------:R-:W-:-:S05]  /*0620*/  IMAD R26, R5, 0x8, R9 ;  /* 0x00000008051a7824 */ /* 0x000fca00078e0209 */
[----:B------:R-:W1:Y:S01]  /*0630*/  LDS.64 R20, [R26] ;  /* 0x000000001a147984 */ /* 0x000e620000000a00 */
[----:B0-----:R-:W-:-:S07]  /*0640*/  DFMA R24, R18, R24, R22 ;  /* 0x000000181218722b */ /* 0x001fce0000000016 */
[----:B------:R-:W-:Y:S04]  /*0650*/  STG.E.64 desc[UR8][R12.64], R24 ;  /* 0x000000180c007986 */ /* 0x000fe8000c101b08 */
[----:B------:R-:W1:Y:S01]  /*0660*/  LDG.E.64 R18, desc[UR8][R16.64+0x20] ;  /* 0x0000200810127981 */ /* 0x000e62000c1e1b00 */
[----:B------:R-:W-:-:S05]  /*0670*/  LEA R28, R5, R26, 0x3 ;  /* 0x0000001a051c7211 */ /* 0x000fca00078e18ff */
[----:B------:R-:W0:Y:S01]  /*0680*/  LDS.64 R22, [R28] ;  /* 0x000000001c167984 */ /* 0x000e220000000a00 */
[----:B-1----:R-:W-:-:S07]  /*0690*/  DFMA R18, R20, R18, R24 ;  /* 0x000000121412722b */ /* 0x002fce0000000018 */
[----:B------:R1:W-:Y:S04]  /*06a0*/  STG.E.64 desc[UR8][R12.64], R18 ;  /* 0x000000120c007986 */ /* 0x0003e8000c101b08 */
[----:B------:R-:W0:Y:S01]  /*06b0*/  LDG.E.64 R20, desc[UR8][R16.64+0x28] ;  /* 0x0000280810147981 */ /* 0x000e22000c1e1b00 */
[----:B------:R-:W-:-:S05]  /*06c0*/  IMAD R9, R5, 0x8, R28 ;  /* 0x0000000805097824 */ /* 0x000fca00078e021c */
[----:B------:R-:W2:Y:S01]  /*06d0*/  LDS.64 R24, [R9] ;  /* 0x0000000009187984 */ /* 0x000ea20000000a00 */
[----:B0-----:R-:W-:-:S07]  /*06e0*/  DFMA R20, R22, R20, R18 ;  /* 0x000000141614722b */ /* 0x001fce0000000012 */
[----:B------:R-:W-:Y:S04]  /*06f0*/  STG.E.64 desc[UR8][R12.64], R20 ;  /* 0x000000140c007986 */ /* 0x000fe8000c101b08 */
[----:B------:R-:W2:Y:S01]  /*0700*/  LDG.E.64 R22, desc[UR8][R16.64+0x30] ;  /* 0x0000300810167981 */ /* 0x000ea2000c1e1b00 */
[----:B-1----:R-:W-:-:S06]  /*0710*/  LEA R18, R5, R9, 0x3 ;  /* 0x0000000905127211 */ /* 0x002fcc00078e18ff */
[----:B------:R-:W0:Y:S01]  /*0720*/  LDS.64 R18, [R18] ;  /* 0x0000000012127984 */ /* 0x000e220000000a00 */
[----:B--2---:R-:W-:-:S07]  /*0730*/  DFMA R24, R24, R22, R20 ;  /* 0x000000161818722b */ /* 0x004fce0000000014 */
[----:B------:R2:W-:Y:S04]  /*0740*/  STG.E.64 desc[UR8][R12.64], R24 ;  /* 0x000000180c007986 */ /* 0x0005e8000c101b08 */
[----:B------:R-:W0:Y:S01]  /*0750*/  LDG.E.64 R22, desc[UR8][R16.64+0x38] ;  /* 0x0000380810167981 */ /* 0x000e22000c1e1b00 */
[----:B------:R-:W-:Y:S01]  /*0760*/  VIADD R4, R4, 0x8 ;  /* 0x0000000804047836 */ /* 0x000fe20000000000 */
[----:B------:R-:W-:Y:S01]  /*0770*/  IADD3 R7, PT, PT, R7, 0x8, RZ ;  /* 0x0000000807077810 */ /* 0x000fe20007ffe0ff */
[----:B------:R-:W-:-:S03]  /*0780*/  IMAD R10, R5, 0x40, R10 ;  /* 0x00000040050a7824 */ /* 0x000fc600078e020a */
[----:B------:R-:W-:Y:S01]  /*0790*/  ISETP.NE.AND P0, PT, R4, RZ, PT ;  /* 0x000000ff0400720c */ /* 0x000fe20003f05270 */
[----:B0-----:R-:W-:-:S07]  /*07a0*/  DFMA R22, R18, R22, R24 ;  /* 0x000000161216722b */ /* 0x001fce0000000018 */
[----:B------:R2:W-:Y:S05]  /*07b0*/  STG.E.64 desc[UR8][R12.64], R22 ;  /* 0x000000160c007986 */ /* 0x0005ea000c101b08 */
[----:B------:R-:W-:Y:S05]  /*07c0*/  @P0 BRA `(.L_x_420) ;  /* 0xfffffffc004c0947 */ /* 0x000fea000383ffff */
[----:B------:R-:W-:-:S07]  /*07d0*/  MOV R7, UR7 ;  /* 0x0000000700077c02 */ /* 0x000fce0008000f00 */
.L_x_419:
[----:B------:R-:W-:-:S09]  /*07e0*/  UISETP.NE.AND UP0, UPT, UR4, URZ, UPT ;  /* 0x000000ff0400728c */ /* 0x000fd2000bf05270 */
[----:B------:R-:W-:Y:S05]  /*07f0*/  BRA.U !UP0, `(.L_x_421) ;  /* 0x0000000508087547 */ /* 0x000fea000b800000 */
[----:B------:R-:W-:-:S04]  /*0800*/  UIADD3 UR5, UPT, UPT, UR4, -0x1, URZ ;  /* 0xffffffff04057890 */ /* 0x000fc8000fffe0ff */
[----:B------:R-:W-:-:S09]  /*0810*/  UISETP.GE.U32.AND UP0, UPT, UR5, 0x3, UPT ;  /* 0x000000030500788c */ /* 0x000fd2000bf06070 */
[----:B------:R-:W-:Y:S05]  /*0820*/  BRA.U !UP0, `(.L_x_422) ;  /* 0x0000000108707547 */ /* 0x000fea000b800000 */
[----:B------:R-:W0:Y:S01]  /*0830*/  LDC.64 R10, c[0x0][0x390] ;  /* 0x0000e400ff0a7b82 */ /* 0x000e220000000a00 */
[----:B------:R-:W-:-:S04]  /*0840*/  IMAD.IADD R9, R6, 0x1, R7 ;  /* 0x0000000106097824 */ /* 0x000fc800078e0207 */
[----:B0-----:R-:W-:-:S05]  /*0850*/  IMAD.WIDE R10, R9, 0x8, R10 ;  /* 0x00000008090a7825 */ /* 0x001fca00078e020a */
[----:B------:R-:W3:Y:S01]  /*0860*/  LDG.E.64 R16, desc[UR8][R10.64] ;  /* 0x000000080a107981 */ /* 0x000ee2000c1e1b00 */
[----:B------:R-:W0:Y:S01]  /*0870*/  S2UR UR6, SR_CgaCtaId ;  /* 0x00000000000679c3 */ /* 0x000e220000008800 */
[----:B------:R-:W-:Y:S01]  /*0880*/  UMOV UR5, 0x400 ;  /* 0x0000040000057882 */ /* 0x000fe20000000000 */
[----:B------:R-:W-:Y:S01]  /*0890*/  IMAD R4, R7, R5, R8 ;  /* 0x0000000507047224 */ /* 0x000fe200078e0208 */
[----:B0-----:R-:W-:-:S06]  /*08a0*/  ULEA UR5, UR6, UR5, 0x18 ;  /* 0x0000000506057291 */ /* 0x001fcc000f8ec0ff */
[----:B------:R-:W-:-:S05]  /*08b0*/  LEA R4, R4, UR5, 0x3 ;  /* 0x0000000504047c11 */ /* 0x000fca000f8e18ff */
[----:B------:R-:W3:Y:S01]  /*08c0*/  LDS.64 R14, [R4] ;  /* 0x00000000040e7984 */ /* 0x000ee20000000a00 */
[----:B--2---:R-:W-:Y:S01]  /*08d0*/  LEA R24, R5, R4, 0x3 ;  /* 0x0000000405187211 */ /* 0x004fe200078e18ff */
[----:B---3--:R-:W-:-:S04]  /*08e0*/  DFMA R14, R14, R16, R22 ;  /* 0x000000100e0e722b */ /* 0x008fc80000000016 */
        /* <DEDUP_REMOVED lines=8> */
[----:B------:R-:W-:-:S05]  /*0970*/  LEA R4, R5, R26, 0x3 ;  /* 0x0000001a05047211 */ /* 0x000fca00078e18ff */
[----:B------:R-:W1:Y:S01]  /*0980*/  LDS.64 R22, [R4] ;  /* 0x0000000004167984 */ /* 0x000e620000000a00 */
[----:B0-----:R-:W-:-:S07]  /*0990*/  DFMA R18, R18, R20, R16 ;  /* 0x000000141212722b */ /* 0x001fce0000000010 */
[----:B------:R0:W-:Y:S04]  /*09a0*/  STG.E.64 desc[UR8][R12.64], R18 ;  /* 0x000000120c007986 */ /* 0x0001e8000c101b08 */
[----:B------:R-:W1:Y:S01]  /*09b0*/  LDG.E.64 R14, desc[UR8][R10.64+0x18] ;  /* 0x000018080a0e7981 */ /* 0x000e62000c1e1b00 */
[----:B------:R-:W-:Y:S01]  /*09c0*/  VIADD R7, R7, 0x4 ;  /* 0x0000000407077836 */ /* 0x000fe20000000000 */
[----:B-1----:R-:W-:-:S07]  /*09d0*/  DFMA R22, R22, R14, R18 ;  /* 0x0000000e1616722b */ /* 0x002fce0000000012 */
[----:B------:R0:W-:Y:S04]  /*09e0*/  STG.E.64 desc[UR8][R12.64], R22 ;  /* 0x000000160c007986 */ /* 0x0001e8000c101b08 */
.L_x_422:
[----:B------:R-:W-:-:S13]  /*09f0*/  LOP3.LUT P0, R4, R2, 0x3, RZ, 0xc0, !PT ;  /* 0x0000000302047812 */ /* 0x000fda000780c0ff */
[----:B------:R-:W-:Y:S05]  /*0a00*/  @!P0 BRA `(.L_x_421) ;  /* 0x0000000000848947 */ /* 0x000fea0003800000 */
[----:B------:R-:W-:-:S13]  /*0a10*/  ISETP.NE.AND P0, PT, R4, 0x1, PT ;  /* 0x000000010400780c */ /* 0x000fda0003f05270 */
[----:B0-----:R-:W0:Y:S01]  /*0a20*/  @P0 LDC.64 R18, c[0x0][0x390] ;  /* 0x0000e400ff120b82 */ /* 0x001e220000000a00 */
[----:B------:R-:W-:-:S05]  /*0a30*/  @P0 IADD3 R9, PT, PT, R6, R7, RZ ;  /* 0x0000000706090210 */ /* 0x000fca0007ffe0ff */
[----:B0-----:R-:W-:-:S05]  /*0a40*/  @P0 IMAD.WIDE R18, R9, 0x8, R18 ;  /* 0x0000000809120825 */ /* 0x001fca00078e0212 */
[----:B------:R-:W3:Y:S01]  /*0a50*/  @P0 LDG.E.64 R10, desc[UR8][R18.64] ;  /* 0x00000008120a0981 */ /* 0x000ee2000c1e1b00 */
[----:B------:R-:W-:Y:S01]  /*0a60*/  @P0 MOV R9, 0x400 ;  /* 0x0000040000090802 */ /* 0x000fe20000000f00 */
[----:B------:R-:W-:Y:S01]  /*0a70*/  @P0 IMAD R4, R7, R5, R8 ;  /* 0x0000000507040224 */ /* 0x000fe200078e0208 */
[----:B------:R-:W0:Y:S02]  /*0a80*/  @P0 S2R R14, SR_CgaCtaId ;  /* 0x00000000000e0919 */ /* 0x000e240000008800 */
[----:B0-----:R-:W-:-:S05]  /*0a90*/  @P0 LEA R9, R14, R9, 0x18 ;  /* 0x000000090e090211 */ /* 0x001fca00078ec0ff */
[----:B------:R-:W-:-:S05]  /*0aa0*/  @P0 IMAD R4, R4, 0x8, R9 ;  /* 0x0000000804040824 */ /* 0x000fca00078e0209 */
[----:B------:R-:W3:Y:S02]  /*0ab0*/  @P0 LDS.64 R14, [R4] ;  /* 0x00000000040e0984 */ /* 0x000ee40000000a00 */
[----:B---3--:R-:W-:-:S07]  /*0ac0*/  @P0 DFMA R10, R14, R10, R22 ;  /* 0x0000000a0e0a022b */ /* 0x008fce0000000016 */
[----:B------:R-:W-:Y:S04]  /*0ad0*/  @P0 STG.E.64 desc[UR8][R12.64], R10 ;  /* 0x0000000a0c000986 */ /* 0x000fe8000c101b08 */
[----:B------:R-:W3:Y:S01]  /*0ae0*/  @P0 LDG.E.64 R16, desc[UR8][R18.64+0x8] ;  /* 0x0000080812100981 */ /* 0x000ee2000c1e1b00 */
[----:B--2---:R-:W-:Y:S01]  /*0af0*/  @P0 LEA R24, R5, R4, 0x3 ;  /* 0x0000000405180211 */ /* 0x004fe200078e18ff */
[----:B------:R-:W-:Y:S01]  /*0b00*/  @P0 VIADD R7, R7, 0x2 ;  /* 0x0000000207070836 */ /* 0x000fe20000000000 */
[----:B------:R-:W-:-:S03]  /*0b10*/  LOP3.LUT R2, R2, 0x1, RZ, 0xc0, !PT ;  /* 0x0000000102027812 */ /* 0x000fc600078ec0ff */
[----:B------:R-:W3:Y:S01]  /*0b20*/  @P0 LDS.64 R14, [R24] ;  /* 0x00000000180e0984 */ /* 0x000ee20000000a00 */
[----:B------:R-:W-:-:S13]  /*0b30*/  ISETP.NE.U32.AND P1, PT, R2, 0x1, PT ;  /* 0x000000010200780c */ /* 0x000fda0003f25070 */
[----:B------:R-:W0:Y:S01]  /*0b40*/  @!P1 LDC.64 R20, c[0x0][0x390] ;  /* 0x0000e400ff149b82 */ /* 0x000e220000000a00 */
[----:B------:R-:W-:Y:S02]  /*0b50*/  @!P1 IADD3 R9, PT, PT, R6, R7, RZ ;  /* 0x0000000706099210 */ /* 0x000fe40007ffe0ff */
[----:B------:R-:W-:Y:S01]  /*0b60*/  @!P1 MOV R2, 0x400 ;  /* 0x0000040000029802 */ /* 0x000fe20000000f00 */
[----:B------:R-:W-:Y:S01]  /*0b70*/  @!P1 IMAD R5, R7, R5, R8 ;  /* 0x0000000507059224 */ /* 0x000fe200078e0208 */
[----:B---3--:R-:W-:Y:S01]  /*0b80*/  @P0 DFMA R22, R14, R16, R10 ;  /* 0x000000100e16022b */ /* 0x008fe2000000000a */
[----:B0-----:R-:W-:-:S06]  /*0b90*/  @!P1 IMAD.WIDE R14, R9, 0x8, R20 ;  /* 0x00000008090e9825 */ /* 0x001fcc00078e0214 */
[----:B------:R-:W-:Y:S04]  /*0ba0*/  @P0 STG.E.64 desc[UR8][R12.64], R22 ;  /* 0x000000160c000986 */ /* 0x000fe8000c101b08 */
[----:B------:R-:W2:Y:S01]  /*0bb0*/  @!P1 LDG.E.64 R14, desc[UR8][R14.64] ;  /* 0x000000080e0e9981 */ /* 0x000ea2000c1e1b00 */
[----:B------:R-:W0:Y:S02]  /*0bc0*/  @!P1 S2R R9, SR_CgaCtaId ;  /* 0x0000000000099919 */ /* 0x000e240000008800 */
[----:B0-----:R-:W-:-:S05]  /*0bd0*/  @!P1 LEA R2, R9, R2, 0x18 ;  /* 0x0000000209029211 */ /* 0x001fca00078ec0ff */
[----:B------:R-:W-:-:S05]  /*0be0*/  @!P1 IMAD R2, R5, 0x8, R2 ;  /* 0x0000000805029824 */ /* 0x000fca00078e0202 */
[----:B------:R-:W2:Y:S02]  /*0bf0*/  @!P1 LDS.64 R4, [R2] ;  /* 0x0000000002049984 */ /* 0x000ea40000000a00 */
[----:B--2---:R-:W-:-:S07]  /*0c00*/  @!P1 DFMA R4, R4, R14, R22 ;  /* 0x0000000e0404922b */ /* 0x004fce0000000016 */
[----:B------:R1:W-:Y:S04]  /*0c10*/  @!P1 STG.E.64 desc[UR8][R12.64], R4 ;  /* 0x000000040c009986 */ /* 0x0003e8000c101b08 */
.L_x_421:
[----:B------:R-:W3:Y:S01]  /*0c20*/  LDCU UR5, c[0x0][0x3a4] ;  /* 0x00007480ff0577ac */ /* 0x000ee20008000800 */
[----:B------:R-:W-:-:S04]  /*0c30*/  IADD3 R0, PT, PT, R3, R0, RZ ;  /* 0x0000000003007210 */ /* 0x000fc80007ffe0ff */
[----:B---3--:R-:W-:-:S13]  /*0c40*/  ISETP.GE.AND P0, PT, R0, UR5, PT ;  /* 0x0000000500007c0c */ /* 0x008fda000bf06270 */
[----:B------:R-:W-:Y:S05]  /*0c50*/  @!P0 BRA `(.L_x_423) ;  /* 0xfffffff400788947 */ /* 0x000fea000383ffff */
[----:B------:R-:W-:Y:S05]  /*0c60*/  EXIT ;  /* 0x000000000000794d */ /* 0x000fea0003800000 */
.L_x_424:
        /* <DEDUP_REMOVED lines=9> */
.L_x_790:


//--------------------- .text._Z20gpuKernelArrayInsertIdEvPT_S1_iiiiiiii --------------------------
	.section	.text._Z20gpuKernelArrayInsertIdEvPT_S1_iiiiiiii,"ax",@progbits
	.align	128
        .global         _Z20gpuKernelArrayInsertIdEvPT_S1_iiiiiiii
        .type           _Z20gpuKernelArrayInsertIdEvPT_S1_iiiiiiii,@function
        .size           _Z20gpuKernelArrayInsertIdEvPT_S1_iiiiiiii,(.L_x_791 - _Z20gpuKernelArrayInsertIdEvPT_S1_iiiiiiii)
        .other          _Z20gpuKernelArrayInsertIdEvPT_S1_iiiiiiii,@"STO_CUDA_ENTRY STV_DEFAULT"
_Z20gpuKernelArrayInsertIdEvPT_S1_iiiiiiii:
.text._Z20gpuKernelArrayInsertIdEvPT_S1_iiiiiiii:
        /* <DEDUP_REMOVED lines=30> */
.L_x_425:
[----:B01----:R-:W-:-:S06]  /*01e0*/  IMAD.WIDE R6, R13, 0x8, R4 ;  /* 0x000000080d067825 */ /* 0x003fcc00078e0204 */
[----:B------:R-:W2:Y:S01]  /*01f0*/  LDG.E.64 R6, desc[UR6][R6.64] ;  /* 0x0000000606067981 */ /* 0x000ea2000c1e1b00 */
[----:B------:R-:W-:Y:S02]  /*0200*/  IABS R15, R13 ;  /* 0x0000000d000f7213 */ /* 0x000fe40000000000 */
[----:B------:R-:W-:Y:S02]  /*0210*/  IABS R20, R8 ;  /* 0x0000000800147213 */ /* 0x000fe40000000000 */
[----:B------:R-:W-:Y:S01]  /*0220*/  IABS R12, R9 ;  /* 0x00000009000c7213 */ /* 0x000fe20000000000 */
[----:B------:R-:W-:-:S03]  /*0230*/  IMAD.HI.U32 R14, R10, R15, RZ ;  /* 0x0000000f0a0e7227 */ /* 0x000fc600078e00ff */
[----:B------:R-:W0:Y:S01]  /*0240*/  I2F.RP R18, R12 ;  /* 0x0000000c00127306 */ /* 0x000e220000209400 */
[----:B------:R-:W-:-:S04]  /*0250*/  IMAD.MOV R16, RZ, RZ, -R14 ;  /* 0x000000ffff107224 */ /* 0x000fc800078e0a0e */
[----:B------:R-:W-:-:S05]  /*0260*/  IMAD R15, R20, R16, R15 ;  /* 0x00000010140f7224 */ /* 0x000fca00078e020f */
[----:B------:R-:W-:Y:S01]  /*0270*/  ISETP.GT.U32.AND P1, PT, R0, R15, PT ;  /* 0x0000000f0000720c */ /* 0x000fe20003f24070 */
[----:B0-----:R-:W0:-:S12]  /*0280*/  MUFU.RCP R18, R18 ;  /* 0x0000001200127308 */ /* 0x001e180000001000 */
[----:B------:R-:W-:Y:S02]  /*0290*/  @!P1 IMAD.IADD R15, R15, 0x1, -R20 ;  /* 0x000000010f0f9824 */ /* 0x000fe400078e0a14 */
[----:B------:R-:W-:Y:S01]  /*02a0*/  @!P1 VIADD R14, R14, 0x1 ;  /* 0x000000010e0e9836 */ /* 0x000fe20000000000 */
[----:B------:R-:W-:Y:S02]  /*02b0*/  ISETP.NE.AND P1, PT, R8, RZ, PT ;  /* 0x000000ff0800720c */ /* 0x000fe40003f25270 */
[----:B------:R-:W-:Y:S02]  /*02c0*/  ISETP.GE.U32.AND P0, PT, R15, R0, PT ;  /* 0x000000000f00720c */ /* 0x000fe40003f06070 */
[----:B------:R-:W-:Y:S02]  /*02d0*/  LOP3.LUT R15, R13, R8, RZ, 0x3c, !PT ;  /* 0x000000080d0f7212 */ /* 0x000fe400078e3cff */
[----:B0-----:R-:W-:Y:S02]  /*02e0*/  IADD3 R16, PT, PT, R18, 0xffffffe, RZ ;  /* 0x0ffffffe12107810 */ /* 0x001fe40007ffe0ff */
[----:B------:R-:W-:-:S02]  /*02f0*/  ISETP.GE.AND P2, PT, R15, RZ, PT ;  /* 0x000000ff0f00720c */ /* 0x000fc40003f46270 */
[----:B------:R0:W1:Y:S05]  /*0300*/  F2I.FTZ.U32.TRUNC.NTZ R17, R16 ;  /* 0x0000001000117305 */ /* 0x00006a000021f000 */
[----:B------:R-:W-:Y:S01]  /*0310*/  @P0 VIADD R14, R14, 0x1 ;  /* 0x000000010e0e0836 */ /* 0x000fe20000000000 */
[----:B0-----:R-:W-:-:S05]  /*0320*/  MOV R16, RZ ;  /* 0x000000ff00107202 */ /* 0x001fca0000000f00 */
[----:B------:R-:W-:Y:S02]  /*0330*/  @!P2 IADD3 R14, PT, PT, -R14, RZ, RZ ;  /* 0x000000ff0e0ea210 */ /* 0x000fe40007ffe1ff */
[----:B------:R-:W-:Y:S01]  /*0340*/  @!P1 LOP3.LUT R14, RZ, R8, RZ, 0x33, !PT ;  /* 0x00000008ff0e9212 */ /* 0x000fe200078e33ff */
[----:B-1----:R-:W-:-:S04]  /*0350*/  IMAD.MOV R19, RZ, RZ, -R17 ;  /* 0x000000ffff137224 */ /* 0x002fc800078e0a11 */
[----:B------:R-:W-:-:S04]  /*0360*/  IMAD.MOV R15, RZ, RZ, -R14 ;  /* 0x000000ffff0f7224 */ /* 0x000fc800078e0a0e */
[----:B------:R-:W-:Y:S01]  /*0370*/  IMAD R18, R8, R15, R13 ;  /* 0x0000000f08127224 */ /* 0x000fe200078e020d */
[----:B------:R-:W-:Y:S01]  /*0380*/  IADD3 R13, PT, PT, R11, R13, RZ ;  /* 0x0000000d0b0d7210 */ /* 0x000fe20007ffe0ff */
[----:B------:R-:W-:-:S03]  /*0390*/  IMAD R15, R19, R12, RZ ;  /* 0x0000000c130f7224 */ /* 0x000fc600078e02ff */
[----:B------:R-:W-:Y:S01]  /*03a0*/  IABS R19, R18 ;  /* 0x0000001200137213 */ /* 0x000fe20000000000 */
[----:B------:R-:W-:Y:S01]  /*03b0*/  IMAD.HI.U32 R16, R17, R15, R16 ;  /* 0x0000000f11107227 */ /* 0x000fe200078e0010 */
[----:B------:R-:W-:-:S03]  /*03c0*/  ISETP.GE.AND P1, PT, R18, RZ, PT ;  /* 0x000000ff1200720c */ /* 0x000fc60003f26270 */
[----:B------:R-:W-:Y:S01]  /*03d0*/  IMAD.MOV.U32 R17, RZ, RZ, R19 ;  /* 0x000000ffff117224 */ /* 0x000fe200078e0013 */
[----:B------:R-:W-:-:S03]  /*03e0*/  LOP3.LUT R19, RZ, R9, RZ, 0x33, !PT ;  /* 0x00000009ff137212 */ /* 0x000fc600078e33ff */
[----:B------:R-:W-:-:S04]  /*03f0*/  IMAD.HI.U32 R15, R16, R17, RZ ;  /* 0x00000011100f7227 */ /* 0x000fc800078e00ff */
[----:B------:R-:W-:-:S04]  /*0400*/  IMAD.MOV R15, RZ, RZ, -R15 ;  /* 0x000000ffff0f7224 */ /* 0x000fc800078e0a0f */
[----:B------:R-:W-:-:S05]  /*0410*/  IMAD R15, R12, R15, R17 ;  /* 0x0000000f0c0f7224 */ /* 0x000fca00078e0211 */
        /* <DEDUP_REMOVED lines=28> */
[----:B--2---:R1:W-:Y:S01]  /*05e0*/  STG.E.64 desc[UR6][R14.64], R6 ;  /* 0x000000060e007986 */ /* 0x0043e2000c101b06 */
[----:B------:R-:W-:Y:S05]  /*05f0*/  @!P0 BRA `(.L_x_425) ;  /* 0xfffffff800f88947 */ /* 0x000fea000383ffff */
[----:B------:R-:W-:Y:S05]  /*0600*/  EXIT ;  /* 0x000000000000794d */ /* 0x000fea0003800000 */
.L_x_426:
        /* <DEDUP_REMOVED lines=15> */
.L_x_791:


//--------------------- .text._Z21gpuKernelArrayExtractIdEvPT_S1_iiiiiiii --------------------------
	.section	.text._Z21gpuKernelArrayExtractIdEvPT_S1_iiiiiiii,"ax",@progbits
	.align	128
        .global         _Z21gpuKernelArrayExtractIdEvPT_S1_iiiiiiii
        .type           _Z21gpuKernelArrayExtractIdEvPT_S1_iiiiiiii,@function
        .size           _Z21gpuKernelArrayExtractIdEvPT_S1_iiiiiiii,(.L_x_792 - _Z21gpuKernelArrayExtractIdEvPT_S1_iiiiiiii)
        .other          _Z21gpuKernelArrayExtractIdEvPT_S1_iiiiiiii,@"STO_CUDA_ENTRY STV_DEFAULT"
_Z21gpuKernelArrayExtractIdEvPT_S1_iiiiiiii:
.text._Z21gpuKernelArrayExtractIdEvPT_S1_iiiiiiii:
        /* <DEDUP_REMOVED lines=30> */
.L_x_427:
[----:B-1----:R-:W-:Y:S02]  /*01e0*/  IABS R13, R11 ;  /* 0x0000000b000d7213 */ /* 0x002fe40000000000 */
[----:B------:R-:W-:Y:S02]  /*01f0*/  IABS R18, R6 ;  /* 0x0000000600127213 */ /* 0x000fe40000000000 */
[----:B------:R-:W-:Y:S01]  /*0200*/  IABS R10, R7 ;  /* 0x00000007000a7213 */ /* 0x000fe20000000000 */
[----:B------:R-:W-:-:S03]  /*0210*/  IMAD.HI.U32 R12, R8, R13, RZ ;  /* 0x0000000d080c7227 */ /* 0x000fc600078e00ff */
[----:B------:R-:W1:Y:S01]  /*0220*/  I2F.RP R16, R10 ;  /* 0x0000000a00107306 */ /* 0x000e620000209400 */
        /* <DEDUP_REMOVED lines=55> */
[----:B------:R-:W2:Y:S01]  /*05a0*/  LDG.E.64 R12, desc[UR6][R12.64] ;  /* 0x000000060c0c7981 */ /* 0x000ea2000c1e1b00 */
[----:B------:R-:W-:Y:S01]  /*05b0*/  IMAD.WIDE R14, R11, 0x8, R2 ;  /* 0x000000080b0e7825 */ /* 0x000fe200078e0202 */
[----:B------:R-:W-:-:S04]  /*05c0*/  IADD3 R11, PT, PT, R9, R11, RZ ;  /* 0x0000000b090b7210 */ /* 0x000fc80007ffe0ff */
[----:B------:R-:W-:Y:S01]  /*05d0*/  ISETP.GE.AND P0, PT, R11, UR12, PT ;  /* 0x0000000c0b007c0c */ /* 0x000fe2000bf06270 */
[----:B--2---:R1:W-:-:S12]  /*05e0*/  STG.E.64 desc[UR6][R14.64], R12 ;  /* 0x0000000c0e007986 */ /* 0x0043d8000c101b06 */
[----:B------:R-:W-:Y:S05]  /*05f0*/  @!P0 BRA `(.L_x_427) ;  /* 0xfffffff800f88947 */ /* 0x000fea000383ffff */
[----:B------:R-:W-:Y:S05]  /*0600*/  EXIT ;  /* 0x000000000000794d */ /* 0x000fea0003800000 */
.L_x_428:
        /* <DEDUP_REMOVED lines=15> */
.L_x_792:


//--------------------- .text._Z24gpuKernelArrayAdd3VectorIdEvPT_S1_S1_S1_i --------------------------
	.section	.text._Z24gpuKernelArrayAdd3VectorIdEvPT_S1_S1_S1_i,"ax",@progbits
	.align	128
        .global         _Z24gpuKernelArrayAdd3VectorIdEvPT_S1_S1_S1_i
        .type           _Z24gpuKernelArrayAdd3VectorIdEvPT_S1_S1_S1_i,@function
        .size           _Z24gpuKernelArrayAdd3VectorIdEvPT_S1_S1_S1_i,(.L_x_793 - _Z24gpuKernelArrayAdd3VectorIdEvPT_S1_S1_S1_i)
        .other          _Z24gpuKernelArrayAdd3VectorIdEvPT_S1_S1_S1_i,@"STO_CUDA_ENTRY STV_DEFAULT"
_Z24gpuKernelArrayAdd3VectorIdEvPT_S1_S1_S1_i:
.text._Z24gpuKernelArrayAdd3VectorIdEvPT_S1_S1_S1_i:
        /* <DEDUP_REMOVED lines=15> */
.L_x_429:
[----:B-1----:R-:W-:-:S04]  /*00f0*/  IMAD.WIDE R10, R0, 0x8, R2 ;  /* 0x00000008000a7825 */ /* 0x002fc800078e0202 */
[C---:B0-----:R-:W-:Y:S02]  /*0100*/  IMAD.WIDE R12, R0.reuse, 0x8, R8 ;  /* 0x00000008000c7825 */ /* 0x041fe400078e0208 */
[----:B--2---:R-:W2:Y:S02]  /*0110*/  LDG.E.64 R10, desc[UR6][R10.64] ;  /* 0x000000060a0a7981 */ /* 0x004ea4000c1e1b00 */
[C---:B---3--:R-:W-:Y:S02]  /*0120*/  IMAD.WIDE R16, R0.reuse, 0x8, R6 ;  /* 0x0000000800107825 */ /* 0x048fe400078e0206 */
[----:B------:R-:W2:Y:S04]  /*0130*/  LDG.E.64 R12, desc[UR6][R12.64] ;  /* 0x000000060c0c7981 */ /* 0x000ea8000c1e1b00 */
[----:B------:R-:W3:Y:S01]  /*0140*/  LDG.E.64 R16, desc[UR6][R16.64] ;  /* 0x0000000610107981 */ /* 0x000ee2000c1e1b00 */
[----:B----4-:R-:W-:Y:S01]  /*0150*/  IMAD.WIDE R18, R0, 0x8, R4 ;  /* 0x0000000800127825 */ /* 0x010fe200078e0204 */
[----:B------:R-:W-:-:S04]  /*0160*/  IADD3 R0, PT, PT, R21, R0, RZ ;  /* 0x0000000015007210 */ /* 0x000fc80007ffe0ff */
[----:B------:R-:W-:Y:S01]  /*0170*/  ISETP.GE.AND P0, PT, R0, UR5, PT ;  /* 0x0000000500007c0c */ /* 0x000fe2000bf06270 */
[----:B--2---:R-:W-:-:S08]  /*0180*/  DADD R14, R10, R12 ;  /* 0x000000000a0e7229 */ /* 0x004fd0000000000c */
[----:B---3--:R-:W-:-:S07]  /*0190*/  DADD R14, R14, R16 ;  /* 0x000000000e0e7229 */ /* 0x008fce0000000010 */
[----:B------:R2:W-:Y:S01]  /*01a0*/  STG.E.64 desc[UR6][R18.64], R14 ;  /* 0x0000000e12007986 */ /* 0x0005e2000c101b06 */
[----:B------:R-:W-:Y:S05]  /*01b0*/  @!P0 BRA `(.L_x_429) ;  /* 0xfffffffc00cc8947 */ /* 0x000fea000383ffff */
[----:B------:R-:W-:Y:S05]  /*01c0*/  EXIT ;  /* 0x000000000000794d */ /* 0x000fea0003800000 */
.L_x_430:
        /* <DEDUP_REMOVED lines=11> */
.L_x_793:


//--------------------- .text._Z25gpuKernelArrayAdd3VectorsIdEvPT_S1_S1_S1_S0_S0_S0_i --------------------------
	.section	.text._Z25gpuKernelArrayAdd3VectorsIdEvPT_S1_S1_S1_S0_S0_S0_i,"ax",@progbits
	.align	128
        .global         _Z25gpuKernelArrayAdd3VectorsIdEvPT_S1_S1_S1_S0_S0_S0_i
        .type           _Z25gpuKernelArrayAdd3VectorsIdEvPT_S1_S1_S1_S0_S0_S0_i,@function
        .size           _Z25gpuKernelArrayAdd3VectorsIdEvPT_S1_S1_S1_S0_S0_S0_i,(.L_x_794 - _Z25gpuKernelArrayAdd3VectorsIdEvPT_S1_S1_S1_S0_S0_S0_i)
        .other          _Z25gpuKernelArrayAdd3VectorsIdEvPT_S1_S1_S1_S0_S0_S0_i,@"STO_CUDA_ENTRY STV_DEFAULT"
_Z25gpuKernelArrayAdd3VectorsIdEvPT_S1_S1_S1_S0_S0_S0_i:
.text._Z25gpuKernelArrayAdd3VectorsIdEvPT_S1_S1_S1_S0_S0_S0_i:
        /* <DEDUP_REMOVED lines=12> */
[----:B------:R-:W4:Y:S01]  /*00c0*/  LDCU.64 UR12, c[0x0][0x3b0] ;  /* 0x00007600ff0c77ac */ /* 0x000f220008000a00 */
[----:B------:R-:W0:Y:S06]  /*00d0*/  LDCU.128 UR8, c[0x0][0x3a0] ;  /* 0x00007400ff0877ac */ /* 0x000e2c0008000c00 */
[----:B------:R-:W0:Y:S01]  /*00e0*/  LDC.64 R6, c[0x0][0x380] ;  /* 0x0000e000ff067b82 */ /* 0x000e220000000a00 */
[----:B-1----:R-:W-:-:S07]  /*00f0*/  IMAD R0, R0, UR4, RZ ;  /* 0x0000000400007c24 */ /* 0x002fce000f8e02ff */
[----:B--2---:R-:W1:Y:S02]  /*0100*/  LDC.64 R8, c[0x0][0x388] ;  /* 0x0000e200ff087b82 */ /* 0x004e640000000a00 */
.L_x_431:
[----:B0-----:R-:W-:-:S04]  /*0110*/  IMAD.WIDE R14, R11, 0x8, R2 ;  /* 0x000000080b0e7825 */ /* 0x001fc800078e0202 */
[C---:B-1----:R-:W-:Y:S02]  /*0120*/  IMAD.WIDE R12, R11.reuse, 0x8, R8 ;  /* 0x000000080b0c7825 */ /* 0x042fe400078e0208 */
[----:B--2---:R-:W2:Y:S02]  /*0130*/  LDG.E.64 R14, desc[UR6][R14.64] ;  /* 0x000000060e0e7981 */ /* 0x004ea4000c1e1b00 */
[C---:B---3--:R-:W-:Y:S02]  /*0140*/  IMAD.WIDE R18, R11.reuse, 0x8, R4 ;  /* 0x000000080b127825 */ /* 0x048fe400078e0204 */
[----:B------:R-:W3:Y:S04]  /*0150*/  LDG.E.64 R12, desc[UR6][R12.64] ;  /* 0x000000060c0c7981 */ /* 0x000ee8000c1e1b00 */
[----:B------:R-:W4:Y:S01]  /*0160*/  LDG.E.64 R18, desc[UR6][R18.64] ;  /* 0x0000000612127981 */ /* 0x000f22000c1e1b00 */
[----:B------:R-:W-:Y:S01]  /*0170*/  IMAD.WIDE R20, R11, 0x8, R6 ;  /* 0x000000080b147825 */ /* 0x000fe200078e0206 */
[----:B------:R-:W-:-:S04]  /*0180*/  IADD3 R11, PT, PT, R0, R11, RZ ;  /* 0x0000000b000b7210 */ /* 0x000fc80007ffe0ff */
[----:B------:R-:W-:Y:S01]  /*0190*/  ISETP.GE.AND P0, PT, R11, UR5, PT ;  /* 0x000000050b007c0c */ /* 0x000fe2000bf06270 */
[----:B--2---:R-:W-:-:S08]  /*01a0*/  DMUL R16, R14, UR10 ;  /* 0x0000000a0e107c28 */ /* 0x004fd00008000000 */
[----:B---3--:R-:W-:-:S08]  /*01b0*/  DFMA R16, R12, UR8, R16 ;  /* 0x000000080c107c2b */ /* 0x008fd00008000010 */
[----:B----4-:R-:W-:-:S07]  /*01c0*/  DFMA R16, R18, UR12, R16 ;  /* 0x0000000c12107c2b */ /* 0x010fce0008000010 */
[----:B------:R2:W-:Y:S01]  /*01d0*/  STG.E.64 desc[UR6][R20.64], R16 ;  /* 0x0000001014007986 */ /* 0x0005e2000c101b06 */
[----:B------:R-:W-:Y:S05]  /*01e0*/  @!P0 BRA `(.L_x_431) ;  /* 0xfffffffc00c88947 */ /* 0x000fea000383ffff */
[----:B------:R-:W-:Y:S05]  /*01f0*/  EXIT ;  /* 0x000000000000794d */ /* 0x000fea0003800000 */
.L_x_432:
        /* <DEDUP_REMOVED lines=16> */
.L_x_794:


//--------------------- .text._Z20gpuKernelArrayAXYPBZIdEvPT_S1_S1_S1_S0_S0_i --------------------------
	.section	.text._Z20gpuKernelArrayAXYPBZIdEvPT_S1_S1_S1_S0_S0_i,"ax",@progbits
	.align	128
        .global         _Z20gpuKernelArrayAXYPBZIdEvPT_S1_S1_S1_S0_S0_i
        .type           _Z20gpuKernelArrayAXYPBZIdEvPT_S1_S1_S1_S0_S0_i,@function
        .size           _Z20gpuKernelArrayAXYPBZIdEvPT_S1_S1_S1_S0_S0_i,(.L_x_795 - _Z20gpuKernelArrayAXYPBZIdEvPT_S1_S1_S1_S0_S0_i)
        .other          _Z20gpuKernelArrayAXYPBZIdEvPT_S1_S1_S1_S0_S0_i,@"STO_CUDA_ENTRY STV_DEFAULT"
_Z20gpuKernelArrayAXYPBZIdEvPT_S1_S1_S1_S0_S0_i:
.text._Z20gpuKernelArrayAXYPBZIdEvPT_S1_S1_S1_S0_S0_i:
        /* <DEDUP_REMOVED lines=12> */
[----:B------:R-:W4:Y:S07]  /*00c0*/  LDCU.128 UR8, c[0x0][0x3a0] ;  /* 0x00007400ff0877ac */ /* 0x000f2e0008000c00 */
[----:B------:R-:W0:Y:S01]  /*00d0*/  LDC.64 R6, c[0x0][0x380] ;  /* 0x0000e000ff067b82 */ /* 0x000e220000000a00 */
[----:B-1----:R-:W-:-:S07]  /*00e0*/  IMAD R0, R0, UR4, RZ ;  /* 0x0000000400007c24 */ /* 0x002fce000f8e02ff */
[----:B--2---:R-:W1:Y:S02]  /*00f0*/  LDC.64 R8, c[0x0][0x388] ;  /* 0x0000e200ff087b82 */ /* 0x004e640000000a00 */
.L_x_433:
[----:B-1----:R-:W-:-:S04]  /*0100*/  IMAD.WIDE R12, R11, 0x8, R8 ;  /* 0x000000080b0c7825 */ /* 0x002fc800078e0208 */
[C---:B---3--:R-:W-:Y:S02]  /*0110*/  IMAD.WIDE R18, R11.reuse, 0x8, R4 ;  /* 0x000000080b127825 */ /* 0x048fe400078e0204 */
[----:B------:R-:W4:Y:S02]  /*0120*/  LDG.E.64 R12, desc[UR6][R12.64] ;  /* 0x000000060c0c7981 */ /* 0x000f24000c1e1b00 */
[----:B0-----:R-:W-:Y:S02]  /*0130*/  IMAD.WIDE R16, R11, 0x8, R2 ;  /* 0x000000080b107825 */ /* 0x001fe400078e0202 */
[----:B------:R-:W2:Y:S04]  /*0140*/  LDG.E.64 R18, desc[UR6][R18.64] ;  /* 0x0000000612127981 */ /* 0x000ea8000c1e1b00 */
[----:B------:R-:W3:Y:S01]  /*0150*/  LDG.E.64 R16, desc[UR6][R16.64] ;  /* 0x0000000610107981 */ /* 0x000ee2000c1e1b00 */
[----:B----4-:R-:W-:-:S02]  /*0160*/  DMUL R14, R12, UR8 ;  /* 0x000000080c0e7c28 */ /* 0x010fc40008000000 */
[----:B--2---:R-:W-:-:S08]  /*0170*/  DMUL R20, R18, UR10 ;  /* 0x0000000a12147c28 */ /* 0x004fd00008000000 */
[----:B---3--:R-:W-:Y:S01]  /*0180*/  DFMA R14, R14, R16, R20 ;  /* 0x000000100e0e722b */ /* 0x008fe20000000014 */
[----:B------:R-:W-:Y:S01]  /*0190*/  IMAD.WIDE R20, R11, 0x8, R6 ;  /* 0x000000080b147825 */ /* 0x000fe200078e0206 */
[----:B------:R-:W-:-:S05]  /*01a0*/  IADD3 R11, PT, PT, R0, R11, RZ ;  /* 0x0000000b000b7210 */ /* 0x000fca0007ffe0ff */
[----:B------:R2:W-:Y:S01]  /*01b0*/  STG.E.64 desc[UR6][R20.64], R14 ;  /* 0x0000000e14007986 */ /* 0x0005e2000c101b06 */
[----:B------:R-:W-:-:S13]  /*01c0*/  ISETP.GE.AND P0, PT, R11, UR5, PT ;  /* 0x000000050b007c0c */ /* 0x000fda000bf06270 */
[----:B--2---:R-:W-:Y:S05]  /*01d0*/  @!P0 BRA `(.L_x_433) ;  /* 0xfffffffc00c88947 */ /* 0x004fea000383ffff */
[----:B------:R-:W-:Y:S05]  /*01e0*/  EXIT ;  /* 0x000000000000794d */ /* 0x000fea0003800000 */
.L_x_434:
        /* <DEDUP_REMOVED lines=9> */
.L_x_795:


//--------------------- .text._Z18gpuKernelArrayAXYZIdEvPT_S1_S1_S1_S0_i --------------------------
	.section	.text._Z18gpuKernelArrayAXYZIdEvPT_S1_S1_S1_S0_i,"ax",@progbits
	.align	128
        .global         _Z18gpuKernelArrayAXYZIdEvPT_S1_S1_S1_S0_i
        .type           _Z18gpuKernelArrayAXYZIdEvPT_S1_S1_S1_S0_i,@function
        .size           _Z18gpuKernelArrayAXYZIdEvPT_S1_S1_S1_S0_i,(.L_x_796 - _Z18gpuKernelArrayAXYZIdEvPT_S1_S1_S1_S0_i)
        .other          _Z18gpuKernelArrayAXYZIdEvPT_S1_S1_S1_S0_i,@"STO_CUDA_ENTRY STV_DEFAULT"
_Z18gpuKernelArrayAXYZIdEvPT_S1_S1_S1_S0_i:
.text._Z18gpuKernelArrayAXYZIdEvPT_S1_S1_S1_S0_i:
        /* <DEDUP_REMOVED lines=16> */
.L_x_435:
[----:B-1----:R-:W-:-:S04]  /*0100*/  IMAD.WIDE R12, R11, 0x8, R8 ;  /* 0x000000080b0c7825 */ /* 0x002fc800078e0208 */
[C---:B0-----:R-:W-:Y:S02]  /*0110*/  IMAD.WIDE R16, R11.reuse, 0x8, R2 ;  /* 0x000000080b107825 */ /* 0x041fe400078e0202 */
[----:B------:R-:W4:Y:S02]  /*0120*/  LDG.E.64 R12, desc[UR6][R12.64] ;  /* 0x000000060c0c7981 */ /* 0x000f24000c1e1b00 */
[C---:B---3--:R-:W-:Y:S02]  /*0130*/  IMAD.WIDE R18, R11.reuse, 0x8, R4 ;  /* 0x000000080b127825 */ /* 0x048fe400078e0204 */
[----:B--2---:R-:W2:Y:S04]  /*0140*/  LDG.E.64 R16, desc[UR6][R16.64] ;  /* 0x0000000610107981 */ /* 0x004ea8000c1e1b00 */
[----:B------:R-:W3:Y:S01]  /*0150*/  LDG.E.64 R18, desc[UR6][R18.64] ;  /* 0x0000000612127981 */ /* 0x000ee2000c1e1b00 */
[----:B------:R-:W-:Y:S01]  /*0160*/  IMAD.WIDE R20, R11, 0x8, R6 ;  /* 0x000000080b147825 */ /* 0x000fe200078e0206 */
[----:B------:R-:W-:-:S04]  /*0170*/  IADD3 R11, PT, PT, R0, R11, RZ ;  /* 0x0000000b000b7210 */ /* 0x000fc80007ffe0ff */
[----:B------:R-:W-:Y:S01]  /*0180*/  ISETP.GE.AND P0, PT, R11, UR5, PT ;  /* 0x000000050b007c0c */ /* 0x000fe2000bf06270 */
[----:B----4-:R-:W-:-:S08]  /*0190*/  DMUL R14, R12, UR8 ;  /* 0x000000080c0e7c28 */ /* 0x010fd00008000000 */
[----:B--2---:R-:W-:-:S08]  /*01a0*/  DMUL R14, R14, R16 ;  /* 0x000000100e0e7228 */ /* 0x004fd00000000000 */
[----:B---3--:R-:W-:-:S07]  /*01b0*/  DMUL R14, R14, R18 ;  /* 0x000000120e0e7228 */ /* 0x008fce0000000000 */
[----:B------:R2:W-:Y:S01]  /*01c0*/  STG.E.64 desc[UR6][R20.64], R14 ;  /* 0x0000000e14007986 */ /* 0x0005e2000c101b06 */
[----:B------:R-:W-:Y:S05]  /*01d0*/  @!P0 BRA `(.L_x_435) ;  /* 0xfffffffc00c88947 */ /* 0x000fea000383ffff */
[----:B------:R-:W-:Y:S05]  /*01e0*/  EXIT ;  /* 0x000000000000794d */ /* 0x000fea0003800000 */
.L_x_436:
        /* <DEDUP_REMOVED lines=9> */
.L_x_796:


//--------------------- .text._Z17gpuKernelArrayAXYIdEvPT_S1_S1_S0_i --------------------------
	.section	.text._Z17gpuKernelArrayAXYIdEvPT_S1_S1_S0_i,"ax",@progbits
	.align	128
        .global         _Z17gpuKernelArrayAXYIdEvPT_S1_S1_S0_i
        .type           _Z17gpuKernelArrayAXYIdEvPT_S1_S1_S0_i,@function
        .size           _Z17gpuKernelArrayAXYIdEvPT_S1_S1_S0_i,(.L_x_797 - _Z17gpuKernelArrayAXYIdEvPT_S1_S1_S0_i)
        .other          _Z17gpuKernelArrayAXYIdEvPT_S1_S1_S0_i,@"STO_CUDA_ENTRY STV_DEFAULT"
_Z17gpuKernelArrayAXYIdEvPT_S1_S1_S0_i:
.text._Z17gpuKernelArrayAXYIdEvPT_S1_S1_S0_i:
        /* <DEDUP_REMOVED lines=15> */
.L_x_437:
[----:B-1----:R-:W-:-:S04]  /*00f0*/  IMAD.WIDE R10, R0, 0x8, R8 ;  /* 0x00000008000a7825 */ /* 0x002fc800078e0208 */
[C---:B0-----:R-:W-:Y:S02]  /*0100*/  IMAD.WIDE R14, R0.reuse, 0x8, R2 ;  /* 0x00000008000e7825 */ /* 0x041fe400078e0202 */
[----:B------:R-:W3:Y:S04]  /*0110*/  LDG.E.64 R10, desc[UR6][R10.64] ;  /* 0x000000060a0a7981 */ /* 0x000ee8000c1e1b00 */
[----:B--2---:R-:W2:Y:S01]  /*0120*/  LDG.E.64 R14, desc[UR6][R14.64] ;  /* 0x000000060e0e7981 */ /* 0x004ea2000c1e1b00 */
[----:B----4-:R-:W-:Y:S01]  /*0130*/  IMAD.WIDE R16, R0, 0x8, R6 ;  /* 0x0000000800107825 */ /* 0x010fe200078e0206 */
[----:B------:R-:W-:-:S04]  /*0140*/  IADD3 R0, PT, PT, R19, R0, RZ ;  /* 0x0000000013007210 */ /* 0x000fc80007ffe0ff */
[----:B------:R-:W-:Y:S01]  /*0150*/  ISETP.GE.AND P0, PT, R0, UR5, PT ;  /* 0x0000000500007c0c */ /* 0x000fe2000bf06270 */
[----:B---3--:R-:W-:-:S08]  /*0160*/  DMUL R12, R10, R4 ;  /* 0x000000040a0c7228 */ /* 0x008fd00000000000 */
[----:B--2---:R-:W-:-:S07]  /*0170*/  DMUL R12, R12, R14 ;  /* 0x0000000e0c0c7228 */ /* 0x004fce0000000000 */
[----:B------:R2:W-:Y:S01]  /*0180*/  STG.E.64 desc[UR6][R16.64], R12 ;  /* 0x0000000c10007986 */ /* 0x0005e2000c101b06 */
[----:B------:R-:W-:Y:S05]  /*0190*/  @!P0 BRA `(.L_x_437) ;  /* 0xfffffffc00d48947 */ /* 0x000fea000383ffff */
[----:B------:R-:W-:Y:S05]  /*01a0*/  EXIT ;  /* 0x000000000000794d */ /* 0x000fea0003800000 */
.L_x_438:
        /* <DEDUP_REMOVED lines=13> */
.L_x_797:


//--------------------- .text._Z19gpuKernelArrayAXPBYIdEvPT_S1_S1_S0_S0_i --------------------------
	.section	.text._Z19gpuKernelArrayAXPBYIdEvPT_S1_S1_S0_S0_i,"ax",@progbits
	.align	128
        .global         _Z19gpuKernelArrayAXPBYIdEvPT_S1_S1_S0_S0_i
        .type           _Z19gpuKernelArrayAXPBYIdEvPT_S1_S1_S0_S0_i,@function
        .size           _Z19gpuKernelArrayAXPBYIdEvPT_S1_S1_S0_S0_i,(.L_x_798 - _Z19gpuKernelArrayAXPBYIdEvPT_S1_S1_S0_S0_i)
        .other          _Z19gpuKernelArrayAXPBYIdEvPT_S1_S1_S0_S0_i,@"STO_CUDA_ENTRY STV_DEFAULT"
_Z19gpuKernelArrayAXPBYIdEvPT_S1_S1_S0_S0_i:
.text._Z19gpuKernelArrayAXPBYIdEvPT_S1_S1_S0_S0_i:
        /* <DEDUP_REMOVED lines=16> */
.L_x_439:
[----:B0-----:R-:W-:-:S04]  /*0100*/  IMAD.WIDE R12, R0, 0x8, R2 ;  /* 0x00000008000c7825 */ /* 0x001fc800078e0202 */
[C---:B-1----:R-:W-:Y:S02]  /*0110*/  IMAD.WIDE R10, R0.reuse, 0x8, R8 ;  /* 0x00000008000a7825 */ /* 0x042fe400078e0208 */
[----:B------:R-:W4:Y:S04]  /*0120*/  LDG.E.64 R12, desc[UR6][R12.64] ;  /* 0x000000060c0c7981 */ /* 0x000f28000c1e1b00 */
[----:B------:R-:W3:Y:S01]  /*0130*/  LDG.E.64 R10, desc[UR6][R10.64] ;  /* 0x000000060a0a7981 */ /* 0x000ee2000c1e1b00 */
[----:B--2---:R-:W-:Y:S01]  /*0140*/  IMAD.WIDE R16, R0, 0x8, R6 ;  /* 0x0000000800107825 */ /* 0x004fe200078e0206 */
[----:B------:R-:W-:-:S04]  /*0150*/  IADD3 R0, PT, PT, R19, R0, RZ ;  /* 0x0000000013007210 */ /* 0x000fc80007ffe0ff */
[----:B------:R-:W-:Y:S01]  /*0160*/  ISETP.GE.AND P0, PT, R0, UR5, PT ;  /* 0x0000000500007c0c */ /* 0x000fe2000bf06270 */
[----:B----4-:R-:W-:-:S08]  /*0170*/  DMUL R14, R12, UR8 ;  /* 0x000000080c0e7c28 */ /* 0x010fd00008000000 */
[----:B---3--:R-:W-:-:S07]  /*0180*/  DFMA R14, R10, R4, R14 ;  /* 0x000000040a0e722b */ /* 0x008fce000000000e */
[----:B------:R2:W-:Y:S01]  /*0190*/  STG.E.64 desc[UR6][R16.64], R14 ;  /* 0x0000000e10007986 */ /* 0x0005e2000c101b06 */
[----:B------:R-:W-:Y:S05]  /*01a0*/  @!P0 BRA `(.L_x_439) ;  /* 0xfffffffc00d48947 */ /* 0x000fea000383ffff */
[----:B------:R-:W-:Y:S05]  /*01b0*/  EXIT ;  /* 0x000000000000794d */ /* 0x000fea0003800000 */
.L_x_440:
        /* <DEDUP_REMOVED lines=12> */
.L_x_798:


//--------------------- .text._Z18gpuKernelArrayAXPBIdEvPT_S1_S0_S0_i --------------------------
	.section	.text._Z18gpuKernelArrayAXPBIdEvPT_S1_S0_S0_i,"ax",@progbits
	.align	128
        .global         _Z18gpuKernelArrayAXPBIdEvPT_S1_S0_S0_i
        .type           _Z18gpuKernelArrayAXPBIdEvPT_S1_S0_S0_i,@function
        .size           _Z18gpuKernelArrayAXPBIdEvPT_S1_S0_S0_i,(.L_x_799 - _Z18gpuKernelArrayAXPBIdEvPT_S1_S0_S0_i)
        .other          _Z18gpuKernelArrayAXPBIdEvPT_S1_S0_S0_i,@"STO_CUDA_ENTRY STV_DEFAULT"
_Z18gpuKernelArrayAXPBIdEvPT_S1_S0_S0_i:
.text._Z18gpuKernelArrayAXPBIdEvPT_S1_S0_S0_i:
        /* <DEDUP_REMOVED lines=15> */
.L_x_441:
[----:B-1----:R-:W-:-:S06]  /*00f0*/  IMAD.WIDE R2, R0, 0x8, R8 ;  /* 0x0000000800027825 */ /* 0x002fcc00078e0208 */
[----:B------:R-:W0:Y:S01]  /*0100*/  LDG.E.64 R2, desc[UR6][R2.64] ;  /* 0x0000000602027981 */ /* 0x000e22000c1e1b00 */
[----:B--2-4-:R-:W-:Y:S01]  /*0110*/  IMAD.WIDE R6, R0, 0x8, R14 ;  /* 0x0000000800067825 */ /* 0x014fe200078e020e */
[----:B------:R-:W-:-:S04]  /*0120*/  IADD3 R0, PT, PT, R17, R0, RZ ;  /* 0x0000000011007210 */ /* 0x000fc80007ffe0ff */
[----:B------:R-:W-:Y:S01]  /*0130*/  ISETP.GE.AND P0, PT, R0, UR5, PT ;  /* 0x0000000500007c0c */ /* 0x000fe2000bf06270 */
[----:B0--3--:R-:W-:-:S07]  /*0140*/  DFMA R4, R2, R10, R12 ;  /* 0x0000000a0204722b */ /* 0x009fce000000000c */
[----:B------:R2:W-:Y:S05]  /*0150*/  STG.E.64 desc[UR6][R6.64], R4 ;  /* 0x0000000406007986 */ /* 0x0005ea000c101b06 */
[----:B------:R-:W-:Y:S05]  /*0160*/  @!P0 BRA `(.L_x_441) ;  /* 0xfffffffc00e08947 */ /* 0x000fea000383ffff */
[----:B------:R-:W-:Y:S05]  /*0170*/  EXIT ;  /* 0x000000000000794d */ /* 0x000fea0003800000 */
.L_x_442:
        /* <DEDUP_REMOVED lines=16> */
.L_x_799:


//--------------------- .text._Z27gpuKernelArrayDistSquareSumIdEvPT_S1_S1_ii --------------------------
	.section	.text._Z27gpuKernelArrayDistSquareSumIdEvPT_S1_S1_ii,"ax",@progbits
	.align	128
        .global         _Z27gpuKernelArrayDistSquareSumIdEvPT_S1_S1_ii
        .type           _Z27gpuKernelArrayDistSquareSumIdEvPT_S1_S1_ii,@function
        .size           _Z27gpuKernelArrayDistSquareSumIdEvPT_S1_S1_ii,(.L_x_800 - _Z27gpuKernelArrayDistSquareSumIdEvPT_S1_S1_ii)
        .other          _Z27gpuKernelArrayDistSquareSumIdEvPT_S1_S1_ii,@"STO_CUDA_ENTRY STV_DEFAULT"
_Z27gpuKernelArrayDistSquareSumIdEvPT_S1_S1_ii:
.text._Z27gpuKernelArrayDistSquareSumIdEvPT_S1_S1_ii:
        /* <DEDUP_REMOVED lines=15> */
.L_x_444:
[----:B0-----:R-:W-:-:S04]  /*00f0*/  IMAD.WIDE R4, R0, 0x8, R6 ;  /* 0x0000000800047825 */ /* 0x001fc800078e0206 */
[----:B------:R-:W-:Y:S01]  /*0100*/  IMAD.IADD R0, R3, 0x1, R0 ;  /* 0x0000000103007824 */ /* 0x000fe200078e0200 */
[----:B------:R1:W-:Y:S04]  /*0110*/  STG.E.64 desc[UR6][R4.64], RZ ;  /* 0x000000ff04007986 */ /* 0x0003e8000c101b06 */
[----:B------:R-:W-:-:S13]  /*0120*/  ISETP.GE.AND P0, PT, R0, UR5, PT ;  /* 0x0000000500007c0c */ /* 0x000fda000bf06270 */
[----:B-1----:R-:W-:Y:S05]  /*0130*/  @!P0 BRA `(.L_x_444) ;  /* 0xfffffffc00ec8947 */ /* 0x002fea000383ffff */
[----:B------:R-:W-:Y:S05]  /*0140*/  EXIT ;  /* 0x000000000000794d */ /* 0x000fea0003800000 */
.L_x_443:
[C---:B------:R-:W-:Y:S02]  /*0150*/  LOP3.LUT R2, R5.reuse, 0x7ffffff8, RZ, 0xc0, !PT ;  /* 0x7ffffff805027812 */ /* 0x040fe400078ec0ff */
[C---:B------:R-:W-:Y:S02]  /*0160*/  LOP3.LUT R4, R5.reuse, 0x7, RZ, 0xc0, !PT ;  /* 0x0000000705047812 */ /* 0x040fe400078ec0ff */
[----:B------:R-:W-:Y:S01]  /*0170*/  LOP3.LUT R5, R5, 0x3, RZ, 0xc0, !PT ;  /* 0x0000000305057812 */ /* 0x000fe200078ec0ff */
[----:B------:R-:W-:-:S07]  /*0180*/  IMAD.MOV R6, RZ, RZ, -R2 ;  /* 0x000000ffff067224 */ /* 0x000fce00078e0a02 */
.L_x_449:
[----:B01----:R-:W0:Y:S01]  /*0190*/  LDC.64 R10, c[0x0][0x380] ;  /* 0x0000e000ff0a7b82 */ /* 0x003e220000000a00 */
[----:B------:R-:W-:Y:S01]  /*01a0*/  IMAD.MOV.U32 R20, RZ, RZ, RZ ;  /* 0x000000ffff147224 */ /* 0x000fe200078e00ff */
[----:B------:R-:W-:-:S06]  /*01b0*/  CS2R R22, SRZ ;  /* 0x0000000000167805 */ /* 0x000fcc000001ff00 */
[----:B------:R-:W1:Y:S01]  /*01c0*/  LDC.64 R8, c[0x0][0x398] ;  /* 0x0000e600ff087b82 */ /* 0x000e620000000a00 */
[----:B0-----:R-:W-:-:S05]  /*01d0*/  IMAD.WIDE R10, R0, 0x8, R10 ;  /* 0x00000008000a7825 */ /* 0x001fca00078e020a */
[----:B------:R0:W-:Y:S01]  /*01e0*/  STG.E.64 desc[UR6][R10.64], RZ ;  /* 0x000000ff0a007986 */ /* 0x0001e2000c101b06 */
[----:B-1----:R-:W-:Y:S01]  /*01f0*/  ISETP.GE.U32.AND P1, PT, R8, 0x8, PT ;  /* 0x000000080800780c */ /* 0x002fe20003f26070 */
[----:B------:R-:W-:Y:S01]  /*0200*/  IMAD R7, R0, R8, RZ ;  /* 0x0000000800077224 */ /* 0x000fe200078e02ff */
[----:B------:R-:W-:-:S04]  /*0210*/  IADD3 R0, PT, PT, R3, R0, RZ ;  /* 0x0000000003007210 */ /* 0x000fc80007ffe0ff */
[----:B------:R-:W-:-:S07]  /*0220*/  ISETP.GE.AND P0, PT, R0, R9, PT ;  /* 0x000000090000720c */ /* 0x000fce0003f06270 */
[----:B0-----:R-:W-:Y:S06]  /*0230*/  @!P1 BRA `(.L_x_445) ;  /* 0x0000000000d09947 */ /* 0x001fec0003800000 */
[----:B------:R-:W-:Y:S01]  /*0240*/  MOV R24, R7 ;  /* 0x0000000700187202 */ /* 0x000fe20000000f00 */
[----:B------:R-:W-:Y:S01]  /*0250*/  IMAD.MOV.U32 R9, RZ, RZ, R6 ;  /* 0x000000ffff097224 */ /* 0x000fe200078e0006 */
[----:B------:R-:W-:-:S07]  /*0260*/  CS2R R22, SRZ ;  /* 0x0000000000167805 */ /* 0x000fce000001ff00 */
.L_x_446:
[----:B------:R-:W0:Y:S08]  /*0270*/  LDC.64 R12, c[0x0][0x390] ;  /* 0x0000e400ff0c7b82 */ /* 0x000e300000000a00 */
[----:B-1----:R-:W1:Y:S01]  /*0280*/  LDC.64 R14, c[0x0][0x388] ;  /* 0x0000e200ff0e7b82 */ /* 0x002e620000000a00 */
[----:B0-----:R-:W-:-:S05]  /*0290*/  IMAD.WIDE R12, R24, 0x8, R12 ;  /* 0x00000008180c7825 */ /* 0x001fca00078e020c */
[----:B------:R-:W2:Y:S01]  /*02a0*/  LDG.E.64 R18, desc[UR6][R12.64] ;  /* 0x000000060c127981 */ /* 0x000ea2000c1e1b00 */
[----:B-1----:R-:W-:-:S05]  /*02b0*/  IMAD.WIDE R14, R24, 0x8, R14 ;  /* 0x00000008180e7825 */ /* 0x002fca00078e020e */
[----:B------:R-:W2:Y:S02]  /*02c0*/  LDG.E.64 R16, desc[UR6][R14.64] ;  /* 0x000000060e107981 */ /* 0x000ea4000c1e1b00 */
[----:B--2---:R-:W-:-:S08]  /*02d0*/  DADD R16, R18, -R16 ;  /* 0x0000000012107229 */ /* 0x004fd00000000810 */
[----:B------:R-:W-:-:S07]  /*02e0*/  DFMA R22, R16, R16, R22 ;  /* 0x000000101016722b */ /* 0x000fce0000000016 */
[----:B------:R0:W-:Y:S04]  /*02f0*/  STG.E.64 desc[UR6][R10.64], R22 ;  /* 0x000000160a007986 */ /* 0x0001e8000c101b06 */
[----:B------:R-:W2:Y:S04]  /*0300*/  LDG.E.64 R18, desc[UR6][R12.64+0x8] ;  /* 0x000008060c127981 */ /* 0x000ea8000c1e1b00 */
[----:B------:R-:W2:Y:S02]  /*0310*/  LDG.E.64 R16, desc[UR6][R14.64+0x8] ;  /* 0x000008060e107981 */ /* 0x000ea4000c1e1b00 */
[----:B--2---:R-:W-:-:S08]  /*0320*/  DADD R16, R18, -R16 ;  /* 0x0000000012107229 */ /* 0x004fd00000000810 */
[----:B------:R-:W-:-:S07]  /*0330*/  DFMA R26, R16, R16, R22 ;  /* 0x00000010101a722b */ /* 0x000fce0000000016 */
[----:B------:R-:W-:Y:S04]  /*0340*/  STG.E.64 desc[UR6][R10.64], R26 ;  /* 0x0000001a0a007986 */ /* 0x000fe8000c101b06 */
[----:B------:R-:W2:Y:S04]  /*0350*/  LDG.E.64 R18, desc[UR6][R12.64+0x10] ;  /* 0x000010060c127981 */ /* 0x000ea8000c1e1b00 */
[----:B------:R-:W2:Y:S02]  /*0360*/  LDG.E.64 R16, desc[UR6][R14.64+0x10] ;  /* 0x000010060e107981 */ /* 0x000ea4000c1e1b00 */
[----:B--2---:R-:W-:-:S08]  /*0370*/  DADD R16, R18, -R16 ;  /* 0x0000000012107229 */ /* 0x004fd00000000810 */
[----:B------:R-:W-:-:S07]  /*0380*/  DFMA R20, R16, R16, R26 ;  /* 0x000000101014722b */ /* 0x000fce000000001a */
[----:B------:R1:W-:Y:S04]  /*0390*/  STG.E.64 desc[UR6][R10.64], R20 ;  /* 0x000000140a007986 */ /* 0x0003e8000c101b06 */
[----:B------:R-:W2:Y:S04]  /*03a0*/  LDG.E.64 R18, desc[UR6][R12.64+0x18] ;  /* 0x000018060c127981 */ /* 0x000ea8000c1e1b00 */
[----:B------:R-:W2:Y:S02]  /*03b0*/  LDG.E.64 R16, desc[UR6][R14.64+0x18] ;  /* 0x000018060e107981 */ /* 0x000ea4000c1e1b00 */
[----:B--2---:R-:W-:-:S08]  /*03c0*/  DADD R16, R18, -R16 ;  /* 0x0000000012107229 */ /* 0x004fd00000000810 */
[----:B0-----:R-:W-:-:S07]  /*03d0*/  DFMA R22, R16, R16, R20 ;  /* 0x000000101016722b */ /* 0x001fce0000000014 */
[----:B------:R0:W-:Y:S04]  /*03e0*/  STG.E.64 desc[UR6][R10.64], R22 ;  /* 0x000000160a007986 */ /* 0x0001e8000c101b06 */
[----:B------:R-:W2:Y:S04]  /*03f0*/  LDG.E.64 R18, desc[UR6][R12.64+0x20] ;  /* 0x000020060c127981 */ /* 0x000ea8000c1e1b00 */
[----:B------:R-:W2:Y:S02]  /*0400*/  LDG.E.64 R16, desc[UR6][R14.64+0x20] ;  /* 0x000020060e107981 */ /* 0x000ea4000c1e1b00 */
[----:B--2---:R-:W-:-:S08]  /*0410*/  DADD R16, R18, -R16 ;  /* 0x0000000012107229 */ /* 0x004fd00000000810 */
[----:B------:R-:W-:-:S07]  /*0420*/  DFMA R16, R16, R16, R22 ;  /* 0x000000101010722b */ /* 0x000fce0000000016 */
[----:B------:R2:W-:Y:S04]  /*0430*/  STG.E.64 desc[UR6][R10.64], R16 ;  /* 0x000000100a007986 */ /* 0x0005e8000c101b06 */
[----:B------:R-:W3:Y:S04]  /*0440*/  LDG.E.64 R18, desc[UR6][R12.64+0x28] ;  /* 0x000028060c127981 */ /* 0x000ee8000c1e1b00 */
[----:B-1----:R-:W3:Y:S02]  /*0450*/  LDG.E.64 R20, desc[UR6][R14.64+0x28] ;  /* 0x000028060e147981 */ /* 0x002ee4000c1e1b00 */
[----:B---3--:R-:W-:-:S08]  /*0460*/  DADD R18, R18, -R20 ;  /* 0x0000000012127229 */ /* 0x008fd00000000814 */
[----:B------:R-:W-:-:S07]  /*0470*/  DFMA R18, R18, R18, R16 ;  /* 0x000000121212722b */ /* 0x000fce0000000010 */
[----:B------:R1:W-:Y:S04]  /*0480*/  STG.E.64 desc[UR6][R10.64], R18 ;  /* 0x000000120a007986 */ /* 0x0003e8000c101b06 */
[----:B------:R-:W3:Y:S04]  /*0490*/  LDG.E.64 R20, desc[UR6][R12.64+0x30] ;  /* 0x000030060c147981 */ /* 0x000ee8000c1e1b00 */
[----:B0-----:R-:W3:Y:S02]  /*04a0*/  LDG.E.64 R22, desc[UR6][R14.64+0x30] ;  /* 0x000030060e167981 */ /* 0x001ee4000c1e1b00 */
[----:B---3--:R-:W-:-:S08]  /*04b0*/  DADD R20, R20, -R22 ;  /* 0x0000000014147229 */ /* 0x008fd00000000816 */
[----:B------:R-:W-:-:S07]  /*04c0*/  DFMA R20, R20, R20, R18 ;  /* 0x000000141414722b */ /* 0x000fce0000000012 */
[----:B------:R1:W-:Y:S04]  /*04d0*/  STG.E.64 desc[UR6][R10.64], R20 ;  /* 0x000000140a007986 */ /* 0x0003e8000c101b06 */
[----:B--2---:R-:W2:Y:S04]  /*04e0*/  LDG.E.64 R16, desc[UR6][R12.64+0x38] ;  /* 0x000038060c107981 */ /* 0x004ea8000c1e1b00 */
[----:B------:R-:W2:Y:S01]  /*04f0*/  LDG.E.64 R22, desc[UR6][R14.64+0x38] ;  /* 0x000038060e167981 */ /* 0x000ea2000c1e1b00 */
[----:B------:R-:W-:-:S04]  /*0500*/  IADD3 R9, PT, PT, R9, 0x8, RZ ;  /* 0x0000000809097810 */ /* 0x000fc80007ffe0ff */
[----:B------:R-:W-:Y:S01]  /*0510*/  ISETP.NE.AND P1, PT, R9, RZ, PT ;  /* 0x000000ff0900720c */ /* 0x000fe20003f25270 */
[----:B------:R-:W-:Y:S01]  /*0520*/  VIADD R24, R24, 0x8 ;  /* 0x0000000818187836 */ /* 0x000fe20000000000 */
[----:B--2---:R-:W-:-:S08]  /*0530*/  DADD R22, R16, -R22 ;  /* 0x0000000010167229 */ /* 0x004fd00000000816 */
[----:B------:R-:W-:-:S07]  /*0540*/  DFMA R22, R22, R22, R20 ;  /* 0x000000161616722b */ /* 0x000fce0000000014 */
[----:B------:R1:W-:Y:S01]  /*0550*/  STG.E.64 desc[UR6][R10.64], R22 ;  /* 0x000000160a007986 */ /* 0x0003e2000c101b06 */
[----:B------:R-:W-:Y:S05]  /*0560*/  @P1 BRA `(.L_x_446) ;  /* 0xfffffffc00401947 */ /* 0x000fea000383ffff */
[----:B-1----:R-:W-:-:S07]  /*0570*/  MOV R20, R2 ;  /* 0x0000000200147202 */ /* 0x002fce0000000f00 */
.L_x_445:
[----:B------:R-:W-:-:S13]  /*0580*/  ISETP.NE.AND P1, PT, R4, RZ, PT ;  /* 0x000000ff0400720c */ /* 0x000fda0003f25270 */
[----:B------:R-:W-:Y:S05]  /*0590*/  @!P1 BRA `(.L_x_447) ;  /* 0x0000000000ec9947 */ /* 0x000fea0003800000 */
[----:B------:R-:W-:Y:S01]  /*05a0*/  VIADD R9, R4, 0xffffffff ;  /* 0xffffffff04097836 */ /* 0x000fe20000000000 */
[----:B------:R-:W-:-:S04]  /*05b0*/  ISETP.NE.AND P2, PT, R5, RZ, PT ;  /* 0x000000ff0500720c */ /* 0x000fc80003f45270 */
[----:B------:R-:W-:-:S13]  /*05c0*/  ISETP.GE.U32.AND P1, PT, R9, 0x3, PT ;  /* 0x000000030900780c */ /* 0x000fda0003f26070 */
[----:B------:R-:W-:Y:S05]  /*05d0*/  @!P1 BRA `(.L_x_448) ;  /* 0x0000000000689947 */ /* 0x000fea0003800000 */
[----:B------:R-:W0:Y:S01]  /*05e0*/  LDC.64 R12, c[0x0][0x390] ;  /* 0x0000e400ff0c7b82 */ /* 0x000e220000000a00 */
[----:B------:R-:W-:-:S07]  /*05f0*/  IADD3 R9, PT, PT, R7, R20, RZ ;  /* 0x0000001407097210 */ /* 0x000fce0007ffe0ff */
[----:B------:R-:W1:Y:S01]  /*0600*/  LDC.64 R14, c[0x0][0x388] ;  /* 0x0000e200ff0e7b82 */ /* 0x000e620000000a00 */
        /* <DEDUP_REMOVED lines=18> */
[----:B0-----:R-:W2:Y:S01]  /*0730*/  LDG.E.64 R22, desc[UR6][R14.64+0x18] ;  /* 0x000018060e167981 */ /* 0x001ea2000c1e1b00 */
[----:B------:R-:W-:Y:S01]  /*0740*/  VIADD R20, R20, 0x4 ;  /* 0x0000000414147836 */ /* 0x000fe20000000000 */
[----:B--2---:R-:W-:-:S08]  /*0750*/  DADD R22, R18, -R22 ;  /* 0x0000000012167229 */ /* 0x004fd00000000816 */
[----:B------:R-:W-:-:S07]  /*0760*/  DFMA R22, R22, R22, R16 ;  /* 0x000000161616722b */ /* 0x000fce0000000010 */
[----:B------:R1:W-:Y:S04]  /*0770*/  STG.E.64 desc[UR6][R10.64], R22 ;  /* 0x000000160a007986 */ /* 0x0003e8000c101b06 */
.L_x_448:
[----:B------:R-:W-:Y:S05]  /*0780*/  @!P2 BRA `(.L_x_447) ;  /* 0x000000000070a947 */ /* 0x000fea0003800000 */
[----:B------:R-:W-:-:S13]  /*0790*/  ISETP.NE.AND P1, PT, R5, 0x1, PT ;  /* 0x000000010500780c */ /* 0x000fda0003f25270 */
[----:B------:R-:W0:Y:S01]  /*07a0*/  @P1 LDC.64 R26, c[0x0][0x390] ;  /* 0x0000e400ff1a1b82 */ /* 0x000e220000000a00 */
[----:B------:R-:W-:-:S07]  /*07b0*/  @P1 IADD3 R9, PT, PT, R7, R20, RZ ;  /* 0x0000001407091210 */ /* 0x000fce0007ffe0ff */
[----:B-1----:R-:W1:Y:S01]  /*07c0*/  @P1 LDC.64 R24, c[0x0][0x388] ;  /* 0x0000e200ff181b82 */ /* 0x002e620000000a00 */
[----:B0-----:R-:W-:-:S05]  /*07d0*/  @P1 IMAD.WIDE R26, R9, 0x8, R26 ;  /* 0x00000008091a1825 */ /* 0x001fca00078e021a */
[----:B------:R-:W2:Y:S01]  /*07e0*/  @P1 LDG.E.64 R14, desc[UR6][R26.64] ;  /* 0x000000061a0e1981 */ /* 0x000ea2000c1e1b00 */
[----:B-1----:R-:W-:-:S05]  /*07f0*/  @P1 IMAD.WIDE R24, R9, 0x8, R24 ;  /* 0x0000000809181825 */ /* 0x002fca00078e0218 */
[----:B------:R-:W2:Y:S01]  /*0800*/  @P1 LDG.E.64 R12, desc[UR6][R24.64] ;  /* 0x00000006180c1981 */ /* 0x000ea2000c1e1b00 */
[----:B------:R-:W-:-:S13]  /*0810*/  LOP3.LUT P2, RZ, R8, 0x1, RZ, 0xc0, !PT ;  /* 0x0000000108ff7812 */ /* 0x000fda000784c0ff */
[----:B------:R-:W0:Y:S08]  /*0820*/  @P2 LDC.64 R8, c[0x0][0x390] ;  /* 0x0000e400ff082b82 */ /* 0x000e300000000a00 */
[----:B------:R-:W1:Y:S01]  /*0830*/  @P2 LDC.64 R18, c[0x0][0x388] ;  /* 0x0000e200ff122b82 */ /* 0x000e620000000a00 */
[----:B--2---:R-:W-:-:S08]  /*0840*/  @P1 DADD R12, R14, -R12 ;  /* 0x000000000e0c1229 */ /* 0x004fd0000000080c */
[----:B------:R-:W-:-:S07]  /*0850*/  @P1 DFMA R12, R12, R12, R22 ;  /* 0x0000000c0c0c122b */ /* 0x000fce0000000016 */
[----:B------:R2:W-:Y:S04]  /*0860*/  @P1 STG.E.64 desc[UR6][R10.64], R12 ;  /* 0x0000000c0a001986 */ /* 0x0005e8000c101b06 */
[----:B------:R-:W3:Y:S04]  /*0870*/  @P1 LDG.E.64 R14, desc[UR6][R26.64+0x8] ;  /* 0x000008061a0e1981 */ /* 0x000ee8000c1e1b00 */
[----:B------:R-:W3:Y:S01]  /*0880*/  @P1 LDG.E.64 R16, desc[UR6][R24.64+0x8] ;  /* 0x0000080618101981 */ /* 0x000ee2000c1e1b00 */
[----:B------:R-:W-:-:S05]  /*0890*/  @P1 VIADD R20, R20, 0x2 ;  /* 0x0000000214141836 */ /* 0x000fca0000000000 */
[----:B------:R-:W-:-:S05]  /*08a0*/  @P2 IADD3 R7, PT, PT, R7, R20, RZ ;  /* 0x0000001407072210 */ /* 0x000fca0007ffe0ff */
[----:B0-----:R-:W-:-:S04]  /*08b0*/  @P2 IMAD.WIDE R8, R7, 0x8, R8 ;  /* 0x0000000807082825 */ /* 0x001fc800078e0208 */
[----:B-1----:R-:W-:Y:S01]  /*08c0*/  @P2 IMAD.WIDE R18, R7, 0x8, R18 ;  /* 0x0000000807122825 */ /* 0x002fe200078e0212 */
[----:B---3--:R-:W-:-:S08]  /*08d0*/  @P1 DADD R14, R14, -R16 ;  /* 0x000000000e0e1229 */ /* 0x008fd00000000810 */
[----:B------:R-:W-:-:S07]  /*08e0*/  @P1 DFMA R22, R14, R14, R12 ;  /* 0x0000000e0e16122b */ /* 0x000fce000000000c */
[----:B------:R0:W-:Y:S04]  /*08f0*/  @P1 STG.E.64 desc[UR6][R10.64], R22 ;  /* 0x000000160a001986 */ /* 0x0001e8000c101b06 */
[----:B------:R-:W2:Y:S04]  /*0900*/  @P2 LDG.E.64 R8, desc[UR6][R8.64] ;  /* 0x0000000608082981 */ /* 0x000ea8000c1e1b00 */
[----:B------:R-:W2:Y:S02]  /*0910*/  @P2 LDG.E.64 R18, desc[UR6][R18.64] ;  /* 0x0000000612122981 */ /* 0x000ea4000c1e1b00 */
[----:B--2---:R-:W-:-:S08]  /*0920*/  @P2 DADD R12, R8, -R18 ;  /* 0x00000000080c2229 */ /* 0x004fd00000000812 */
[----:B------:R-:W-:-:S07]  /*0930*/  @P2 DFMA R12, R12, R12, R22 ;  /* 0x0000000c0c0c222b */ /* 0x000fce0000000016 */
[----:B------:R0:W-:Y:S04]  /*0940*/  @P2 STG.E.64 desc[UR6][R10.64], R12 ;  /* 0x0000000c0a002986 */ /* 0x0001e8000c101b06 */
.L_x_447:
[----:B------:R-:W-:Y:S05]  /*0950*/  @!P0 BRA `(.L_x_449) ;  /* 0xfffffff8000c8947 */ /* 0x000fea000383ffff */
[----:B------:R-:W-:Y:S05]  /*0960*/  EXIT ;  /* 0x000000000000794d */ /* 0x000fea0003800000 */
.L_x_450:
        /* <DEDUP_REMOVED lines=9> */
.L_x_800:


//--------------------- .text._Z26gpuKernelArrayRowSquareSumIdEvPT_S1_ii --------------------------
	.section	.text._Z26gpuKernelArrayRowSquareSumIdEvPT_S1_ii,"ax",@progbits
	.align	128
        .global         _Z26gpuKernelArrayRowSquareSumIdEvPT_S1_ii
        .type           _Z26gpuKernelArrayRowSquareSumIdEvPT_S1_ii,@function
        .size           _Z26gpuKernelArrayRowSquareSumIdEvPT_S1_ii,(.L_x_801 - _Z26gpuKernelArrayRowSquareSumIdEvPT_S1_ii)
        .other          _Z26gpuKernelArrayRowSquareSumIdEvPT_S1_ii,@"STO_CUDA_ENTRY STV_DEFAULT"
_Z26gpuKernelArrayRowSquareSumIdEvPT_S1_ii:
.text._Z26gpuKernelArrayRowSquareSumIdEvPT_S1_ii:
        /* <DEDUP_REMOVED lines=15> */
.L_x_452:
[----:B0-----:R-:W-:Y:S01]  /*00f0*/  IMAD.WIDE R2, R0, 0x8, R4 ;  /* 0x0000000800027825 */ /* 0x001fe200078e0204 */
[----:B------:R-:W-:-:S04]  /*0100*/  IADD3 R0, PT, PT, R7, R0, RZ ;  /* 0x0000000007007210 */ /* 0x000fc80007ffe0ff */
[----:B------:R1:W-:Y:S01]  /*0110*/  STG.E.64 desc[UR12][R2.64], RZ ;  /* 0x000000ff02007986 */ /* 0x0003e2000c101b0c */
[----:B------:R-:W-:-:S13]  /*0120*/  ISETP.GE.AND P0, PT, R0, UR6, PT ;  /* 0x0000000600007c0c */ /* 0x000fda000bf06270 */
[----:B-1----:R-:W-:Y:S05]  /*0130*/  @!P0 BRA `(.L_x_452) ;  /* 0xfffffffc00ec8947 */ /* 0x002fea000383ffff */
[----:B------:R-:W-:Y:S05]  /*0140*/  EXIT ;  /* 0x000000000000794d */ /* 0x000fea0003800000 */
.L_x_451:
        /* <DEDUP_REMOVED lines=12> */
.L_x_458:
[----:B01234-:R-:W0:Y:S01]  /*0210*/  LDC.64 R2, c[0x0][0x380] ;  /* 0x0000e000ff027b82 */ /* 0x01fe220000000a00 */
[----:B------:R-:W1:Y:S01]  /*0220*/  LDCU.64 UR16, c[0x0][0x390] ;  /* 0x00007200ff1077ac */ /* 0x000e620008000a00 */
[----:B------:R-:W-:Y:S01]  /*0230*/  HFMA2 R9, -RZ, RZ, 0, 0 ;  /* 0x00000000ff097431 */ /* 0x000fe200000001ff */
[----:B------:R-:W-:Y:S01]  /*0240*/  CS2R R10, SRZ ;  /* 0x00000000000a7805 */ /* 0x000fe2000001ff00 */
[----:B-1----:R-:W-:Y:S02]  /*0250*/  UISETP.GE.U32.AND UP2, UPT, UR16, 0x10, UPT ;  /* 0x000000101000788c */ /* 0x002fe4000bf46070 */
[C---:B------:R-:W-:Y:S02]  /*0260*/  IMAD R6, R0.reuse, UR16, RZ ;  /* 0x0000001000067c24 */ /* 0x040fe4000f8e02ff */
[----:B0-----:R-:W-:-:S04]  /*0270*/  IMAD.WIDE R2, R0, 0x8, R2 ;  /* 0x0000000800027825 */ /* 0x001fc800078e0202 */
[----:B------:R-:W-:Y:S01]  /*0280*/  IMAD.IADD R0, R7, 0x1, R0 ;  /* 0x0000000107007824 */ /* 0x000fe200078e0200 */
[----:B------:R0:W-:Y:S04]  /*0290*/  STG.E.64 desc[UR12][R2.64], RZ ;  /* 0x000000ff02007986 */ /* 0x0001e8000c101b0c */
[----:B------:R-:W-:Y:S01]  /*02a0*/  ISETP.GE.AND P1, PT, R0, UR17, PT ;  /* 0x0000001100007c0c */ /* 0x000fe2000bf26270 */
[----:B------:R-:W-:-:S12]  /*02b0*/  BRA.U !UP2, `(.L_x_453) ;  /* 0x000000010aec7547 */ /* 0x000fd8000b800000 */
[----:B------:R-:W-:Y:S01]  /*02c0*/  IMAD.MOV.U32 R9, RZ, RZ, R6 ;  /* 0x000000ffff097224 */ /* 0x000fe200078e0006 */
[----:B------:R-:W-:Y:S02]  /*02d0*/  MOV R8, UR14 ;  /* 0x0000000e00087c02 */ /* 0x000fe40008000f00 */
[----:B------:R-:W-:-:S07]  /*02e0*/  CS2R R10, SRZ ;  /* 0x00000000000a7805 */ /* 0x000fce000001ff00 */
.L_x_454:
[----:B------:R-:W-:Y:S01]  /*02f0*/  MOV R5, UR6 ;  /* 0x0000000600057c02 */ /* 0x000fe20008000f00 */
[----:B------:R-:W-:-:S04]  /*0300*/  IMAD.U32 R4, RZ, RZ, UR5 ;  /* 0x00000005ff047e24 */ /* 0x000fc8000f8e00ff */
[----:B------:R-:W-:-:S05]  /*0310*/  IMAD.WIDE R4, R9, 0x8, R4 ;  /* 0x0000000809047825 */ /* 0x000fca00078e0204 */
[----:B--2---:R-:W2:Y:S02]  /*0320*/  LDG.E.64 R12, desc[UR12][R4.64+-0x40] ;  /* 0xffffc00c040c7981 */ /* 0x004ea4000c1e1b00 */
[----:B--2---:R-:W-:-:S07]  /*0330*/  DFMA R10, R12, R12, R10 ;  /* 0x0000000c0c0a722b */ /* 0x004fce000000000a */
[----:B------:R1:W-:Y:S04]  /*0340*/  STG.E.64 desc[UR12][R2.64], R10 ;  /* 0x0000000a02007986 */ /* 0x0003e8000c101b0c */
[----:B------:R-:W2:Y:S02]  /*0350*/  LDG.E.64 R12, desc[UR12][R4.64+-0x38] ;  /* 0xffffc80c040c7981 */ /* 0x000ea4000c1e1b00 */
[----:B--2---:R-:W-:-:S07]  /*0360*/  DFMA R12, R12, R12, R10 ;  /* 0x0000000c0c0c722b */ /* 0x004fce000000000a */
[----:B------:R2:W-:Y:S04]  /*0370*/  STG.E.64 desc[UR12][R2.64], R12 ;  /* 0x0000000c02007986 */ /* 0x0005e8000c101b0c */
[----:B------:R-:W3:Y:S02]  /*0380*/  LDG.E.64 R14, desc[UR12][R4.64+-0x30] ;  /* 0xffffd00c040e7981 */ /* 0x000ee4000c1e1b00 */
[----:B---3--:R-:W-:-:S07]  /*0390*/  DFMA R14, R14, R14, R12 ;  /* 0x0000000e0e0e722b */ /* 0x008fce000000000c */
[----:B------:R3:W-:Y:S04]  /*03a0*/  STG.E.64 desc[UR12][R2.64], R14 ;  /* 0x0000000e02007986 */ /* 0x0007e8000c101b0c */
[----:B------:R-:W4:Y:S02]  /*03b0*/  LDG.E.64 R16, desc[UR12][R4.64+-0x28] ;  /* 0xffffd80c04107981 */ /* 0x000f24000c1e1b00 */
[----:B----4-:R-:W-:-:S07]  /*03c0*/  DFMA R16, R16, R16, R14 ;  /* 0x000000101010722b */ /* 0x010fce000000000e */
[----:B------:R4:W-:Y:S04]  /*03d0*/  STG.E.64 desc[UR12][R2.64], R16 ;  /* 0x0000001002007986 */ /* 0x0009e8000c101b0c */
[----:B------:R-:W5:Y:S02]  /*03e0*/  LDG.E.64 R18, desc[UR12][R4.64+-0x20] ;  /* 0xffffe00c04127981 */ /* 0x000f64000c1e1b00 */
[----:B-----5:R-:W-:-:S07]  /*03f0*/  DFMA R18, R18, R18, R16 ;  /* 0x000000121212722b */ /* 0x020fce0000000010 */
[----:B------:R5:W-:Y:S04]  /*0400*/  STG.E.64 desc[UR12][R2.64], R18 ;  /* 0x0000001202007986 */ /* 0x000be8000c101b0c */
[----:B-1----:R-:W2:Y:S02]  /*0410*/  LDG.E.64 R10, desc[UR12][R4.64+-0x18] ;  /* 0xffffe80c040a7981 */ /* 0x002ea4000c1e1b00 */
[----:B--2---:R-:W-:-:S07]  /*0420*/  DFMA R10, R10, R10, R18 ;  /* 0x0000000a0a0a722b */ /* 0x004fce0000000012 */
[----:B------:R1:W-:Y:S04]  /*0430*/  STG.E.64 desc[UR12][R2.64], R10 ;  /* 0x0000000a02007986 */ /* 0x0003e8000c101b0c */
[----:B------:R-:W2:Y:S02]  /*0440*/  LDG.E.64 R12, desc[UR12][R4.64+-0x10] ;  /* 0xfffff00c040c7981 */ /* 0x000ea4000c1e1b00 */
[----:B--2---:R-:W-:-:S07]  /*0450*/  DFMA R12, R12, R12, R10 ;  /* 0x0000000c0c0c722b */ /* 0x004fce000000000a */
[----:B------:R2:W-:Y:S04]  /*0460*/  STG.E.64 desc[UR12][R2.64], R12 ;  /* 0x0000000c02007986 */ /* 0x0005e8000c101b0c */
[----:B---3--:R-:W3:Y:S02]  /*0470*/  LDG.E.64 R14, desc[UR12][R4.64+-0x8] ;  /* 0xfffff80c040e7981 */ /* 0x008ee4000c1e1b00 */
[----:B---3--:R-:W-:-:S07]  /*0480*/  DFMA R14, R14, R14, R12 ;  /* 0x0000000e0e0e722b */ /* 0x008fce000000000c */
[----:B------:R3:W-:Y:S04]  /*0490*/  STG.E.64 desc[UR12][R2.64], R14 ;  /* 0x0000000e02007986 */ /* 0x0007e8000c101b0c */
[----:B----4-:R-:W4:Y:S02]  /*04a0*/  LDG.E.64 R16, desc[UR12][R4.64] ;  /* 0x0000000c04107981 */ /* 0x010f24000c1e1b00 */
[----:B----4-:R-:W-:-:S07]  /*04b0*/  DFMA R16, R16, R16, R14 ;  /* 0x000000101010722b */ /* 0x010fce000000000e */
[----:B------:R4:W-:Y:S04]  /*04c0*/  STG.E.64 desc[UR12][R2.64], R16 ;  /* 0x0000001002007986 */ /* 0x0009e8000c101b0c */
[----:B-----5:R-:W5:Y:S02]  /*04d0*/  LDG.E.64 R18, desc[UR12][R4.64+0x8] ;  /* 0x0000080c04127981 */ /* 0x020f64000c1e1b00 */
        /* <DEDUP_REMOVED lines=11> */
[----:B----4-:R-:W3:Y:S02]  /*0590*/  LDG.E.64 R16, desc[UR12][R4.64+0x28] ;  /* 0x0000280c04107981 */ /* 0x010ee4000c1e1b00 */
[----:B---3--:R-:W-:-:S07]  /*05a0*/  DFMA R16, R16, R16, R14 ;  /* 0x000000101010722b */ /* 0x008fce000000000e */
[----:B------:R2:W-:Y:S04]  /*05b0*/  STG.E.64 desc[UR12][R2.64], R16 ;  /* 0x0000001002007986 */ /* 0x0005e8000c101b0c */
[----:B-----5:R-:W3:Y:S02]  /*05c0*/  LDG.E.64 R18, desc[UR12][R4.64+0x30] ;  /* 0x0000300c04127981 */ /* 0x020ee4000c1e1b00 */
[----:B---3--:R-:W-:-:S07]  /*05d0*/  DFMA R18, R18, R18, R16 ;  /* 0x000000121212722b */ /* 0x008fce0000000010 */
[----:B------:R2:W-:Y:S04]  /*05e0*/  STG.E.64 desc[UR12][R2.64], R18 ;  /* 0x0000001202007986 */ /* 0x0005e8000c101b0c */
[----:B-1----:R-:W3:Y:S01]  /*05f0*/  LDG.E.64 R10, desc[UR12][R4.64+0x38] ;  /* 0x0000380c040a7981 */ /* 0x002ee2000c1e1b00 */
[----:B------:R-:W-:Y:S01]  /*0600*/  VIADD R8, R8, 0x10 ;  /* 0x0000001008087836 */ /* 0x000fe20000000000 */
[----:B------:R-:W-:-:S04]  /*0610*/  IADD3 R9, PT, PT, R9, 0x10, RZ ;  /* 0x0000001009097810 */ /* 0x000fc80007ffe0ff */
[----:B------:R-:W-:Y:S01]  /*0620*/  ISETP.NE.AND P0, PT, R8, RZ, PT ;  /* 0x000000ff0800720c */ /* 0x000fe20003f05270 */
[----:B---3--:R-:W-:-:S07]  /*0630*/  DFMA R10, R10, R10, R18 ;  /* 0x0000000a0a0a722b */ /* 0x008fce0000000012 */
[----:B------:R2:W-:Y:S05]  /*0640*/  STG.E.64 desc[UR12][R2.64], R10 ;  /* 0x0000000a02007986 */ /* 0x0005ea000c101b0c */
[----:B------:R-:W-:Y:S05]  /*0650*/  @P0 BRA `(.L_x_454) ;  /* 0xfffffffc00240947 */ /* 0x000fea000383ffff */
[----:B------:R-:W-:-:S07]  /*0660*/  IMAD.U32 R9, RZ, RZ, UR11 ;  /* 0x0000000bff097e24 */ /* 0x000fce000f8e00ff */
.L_x_453:
[----:B------:R-:W-:-:S09]  /*0670*/  UISETP.NE.AND UP2, UPT, UR8, URZ, UPT ;  /* 0x000000ff0800728c */ /* 0x000fd2000bf45270 */
[----:B------:R-:W-:Y:S05]  /*0680*/  BRA.U !UP2, `(.L_x_455) ;  /* 0x000000050a087547 */ /* 0x000fea000b800000 */
[----:B------:R-:W-:Y:S01]  /*0690*/  UISETP.NE.AND UP2, UPT, UR9, URZ, UPT ;  /* 0x000000ff0900728c */ /* 0x000fe2000bf45270 */
[----:B------:R-:W-:Y:S10]  /*06a0*/  BRA.U !UP0, `(.L_x_456) ;  /* 0x0000000108707547 */ /* 0x000ff4000b800000 */
[----:B------:R-:W1:Y:S01]  /*06b0*/  LDC.64 R4, c[0x0][0x388] ;  /* 0x0000e200ff047b82 */ /* 0x000e620000000a00 */
[----:B--2---:R-:W-:-:S05]  /*06c0*/  IADD3 R13, PT, PT, R6, R9, RZ ;  /* 0x00000009060d7210 */ /* 0x004fca0007ffe0ff */
[----:B-1----:R-:W-:-:S05]  /*06d0*/  IMAD.WIDE R4, R13, 0x8, R4 ;  /* 0x000000080d047825 */ /* 0x002fca00078e0204 */
[----:B------:R-:W2:Y:S02]  /*06e0*/  LDG.E.64 R12, desc[UR12][R4.64] ;  /* 0x0000000c040c7981 */ /* 0x000ea4000c1e1b00 */
        /* <DEDUP_REMOVED lines=17> */
[----:B------:R-:W3:Y:S02]  /*0800*/  LDG.E.64 R10, desc[UR12][R4.64+0x30] ;  /* 0x0000300c040a7981 */ /* 0x000ee4000c1e1b00 */
[----:B---3--:R-:W-:-:S07]  /*0810*/  DFMA R14, R10, R10, R12 ;  /* 0x0000000a0a0e722b */ /* 0x008fce000000000c */
[----:B------:R4:W-:Y:S04]  /*0820*/  STG.E.64 desc[UR12][R2.64], R14 ;  /* 0x0000000e02007986 */ /* 0x0009e8000c101b0c */
[----:B------:R-:W2:Y:S01]  /*0830*/  LDG.E.64 R10, desc[UR12][R4.64+0x38] ;  /* 0x0000380c040a7981 */ /* 0x000ea2000c1e1b00 */
[----:B------:R-:W-:Y:S01]  /*0840*/  IADD3 R9, PT, PT, R9, 0x8, RZ ;  /* 0x0000000809097810 */ /* 0x000fe20007ffe0ff */
[----:B--2---:R-:W-:-:S07]  /*0850*/  DFMA R10, R10, R10, R14 ;  /* 0x0000000a0a0a722b */ /* 0x004fce000000000e */
[----:B------:R4:W-:Y:S04]  /*0860*/  STG.E.64 desc[UR12][R2.64], R10 ;  /* 0x0000000a02007986 */ /* 0x0009e8000c101b0c */
.L_x_456:
[----:B------:R-:W-:Y:S05]  /*0870*/  BRA.U !UP2, `(.L_x_455) ;  /* 0x000000010a8c7547 */ /* 0x000fea000b800000 */
[----:B------:R-:W-:Y:S01]  /*0880*/  UISETP.NE.AND UP2, UPT, UR4, URZ, UPT ;  /* 0x000000ff0400728c */ /* 0x000fe2000bf45270 */
[----:B------:R-:W-:Y:S10]  /*0890*/  BRA.U !UP1, `(.L_x_457) ;  /* 0x0000000109407547 */ /* 0x000ff4000b800000 */
[----:B------:R-:W1:Y:S01]  /*08a0*/  LDC.64 R4, c[0x0][0x388] ;  /* 0x0000e200ff047b82 */ /* 0x000e620000000a00 */
[----:B--2-4-:R-:W-:-:S04]  /*08b0*/  IMAD.IADD R17, R6, 0x1, R9 ;  /* 0x0000000106117824 */ /* 0x014fc800078e0209 */
[----:B-1----:R-:W-:-:S05]  /*08c0*/  IMAD.WIDE R16, R17, 0x8, R4 ;  /* 0x0000000811107825 */ /* 0x002fca00078e0204 */
[----:B------:R-:W2:Y:S02]  /*08d0*/  LDG.E.64 R4, desc[UR12][R16.64] ;  /* 0x0000000c10047981 */ /* 0x000ea4000c1e1b00 */
[----:B--2---:R-:W-:-:S07]  /*08e0*/  DFMA R4, R4, R4, R10 ;  /* 0x000000040404722b */ /* 0x004fce000000000a */
[----:B------:R1:W-:Y:S04]  /*08f0*/  STG.E.64 desc[UR12][R2.64], R4 ;  /* 0x0000000402007986 */ /* 0x0003e8000c101b0c */
[----:B------:R-:W2:Y:S02]  /*0900*/  LDG.E.64 R10, desc[UR12][R16.64+0x8] ;  /* 0x0000080c100a7981 */ /* 0x000ea4000c1e1b00 */
[----:B--2---:R-:W-:-:S07]  /*0910*/  DFMA R12, R10, R10, R4 ;  /* 0x0000000a0a0c722b */ /* 0x004fce0000000004 */
[----:B------:R1:W-:Y:S04]  /*0920*/  STG.E.64 desc[UR12][R2.64], R12 ;  /* 0x0000000c02007986 */ /* 0x0003e8000c101b0c */
[----:B------:R-:W2:Y:S02]  /*0930*/  LDG.E.64 R10, desc[UR12][R16.64+0x10] ;  /* 0x0000100c100a7981 */ /* 0x000ea4000c1e1b00 */
[----:B--2---:R-:W-:-:S07]  /*0940*/  DFMA R14, R10, R10, R12 ;  /* 0x0000000a0a0e722b */ /* 0x004fce000000000c */
[----:B------:R1:W-:Y:S04]  /*0950*/  STG.E.64 desc[UR12][R2.64], R14 ;  /* 0x0000000e02007986 */ /* 0x0003e8000c101b0c */
[----:B------:R-:W2:Y:S01]  /*0960*/  LDG.E.64 R10, desc[UR12][R16.64+0x18] ;  /* 0x0000180c100a7981 */ /* 0x000ea2000c1e1b00 */
[----:B------:R-:W-:Y:S01]  /*0970*/  IADD3 R9, PT, PT, R9, 0x4, RZ ;  /* 0x0000000409097810 */ /* 0x000fe20007ffe0ff */
[----:B--2---:R-:W-:-:S07]  /*0980*/  DFMA R10, R10, R10, R14 ;  /* 0x0000000a0a0a722b */ /* 0x004fce000000000e */
[----:B------:R1:W-:Y:S04]  /*0990*/  STG.E.64 desc[UR12][R2.64], R10 ;  /* 0x0000000a02007986 */ /* 0x0003e8000c101b0c */
.L_x_457:
[----:B------:R-:W-:Y:S05]  /*09a0*/  BRA.U !UP2, `(.L_x_455) ;  /* 0x000000010a407547 */ /* 0x000fea000b800000 */
[----:B-1----:R-:W1:Y:S01]  /*09b0*/  LDC.64 R4, c[0x0][0x388] ;  /* 0x0000e200ff047b82 */ /* 0x002e620000000a00 */
[----:B------:R-:W-:-:S05]  /*09c0*/  IADD3 R9, PT, PT, R6, R9, RZ ;  /* 0x0000000906097210 */ /* 0x000fca0007ffe0ff */
[----:B-1----:R-:W-:-:S05]  /*09d0*/  IMAD.WIDE R8, R9, 0x8, R4 ;  /* 0x0000000809087825 */ /* 0x002fca00078e0204 */
[----:B------:R-:W2:Y:S01]  /*09e0*/  LDG.E.64 R4, desc[UR12][R8.64] ;  /* 0x0000000c08047981 */ /* 0x000ea2000c1e1b00 */
[----:B------:R-:W-:Y:S01]  /*09f0*/  UISETP.NE.AND UP2, UPT, UR4, 0x1, UPT ;  /* 0x000000010400788c */ /* 0x000fe2000bf45270 */
[----:B--2-4-:R-:W-:-:S07]  /*0a00*/  DFMA R10, R4, R4, R10 ;  /* 0x00000004040a722b */ /* 0x014fce000000000a */
[----:B------:R3:W-:Y:S01]  /*0a10*/  STG.E.64 desc[UR12][R2.64], R10 ;  /* 0x0000000a02007986 */ /* 0x0007e2000c101b0c */
[----:B------:R-:W-:Y:S05]  /*0a20*/  BRA.U !UP2, `(.L_x_455) ;  /* 0x000000010a207547 */ /* 0x000fea000b800000 */
[----:B------:R-:W3:Y:S01]  /*0a30*/  LDG.E.64 R4, desc[UR12][R8.64+0x8] ;  /* 0x0000080c08047981 */ /* 0x000ee2000c1e1b00 */
[----:B------:R-:W-:Y:S01]  /*0a40*/  UISETP.NE.AND UP2, UPT, UR4, 0x2, UPT ;  /* 0x000000020400788c */ /* 0x000fe2000bf45270 */
[----:B---3--:R-:W-:-:S07]  /*0a50*/  DFMA R10, R4, R4, R10 ;  /* 0x00000004040a722b */ /* 0x008fce000000000a */
[----:B------:R1:W-:Y:S01]  /*0a60*/  STG.E.64 desc[UR12][R2.64], R10 ;  /* 0x0000000a02007986 */ /* 0x0003e2000c101b0c */
[----:B------:R-:W-:Y:S05]  /*0a70*/  BRA.U !UP2, `(.L_x_455) ;  /* 0x000000010a0c7547 */ /* 0x000fea000b800000 */
[----:B------:R-:W2:Y:S02]  /*0a80*/  LDG.E.64 R4, desc[UR12][R8.64+0x10] ;  /* 0x0000100c08047981 */ /* 0x000ea4000c1e1b00 */
[----:B--2---:R-:W-:-:S07]  /*0a90*/  DFMA R4, R4, R4, R10 ;  /* 0x000000040404722b */ /* 0x004fce000000000a */
[----:B------:R2:W-:Y:S04]  /*0aa0*/  STG.E.64 desc[UR12][R2.64], R4 ;  /* 0x0000000402007986 */ /* 0x0005e8000c101b0c */
.L_x_455:
[----:B------:R-:W-:Y:S05]  /*0ab0*/  @!P1 BRA `(.L_x_458) ;  /* 0xfffffff400d49947 */ /* 0x000fea000383ffff */
[----:B------:R-:W-:Y:S05]  /*0ac0*/  EXIT ;  /* 0x000000000000794d */ /* 0x000fea0003800000 */
.L_x_459:
        /* <DEDUP_REMOVED lines=11> */
.L_x_801:


//--------------------- .text._Z20gpuKernelArrayRowSumIdEvPT_S1_ii --------------------------
	.section	.text._Z20gpuKernelArrayRowSumIdEvPT_S1_ii,"ax",@progbits
	.align	128
        .global         _Z20gpuKernelArrayRowSumIdEvPT_S1_ii
        .type           _Z20gpuKernelArrayRowSumIdEvPT_S1_ii,@function
        .size           _Z20gpuKernelArrayRowSumIdEvPT_S1_ii,(.L_x_802 - _Z20gpuKernelArrayRowSumIdEvPT_S1_ii)
        .other          _Z20gpuKernelArrayRowSumIdEvPT_S1_ii,@"STO_CUDA_ENTRY STV_DEFAULT"
_Z20gpuKernelArrayRowSumIdEvPT_S1_ii:
.text._Z20gpuKernelArrayRowSumIdEvPT_S1_ii:
        /* <DEDUP_REMOVED lines=15> */
.L_x_461:
[----:B0-----:R-:W-:Y:S01]  /*00f0*/  IMAD.WIDE R2, R0, 0x8, R4 ;  /* 0x0000000800027825 */ /* 0x001fe200078e0204 */
[----:B------:R-:W-:-:S04]  /*0100*/  IADD3 R0, PT, PT, R7, R0, RZ ;  /* 0x0000000007007210 */ /* 0x000fc80007ffe0ff */
[----:B------:R1:W-:Y:S01]  /*0110*/  STG.E.64 desc[UR12][R2.64], RZ ;  /* 0x000000ff02007986 */ /* 0x0003e2000c101b0c */
[----:B------:R-:W-:-:S13]  /*0120*/  ISETP.GE.AND P0, PT, R0, UR6, PT ;  /* 0x0000000600007c0c */ /* 0x000fda000bf06270 */
[----:B-1----:R-:W-:Y:S05]  /*0130*/  @!P0 BRA `(.L_x_461) ;  /* 0xfffffffc00ec8947 */ /* 0x002fea000383ffff */
[----:B------:R-:W-:Y:S05]  /*0140*/  EXIT ;  /* 0x000000000000794d */ /* 0x000fea0003800000 */
.L_x_460:
        /* <DEDUP_REMOVED lines=12> */
.L_x_467:
        /* <DEDUP_REMOVED lines=14> */
.L_x_463:
[----:B------:R-:W-:Y:S01]  /*02f0*/  MOV R5, UR6 ;  /* 0x0000000600057c02 */ /* 0x000fe20008000f00 */
[----:B------:R-:W-:-:S04]  /*0300*/  IMAD.U32 R4, RZ, RZ, UR5 ;  /* 0x00000005ff047e24 */ /* 0x000fc8000f8e00ff */
[----:B------:R-:W-:-:S05]  /*0310*/  IMAD.WIDE R4, R9, 0x8, R4 ;  /* 0x0000000809047825 */ /* 0x000fca00078e0204 */
[----:B------:R-:W2:Y:S02]  /*0320*/  LDG.E.64 R12, desc[UR12][R4.64+-0x40] ;  /* 0xffffc00c040c7981 */ /* 0x000ea4000c1e1b00 */
[----:B--2---:R-:W-:-:S07]  /*0330*/  DADD R12, R12, R10 ;  /* 0x000000000c0c7229 */ /* 0x004fce000000000a */
[----:B------:R1:W-:Y:S04]  /*0340*/  STG.E.64 desc[UR12][R2.64], R12 ;  /* 0x0000000c02007986 */ /* 0x0003e8000c101b0c */
[----:B---3--:R-:W2:Y:S02]  /*0350*/  LDG.E.64 R10, desc[UR12][R4.64+-0x38] ;  /* 0xffffc80c040a7981 */ /* 0x008ea4000c1e1b00 */
        /* <DEDUP_REMOVED lines=8> */
[----:B------:R-:W5:Y:S02]  /*03e0*/  LDG.E.64 R18, desc[UR12][R4.64+-0x20] ;  /* 0xffffe00c04127981 */ /* 0x000f64000c1e1b00 */
[----:B-----5:R-:W-:-:S07]  /*03f0*/  DADD R18, R16, R18 ;  /* 0x0000000010127229 */ /* 0x020fce0000000012 */
[----:B------:R5:W-:Y:S04]  /*0400*/  STG.E.64 desc[UR12][R2.64], R18 ;  /* 0x0000001202007986 */ /* 0x000be8000c101b0c */
[----:B-1----:R-:W2:Y:S02]  /*0410*/  LDG.E.64 R12, desc[UR12][R4.64+-0x18] ;  /* 0xffffe80c040c7981 */ /* 0x002ea4000c1e1b00 */
[----:B--2---:R-:W-:-:S07]  /*0420*/  DADD R12, R18, R12 ;  /* 0x00000000120c7229 */ /* 0x004fce000000000c */
[----:B------:R1:W-:Y:S04]  /*0430*/  STG.E.64 desc[UR12][R2.64], R12 ;  /* 0x0000000c02007986 */ /* 0x0003e8000c101b0c */
[----:B------:R-:W2:Y:S02]  /*0440*/  LDG.E.64 R10, desc[UR12][R4.64+-0x10] ;  /* 0xfffff00c040a7981 */ /* 0x000ea4000c1e1b00 */
        /* <DEDUP_REMOVED lines=8> */
[----:B-----5:R-:W5:Y:S02]  /*04d0*/  LDG.E.64 R18, desc[UR12][R4.64+0x8] ;  /* 0x0000080c04127981 */ /* 0x020f64000c1e1b00 */
        /* <DEDUP_REMOVED lines=14> */
[----:B-----5:R-:W4:Y:S02]  /*05c0*/  LDG.E.64 R18, desc[UR12][R4.64+0x30] ;  /* 0x0000300c04127981 */ /* 0x020f24000c1e1b00 */
[----:B----4-:R-:W-:-:S07]  /*05d0*/  DADD R18, R16, R18 ;  /* 0x0000000010127229 */ /* 0x010fce0000000012 */
[----:B------:R3:W-:Y:S04]  /*05e0*/  STG.E.64 desc[UR12][R2.64], R18 ;  /* 0x0000001202007986 */ /* 0x0007e8000c101b0c */
[----:B-1----:R-:W2:Y:S01]  /*05f0*/  LDG.E.64 R12, desc[UR12][R4.64+0x38] ;  /* 0x0000380c040c7981 */ /* 0x002ea2000c1e1b00 */
[----:B------:R-:W-:Y:S01]  /*0600*/  VIADD R8, R8, 0x10 ;  /* 0x0000001008087836 */ /* 0x000fe20000000000 */
[----:B------:R-:W-:-:S04]  /*0610*/  IADD3 R9, PT, PT, R9, 0x10, RZ ;  /* 0x0000001009097810 */ /* 0x000fc80007ffe0ff */
[----:B------:R-:W-:Y:S01]  /*0620*/  ISETP.NE.AND P0, PT, R8, RZ, PT ;  /* 0x000000ff0800720c */ /* 0x000fe20003f05270 */
[----:B--2---:R-:W-:-:S07]  /*0630*/  DADD R10, R18, R12 ;  /* 0x00000000120a7229 */ /* 0x004fce000000000c */
[----:B------:R3:W-:Y:S05]  /*0640*/  STG.E.64 desc[UR12][R2.64], R10 ;  /* 0x0000000a02007986 */ /* 0x0007ea000c101b0c */
[----:B------:R-:W-:Y:S05]  /*0650*/  @P0 BRA `(.L_x_463) ;  /* 0xfffffffc00240947 */ /* 0x000fea000383ffff */
[----:B------:R-:W-:-:S07]  /*0660*/  IMAD.U32 R9, RZ, RZ, UR11 ;  /* 0x0000000bff097e24 */ /* 0x000fce000f8e00ff */
.L_x_462:
[----:B------:R-:W-:-:S09]  /*0670*/  UISETP.NE.AND UP2, UPT, UR8, URZ, UPT ;  /* 0x000000ff0800728c */ /* 0x000fd2000bf45270 */
[----:B------:R-:W-:Y:S05]  /*0680*/  BRA.U !UP2, `(.L_x_464) ;  /* 0x000000050a087547 */ /* 0x000fea000b800000 */
[----:B------:R-:W-:Y:S01]  /*0690*/  UISETP.NE.AND UP2, UPT, UR9, URZ, UPT ;  /* 0x000000ff0900728c */ /* 0x000fe2000bf45270 */
[----:B------:R-:W-:Y:S10]  /*06a0*/  BRA.U !UP0, `(.L_x_465) ;  /* 0x0000000108707547 */ /* 0x000ff4000b800000 */
[----:B------:R-:W1:Y:S01]  /*06b0*/  LDC.64 R4, c[0x0][0x388] ;  /* 0x0000e200ff047b82 */ /* 0x000e620000000a00 */
[----:B------:R-:W-:-:S05]  /*06c0*/  IADD3 R13, PT, PT, R6, R9, RZ ;  /* 0x00000009060d7210 */ /* 0x000fca0007ffe0ff */
[----:B-1----:R-:W-:-:S05]  /*06d0*/  IMAD.WIDE R4, R13, 0x8, R4 ;  /* 0x000000080d047825 */ /* 0x002fca00078e0204 */
        /* <DEDUP_REMOVED lines=15> */
[----:B-1----:R-:W5:Y:S02]  /*07d0*/  LDG.E.64 R12, desc[UR12][R4.64+0x28] ;  /* 0x0000280c040c7981 */ /* 0x002f64000c1e1b00 */
[----:B-----5:R-:W-:-:S07]  /*07e0*/  DADD R12, R18, R12 ;  /* 0x00000000120c7229 */ /* 0x020fce000000000c */
[----:B------:R4:W-:Y:S04]  /*07f0*/  STG.E.64 desc[UR12][R2.64], R12 ;  /* 0x0000000c02007986 */ /* 0x0009e8000c101b0c */
[----:B--2---:R-:W3:Y:S02]  /*0800*/  LDG.E.64 R10, desc[UR12][R4.64+0x30] ;  /* 0x0000300c040a7981 */ /* 0x004ee4000c1e1b00 */
[----:B---3--:R-:W-:-:S07]  /*0810*/  DADD R14, R12, R10 ;  /* 0x000000000c0e7229 */ /* 0x008fce000000000a */
[----:B------:R4:W-:Y:S04]  /*0820*/  STG.E.64 desc[UR12][R2.64], R14 ;  /* 0x0000000e02007986 */ /* 0x0009e8000c101b0c */
[----:B------:R-:W2:Y:S01]  /*0830*/  LDG.E.64 R10, desc[UR12][R4.64+0x38] ;  /* 0x0000380c040a7981 */ /* 0x000ea2000c1e1b00 */
[----:B------:R-:W-:Y:S01]  /*0840*/  IADD3 R9, PT, PT, R9, 0x8, RZ ;  /* 0x0000000809097810 */ /* 0x000fe20007ffe0ff */
[----:B--2---:R-:W-:-:S07]  /*0850*/  DADD R10, R14, R10 ;  /* 0x000000000e0a7229 */ /* 0x004fce000000000a */
[----:B------:R4:W-:Y:S04]  /*0860*/  STG.E.64 desc[UR12][R2.64], R10 ;  /* 0x0000000a02007986 */ /* 0x0009e8000c101b0c */
.L_x_465:
[----:B------:R-:W-:Y:S05]  /*0870*/  BRA.U !UP2, `(.L_x_464) ;  /* 0x000000010a8c7547 */ /* 0x000fea000b800000 */
[----:B------:R-:W-:Y:S01]  /*0880*/  UISETP.NE.AND UP2, UPT, UR4, URZ, UPT ;  /* 0x000000ff0400728c */ /* 0x000fe2000bf45270 */
[----:B------:R-:W-:Y:S10]  /*0890*/  BRA.U !UP1, `(.L_x_466) ;  /* 0x0000000109407547 */ /* 0x000ff4000b800000 */
[----:B------:R-:W1:Y:S01]  /*08a0*/  LDC.64 R4, c[0x0][0x388] ;  /* 0x0000e200ff047b82 */ /* 0x000e620000000a00 */
[----:B---34-:R-:W-:-:S04]  /*08b0*/  IMAD.IADD R17, R6, 0x1, R9 ;  /* 0x0000000106117824 */ /* 0x018fc800078e0209 */
[----:B-1----:R-:W-:-:S05]  /*08c0*/  IMAD.WIDE R16, R17, 0x8, R4 ;  /* 0x0000000811107825 */ /* 0x002fca00078e0204 */
[----:B------:R-:W2:Y:S02]  /*08d0*/  LDG.E.64 R4, desc[UR12][R16.64] ;  /* 0x0000000c10047981 */ /* 0x000ea4000c1e1b00 */
        /* <DEDUP_REMOVED lines=8> */
[----:B------:R-:W2:Y:S01]  /*0960*/  LDG.E.64 R10, desc[UR12][R16.64+0x18] ;  /* 0x0000180c100a7981 */ /* 0x000ea2000c1e1b00 */
[----:B------:R-:W-:Y:S01]  /*0970*/  IADD3 R9, PT, PT, R9, 0x4, RZ ;  /* 0x0000000409097810 */ /* 0x000fe20007ffe0ff */
[----:B--2---:R-:W-:-:S07]  /*0980*/  DADD R10, R14, R10 ;  /* 0x000000000e0a7229 */ /* 0x004fce000000000a */
[----:B------:R1:W-:Y:S04]  /*0990*/  STG.E.64 desc[UR12][R2.64], R10 ;  /* 0x0000000a02007986 */ /* 0x0003e8000c101b0c */
.L_x_466:
[----:B------:R-:W-:Y:S05]  /*09a0*/  BRA.U !UP2, `(.L_x_464) ;  /* 0x000000010a407547 */ /* 0x000fea000b800000 */
[----:B-1----:R-:W1:Y:S01]  /*09b0*/  LDC.64 R4, c[0x0][0x388] ;  /* 0x0000e200ff047b82 */ /* 0x002e620000000a00 */
[----:B------:R-:W-:-:S05]  /*09c0*/  IADD3 R9, PT, PT, R6, R9, RZ ;  /* 0x0000000906097210 */ /* 0x000fca0007ffe0ff */
[----:B-1----:R-:W-:-:S05]  /*09d0*/  IMAD.WIDE R8, R9, 0x8, R4 ;  /* 0x0000000809087825 */ /* 0x002fca00078e0204 */
[----:B------:R-:W3:Y:S01]  /*09e0*/  LDG.E.64 R4, desc[UR12][R8.64] ;  /* 0x0000000c08047981 */ /* 0x000ee2000c1e1b00 */
[----:B------:R-:W-:Y:S01]  /*09f0*/  UISETP.NE.AND UP2, UPT, UR4, 0x1, UPT ;  /* 0x000000010400788c */ /* 0x000fe2000bf45270 */
[----:B---34-:R-:W-:-:S07]  /*0a00*/  DADD R10, R4, R10 ;  /* 0x00000000040a7229 */ /* 0x018fce000000000a */
[----:B------:R2:W-:Y:S01]  /*0a10*/  STG.E.64 desc[UR12][R2.64], R10 ;  /* 0x0000000a02007986 */ /* 0x0005e2000c101b0c */
[----:B------:R-:W-:Y:S05]  /*0a20*/  BRA.U !UP2, `(.L_x_464) ;  /* 0x000000010a207547 */ /* 0x000fea000b800000 */
[----:B------:R-:W2:Y:S01]  /*0a30*/  LDG.E.64 R4, desc[UR12][R8.64+0x8] ;  /* 0x0000080c08047981 */ /* 0x000ea2000c1e1b00 */
[----:B------:R-:W-:Y:S01]  /*0a40*/  UISETP.NE.AND UP2, UPT, UR4, 0x2, UPT ;  /* 0x000000020400788c */ /* 0x000fe2000bf45270 */
[----:B--2---:R-:W-:-:S07]  /*0a50*/  DADD R10, R10, R4 ;  /* 0x000000000a0a7229 */ /* 0x004fce0000000004 */
[----:B------:R1:W-:Y:S01]  /*0a60*/  STG.E.64 desc[UR12][R2.64], R10 ;  /* 0x0000000a02007986 */ /* 0x0003e2000c101b0c */
[----:B------:R-:W-:Y:S05]  /*0a70*/  BRA.U !UP2, `(.L_x_464) ;  /* 0x000000010a0c7547 */ /* 0x000fea000b800000 */
[----:B------:R-:W2:Y:S02]  /*0a80*/  LDG.E.64 R4, desc[UR12][R8.64+0x10] ;  /* 0x0000100c08047981 */ /* 0x000ea4000c1e1b00 */
[----:B--2---:R-:W-:-:S07]  /*0a90*/  DADD R4, R10, R4 ;  /* 0x000000000a047229 */ /* 0x004fce0000000004 */
[----:B------:R2:W-:Y:S04]  /*0aa0*/  STG.E.64 desc[UR12][R2.64], R4 ;  /* 0x0000000402007986 */ /* 0x0005e8000c101b0c */
.L_x_464:
[----:B------:R-:W-:Y:S05]  /*0ab0*/  @!P1 BRA `(.L_x_467) ;  /* 0xfffffff400d49947 */ /* 0x000fea000383ffff */
[----:B------:R-:W-:Y:S05]  /*0ac0*/  EXIT ;  /* 0x000000000000794d */ /* 0x000fea0003800000 */
.L_x_468:
        /* <DEDUP_REMOVED lines=11> */
.L_x_802:


//--------------------- .text._Z24gpuKernelArrayRowAverageIdEvPT_S1_ii --------------------------
	.section	.text._Z24gpuKernelArrayRowAverageIdEvPT_S1_ii,"ax",@progbits
	.align	128
        .global         _Z24gpuKernelArrayRowAverageIdEvPT_S1_ii
        .type           _Z24gpuKernelArrayRowAverageIdEvPT_S1_ii,@function
        .size           _Z24gpuKernelArrayRowAverageIdEvPT_S1_ii,(.L_x_700 - _Z24gpuKernelArrayRowAverageIdEvPT_S1_ii)
        .other          _Z24gpuKernelArrayRowAverageIdEvPT_S1_ii,@"STO_CUDA_ENTRY STV_DEFAULT"
_Z24gpuKernelArrayRowAverageIdEvPT_S1_ii:
.text._Z24gpuKernelArrayRowAverageIdEvPT_S1_ii:
        /* <DEDUP_REMOVED lines=8> */
[----:B------:R-:W0:Y:S02]  /*0080*/  LDCU UR6, c[0x0][0x390] ;  /* 0x00007200ff0677ac */ /* 0x000e240008000800 */
[----:B0-----:R-:W-:-:S06]  /*0090*/  UISETP.GE.AND UP0, UPT, UR6, 0x1, UPT ;  /* 0x000000010600788c */ /* 0x001fcc000bf06270 */
[----:B------:R-:W-:-:S13]  /*00a0*/  PLOP3.LUT P0, PT, PT, PT, UP0, 0x80, 0x8 ;  /* 0x000000000008781c */ /* 0x000fda0003f0f008 */
[----:B------:R-:W-:Y:S05]  /*00b0*/  @!P0 EXIT ;  /* 0x000000000000894d */ /* 0x000fea0003800000 */
[----:B------:R-:W0:Y:S01]  /*00c0*/  LDCU.64 UR4, c[0x0][0x388] ;  /* 0x00007100ff0477ac */ /* 0x000e220008000a00 */
[----:B------:R-:W1:Y:S01]  /*00d0*/  I2F.F64 R4, UR6 ;  /* 0x0000000600047d12 */ /* 0x000e620008201c00 */
[----:B------:R-:W-:Y:S01]  /*00e0*/  BSSY.RECONVERGENT B0, `(.L_x_469) ;  /* 0x00000c2000007945 */ /* 0x000fe20003800200 */
[----:B------:R-:W-:Y:S02]  /*00f0*/  ULOP3.LUT UR9, UR6, 0xf, URZ, 0xc0, !UPT ;  /* 0x0000000f06097892 */ /* 0x000fe4000f8ec0ff */
[----:B------:R-:W-:Y:S02]  /*0100*/  ULOP3.LUT UR11, UR6, 0x7, URZ, 0xc0, !UPT ;  /* 0x00000007060b7892 */ /* 0x000fe4000f8ec0ff */
[----:B------:R-:W-:Y:S02]  /*0110*/  ULOP3.LUT UR14, UR6, 0x7ffffff0, URZ, 0xc0, !UPT ;  /* 0x7ffffff0060e7892 */ /* 0x000fe4000f8ec0ff */
[----:B------:R-:W-:Y:S01]  /*0120*/  ULOP3.LUT UR13, UR6, 0x3, URZ, 0xc0, !UPT ;  /* 0x00000003060d7892 */ /* 0x000fe2000f8ec0ff */
[----:B------:R-:W2:Y:S01]  /*0130*/  LDCU.64 UR18, c[0x0][0x358] ;  /* 0x00006b00ff1277ac */ /* 0x000ea20008000a00 */
[----:B-1----:R-:W-:Y:S01]  /*0140*/  R2UR UR16, R4 ;  /* 0x00000000041072ca */ /* 0x002fe200000e0000 */
[----:B------:R-:W-:Y:S01]  /*0150*/  ULOP3.LUT UR6, UR6, 0x7ffffff8, URZ, 0xc0, !UPT ;  /* 0x7ffffff806067892 */ /* 0x000fe2000f8ec0ff */
[----:B------:R-:W-:Y:S01]  /*0160*/  R2UR UR17, R5 ;  /* 0x00000000051172ca */ /* 0x000fe200000e0000 */
[----:B0-----:R-:W-:Y:S01]  /*0170*/  UIADD3 UR7, UP0, UPT, UR4, 0x40, URZ ;  /* 0x0000004004077890 */ /* 0x001fe2000ff1e0ff */
[----:B------:R-:W0:Y:S03]  /*0180*/  LDCU UR4, c[0x0][0x370] ;  /* 0x00006e00ff0477ac */ /* 0x000e260008000800 */
[----:B------:R-:W-:-:S02]  /*0190*/  UIADD3.X UR8, UPT, UPT, URZ, UR5, URZ, UP0, !UPT ;  /* 0x00000005ff087290 */ /* 0x000fc400087fe4ff */
[----:B------:R-:W-:Y:S02]  /*01a0*/  UIADD3 UR10, UPT, UPT, UR9, -0x1, URZ ;  /* 0xffffffff090a7890 */ /* 0x000fe4000fffe0ff */
[----:B------:R-:W-:Y:S02]  /*01b0*/  UIADD3 UR12, UPT, UPT, UR11, -0x1, URZ ;  /* 0xffffffff0b0c7890 */ /* 0x000fe4000fffe0ff */
[----:B------:R-:W-:Y:S01]  /*01c0*/  UIADD3 UR15, UPT, UPT, -UR14, URZ, URZ ;  /* 0x000000ff0e0f7290 */ /* 0x000fe2000fffe1ff */
[----:B0-2---:R-:W-:-:S11]  /*01d0*/  IMAD R3, R3, UR4, RZ ;  /* 0x0000000403037c24 */ /* 0x005fd6000f8e02ff */
.L_x_481:
[----:B012---:R-:W0:Y:S01]  /*01e0*/  LDC.64 R4, c[0x0][0x390] ;  /* 0x0000e400ff047b82 */ /* 0x007e220000000a00 */
[----:B------:R-:W-:Y:S02]  /*01f0*/  CS2R R26, SRZ ;  /* 0x00000000001a7805 */ /* 0x000fe4000001ff00 */
[----:B0-----:R-:W-:Y:S01]  /*0200*/  ISETP.GE.U32.AND P0, PT, R4, 0x10, PT ;  /* 0x000000100400780c */ /* 0x001fe20003f06070 */
[----:B------:R-:W-:Y:S02]  /*0210*/  IMAD R2, R0, R4, RZ ;  /* 0x0000000400027224 */ /* 0x000fe400078e02ff */
[----:B------:R-:W-:-:S05]  /*0220*/  IMAD.IADD R0, R3, 0x1, R0 ;  /* 0x0000000103007824 */ /* 0x000fca00078e0200 */
[----:B------:R-:W-:Y:S01]  /*0230*/  ISETP.GE.AND P1, PT, R0, R5, PT ;  /* 0x000000050000720c */ /* 0x000fe20003f26270 */
[----:B------:R-:W-:-:S04]  /*0240*/  IMAD.MOV.U32 R5, RZ, RZ, RZ ;  /* 0x000000ffff057224 */ /* 0x000fc800078e00ff */
[----:B------:R-:W-:Y:S08]  /*0250*/  @!P0 BRA `(.L_x_470) ;  /* 0x0000000000ac8947 */ /* 0x000ff00003800000 */
[----:B------:R-:W-:Y:S01]  /*0260*/  IMAD.MOV.U32 R5, RZ, RZ, R2 ;  /* 0x000000ffff057224 */ /* 0x000fe200078e0002 */
[----:B------:R-:W-:Y:S01]  /*0270*/  CS2R R26, SRZ ;  /* 0x00000000001a7805 */ /* 0x000fe2000001ff00 */
[----:B------:R-:W-:-:S07]  /*0280*/  IMAD.U32 R28, RZ, RZ, UR15 ;  /* 0x0000000fff1c7e24 */ /* 0x000fce000f8e00ff */
.L_x_471:
[----:B------:R-:W-:Y:S01]  /*0290*/  MOV R25, UR8 ;  /* 0x0000000800197c02 */ /* 0x000fe20008000f00 */
[----:B------:R-:W-:-:S04]  /*02a0*/  IMAD.U32 R24, RZ, RZ, UR7 ;  /* 0x00000007ff187e24 */ /* 0x000fc8000f8e00ff */
[----:B------:R-:W-:-:S05]  /*02b0*/  IMAD.WIDE R24, R5, 0x8, R24 ;  /* 0x0000000805187825 */ /* 0x000fca00078e0218 */
[----:B------:R-:W2:Y:S04]  /*02c0*/  LDG.E.64 R16, desc[UR18][R24.64+-0x40] ;  /* 0xffffc01218107981 */ /* 0x000ea8000c1e1b00 */
[----:B------:R-:W3:Y:S04]  /*02d0*/  LDG.E.64 R14, desc[UR18][R24.64+-0x38] ;  /* 0xffffc812180e7981 */ /* 0x000ee8000c1e1b00 */
[----:B------:R-:W4:Y:S04]  /*02e0*/  LDG.E.64 R12, desc[UR18][R24.64+-0x30] ;  /* 0xffffd012180c7981 */ /* 0x000f28000c1e1b00 */
[----:B------:R-:W5:Y:S04]  /*02f0*/  LDG.E.64 R10, desc[UR18][R24.64+-0x28] ;  /* 0xffffd812180a7981 */ /* 0x000f68000c1e1b00 */
[----:B------:R-:W5:Y:S04]  /*0300*/  LDG.E.64 R8, desc[UR18][R24.64+-0x20] ;  /* 0xffffe01218087981 */ /* 0x000f68000c1e1b00 */
[----:B------:R-:W5:Y:S04]  /*0310*/  LDG.E.64 R6, desc[UR18][R24.64+-0x18] ;  /* 0xffffe81218067981 */ /* 0x000f68000c1e1b00 */
[----:B------:R-:W5:Y:S04]  /*0320*/  LDG.E.64 R20, desc[UR18][R24.64+-0x10] ;  /* 0xfffff01218147981 */ /* 0x000f68000c1e1b00 */
[----:B------:R-:W5:Y:S04]  /*0330*/  LDG.E.64 R22, desc[UR18][R24.64+-0x8] ;  /* 0xfffff81218167981 */ /* 0x000f68000c1e1b00 */
[----:B------:R-:W5:Y:S01]  /*0340*/  LDG.E.64 R18, desc[UR18][R24.64] ;  /* 0x0000001218127981 */ /* 0x000f62000c1e1b00 */
[----:B--2---:R-:W-:-:S03]  /*0350*/  DADD R16, R16, R26 ;  /* 0x0000000010107229 */ /* 0x004fc6000000001a */
[----:B------:R-:W2:Y:S05]  /*0360*/  LDG.E.64 R26, desc[UR18][R24.64+0x38] ;  /* 0x00003812181a7981 */ /* 0x000eaa000c1e1b00 */
[----:B---3--:R-:W-:Y:S02]  /*0370*/  DADD R14, R16, R14 ;  /* 0x00000000100e7229 */ /* 0x008fe4000000000e */
[----:B------:R-:W3:Y:S06]  /*0380*/  LDG.E.64 R16, desc[UR18][R24.64+0x8] ;  /* 0x0000081218107981 */ /* 0x000eec000c1e1b00 */
[----:B----4-:R-:W-:-:S02]  /*0390*/  DADD R12, R14, R12 ;  /* 0x000000000e0c7229 */ /* 0x010fc4000000000c */
[----:B------:R-:W4:Y:S06]  /*03a0*/  LDG.E.64 R14, desc[UR18][R24.64+0x10] ;  /* 0x00001012180e7981 */ /* 0x000f2c000c1e1b00 */
[----:B-----5:R-:W-:Y:S02]  /*03b0*/  DADD R10, R12, R10 ;  /* 0x000000000c0a7229 */ /* 0x020fe4000000000a */
[----:B------:R-:W5:Y:S06]  /*03c0*/  LDG.E.64 R12, desc[UR18][R24.64+0x18] ;  /* 0x00001812180c7981 */ /* 0x000f6c000c1e1b00 */
[----:B------:R-:W-:-:S02]  /*03d0*/  DADD R8, R10, R8 ;  /* 0x000000000a087229 */ /* 0x000fc40000000008 */
[----:B------:R-:W2:Y:S06]  /*03e0*/  LDG.E.64 R10, desc[UR18][R24.64+0x20] ;  /* 0x00002012180a7981 */ /* 0x000eac000c1e1b00 */
[----:B------:R-:W-:Y:S02]  /*03f0*/  DADD R6, R8, R6 ;  /* 0x0000000008067229 */ /* 0x000fe40000000006 */
[----:B------:R-:W2:Y:S06]  /*0400*/  LDG.E.64 R8, desc[UR18][R24.64+0x28] ;  /* 0x0000281218087981 */ /* 0x000eac000c1e1b00 */
[----:B------:R-:W-:-:S02]  /*0410*/  DADD R20, R6, R20 ;  /* 0x0000000006147229 */ /* 0x000fc40000000014 */
[----:B------:R-:W2:Y:S06]  /*0420*/  LDG.E.64 R6, desc[UR18][R24.64+0x30] ;  /* 0x0000301218067981 */ /* 0x000eac000c1e1b00 */
[----:B------:R-:W-:-:S08]  /*0430*/  DADD R20, R20, R22 ;  /* 0x0000000014147229 */ /* 0x000fd00000000016 */
[----:B------:R-:W-:Y:S01]  /*0440*/  DADD R18, R20, R18 ;  /* 0x0000000014127229 */ /* 0x000fe20000000012 */
[----:B------:R-:W-:-:S05]  /*0450*/  VIADD R28, R28, 0x10 ;  /* 0x000000101c1c7836 */ /* 0x000fca0000000000 */
[----:B------:R-:W-:Y:S01]  /*0460*/  ISETP.NE.AND P0, PT, R28, RZ, PT ;  /* 0x000000ff1c00720c */ /* 0x000fe20003f05270 */
[----:B------:R-:W-:Y:S01]  /*0470*/  VIADD R5, R5, 0x10 ;  /* 0x0000001005057836 */ /* 0x000fe20000000000 */
[----:B---3--:R-:W-:-:S08]  /*0480*/  DADD R16, R18, R16 ;  /* 0x0000000012107229 */ /* 0x008fd00000000010 */
[----:B----4-:R-:W-:-:S08]  /*0490*/  DADD R14, R16, R14 ;  /* 0x00000000100e7229 */ /* 0x010fd0000000000e */
[----:B-----5:R-:W-:-:S08]  /*04a0*/  DADD R12, R14, R12 ;  /* 0x000000000e0c7229 */ /* 0x020fd0000000000c */
[----:B--2---:R-:W-:-:S08]  /*04b0*/  DADD R10, R12, R10 ;  /* 0x000000000c0a7229 */ /* 0x004fd0000000000a */
[----:B------:R-:W-:-:S08]  /*04c0*/  DADD R8, R10, R8 ;  /* 0x000000000a087229 */ /* 0x000fd00000000008 */
[----:B------:R-:W-:-:S08]  /*04d0*/  DADD R6, R8, R6 ;  /* 0x0000000008067229 */ /* 0x000fd00000000006 */
[----:B------:R-:W-:Y:S01]  /*04e0*/  DADD R26, R6, R26 ;  /* 0x00000000061a7229 */ /* 0x000fe2000000001a */
[----:B------:R-:W-:Y:S10]  /*04f0*/  @P0 BRA `(.L_x_471) ;  /* 0xfffffffc00640947 */ /* 0x000ff4000383ffff */
[----:B------:R-:W-:-:S07]  /*0500*/  IMAD.U32 R5, RZ, RZ, UR14 ;  /* 0x0000000eff057e24 */ /* 0x000fce000f8e00ff */
.L_x_470:
[----:B------:R-:W-:-:S09]  /*0510*/  UISETP.NE.AND UP0, UPT, UR9, URZ, UPT ;  /* 0x000000ff0900728c */ /* 0x000fd2000bf05270 */
[----:B------:R-:W-:Y:S05]  /*0520*/  BRA.U !UP0, `(.L_x_472) ;  /* 0x0000000108d47547 */ /* 0x000fea000b800000 */
[----:B------:R-:W-:Y:S02]  /*0530*/  UISETP.GE.U32.AND UP0, UPT, UR10, 0x7, UPT ;  /* 0x000000070a00788c */ /* 0x000fe4000bf06070 */
[----:B------:R-:W-:-:S07]  /*0540*/  UISETP.NE.AND UP1, UPT, UR11, URZ, UPT ;  /* 0x000000ff0b00728c */ /* 0x000fce000bf25270 */
[----:B------:R-:W-:Y:S05]  /*0550*/  BRA.U !UP0, `(.L_x_473) ;  /* 0x0000000108507547 */ /* 0x000fea000b800000 */
[----:B------:R-:W0:Y:S01]  /*0560*/  LDC.64 R22, c[0x0][0x388] ;  /* 0x0000e200ff167b82 */ /* 0x000e220000000a00 */
[----:B------:R-:W-:-:S04]  /*0570*/  IMAD.IADD R7, R2, 0x1, R5 ;  /* 0x0000000102077824 */ /* 0x000fc800078e0205 */
[----:B0-----:R-:W-:-:S05]  /*0580*/  IMAD.WIDE R22, R7, 0x8, R22 ;  /* 0x0000000807167825 */ /* 0x001fca00078e0216 */
[----:B------:R-:W2:Y:S04]  /*0590*/  LDG.E.64 R6, desc[UR18][R22.64] ;  /* 0x0000001216067981 */ /* 0x000ea8000c1e1b00 */
[----:B------:R-:W3:Y:S04]  /*05a0*/  LDG.E.64 R8, desc[UR18][R22.64+0x8] ;  /* 0x0000081216087981 */ /* 0x000ee8000c1e1b00 */
[----:B------:R-:W4:Y:S04]  /*05b0*/  LDG.E.64 R10, desc[UR18][R22.64+0x10] ;  /* 0x00001012160a7981 */ /* 0x000f28000c1e1b00 */
[----:B------:R-:W5:Y:S04]  /*05c0*/  LDG.E.64 R12, desc[UR18][R22.64+0x18] ;  /* 0x00001812160c7981 */ /* 0x000f68000c1e1b00 */
[----:B------:R-:W5:Y:S04]  /*05d0*/  LDG.E.64 R14, desc[UR18][R22.64+0x20] ;  /* 0x00002012160e7981 */ /* 0x000f68000c1e1b00 */
[----:B------:R-:W5:Y:S04]  /*05e0*/  LDG.E.64 R16, desc[UR18][R22.64+0x28] ;  /* 0x0000281216107981 */ /* 0x000f68000c1e1b00 */
[----:B------:R-:W5:Y:S04]  /*05f0*/  LDG.E.64 R18, desc[UR18][R22.64+0x30] ;  /* 0x0000301216127981 */ /* 0x000f68000c1e1b00 */
[----:B------:R-:W5:Y:S01]  /*0600*/  LDG.E.64 R20, desc[UR18][R22.64+0x38] ;  /* 0x0000381216147981 */ /* 0x000f62000c1e1b00 */
[----:B------:R-:W-:Y:S01]  /*0610*/  IADD3 R5, PT, PT, R5, 0x8, RZ ;  /* 0x0000000805057810 */ /* 0x000fe20007ffe0ff */
[----:B--2---:R-:W-:-:S08]  /*0620*/  DADD R6, R26, R6 ;  /* 0x000000001a067229 */ /* 0x004fd00000000006 */
[----:B---3--:R-:W-:-:S08]  /*0630*/  DADD R6, R6, R8 ;  /* 0x0000000006067229 */ /* 0x008fd00000000008 */
[----:B----4-:R-:W-:-:S08]  /*0640*/  DADD R6, R6, R10 ;  /* 0x0000000006067229 */ /* 0x010fd0000000000a */
[----:B-----5:R-:W-:-:S08]  /*0650*/  DADD R6, R6, R12 ;  /* 0x0000000006067229 */ /* 0x020fd0000000000c */
[----:B------:R-:W-:-:S08]  /*0660*/  DADD R6, R6, R14 ;  /* 0x0000000006067229 */ /* 0x000fd0000000000e */
[----:B------:R-:W-:-:S08]  /*0670*/  DADD R6, R6, R16 ;  /* 0x0000000006067229 */ /* 0x000fd00000000010 */
[----:B------:R-:W-:-:S08]  /*0680*/  DADD R6, R6, R18 ;  /* 0x0000000006067229 */ /* 0x000fd00000000012 */
[----:B------:R-:W-:-:S11]  /*0690*/  DADD R26, R6, R20 ;  /* 0x00000000061a7229 */ /* 0x000fd60000000014 */
.L_x_473:
        /* <DEDUP_REMOVED lines=10> */
[----:B------:R-:W5:Y:S01]  /*0740*/  LDG.E.64 R14, desc[UR18][R6.64+0x18] ;  /* 0x00001812060e7981 */ /* 0x000f62000c1e1b00 */
[----:B------:R-:W-:Y:S01]  /*0750*/  VIADD R5, R5, 0x4 ;  /* 0x0000000405057836 */ /* 0x000fe20000000000 */
[----:B--2---:R-:W-:-:S08]  /*0760*/  DADD R8, R26, R8 ;  /* 0x000000001a087229 */ /* 0x004fd00000000008 */
[----:B---3--:R-:W-:-:S08]  /*0770*/  DADD R8, R8, R10 ;  /* 0x0000000008087229 */ /* 0x008fd0000000000a */
[----:B----4-:R-:W-:-:S08]  /*0780*/  DADD R8, R8, R12 ;  /* 0x0000000008087229 */ /* 0x010fd0000000000c */
[----:B-----5:R-:W-:-:S11]  /*0790*/  DADD R26, R8, R14 ;  /* 0x00000000081a7229 */ /* 0x020fd6000000000e */
.L_x_474:
[----:B------:R-:W-:Y:S05]  /*07a0*/  BRA.U !UP1, `(.L_x_472) ;  /* 0x0000000109347547 */ /* 0x000fea000b800000 */
[----:B------:R-:W0:Y:S01]  /*07b0*/  LDC.64 R10, c[0x0][0x388] ;  /* 0x0000e200ff0a7b82 */ /* 0x000e220000000a00 */
[----:B------:R-:W-:-:S04]  /*07c0*/  IMAD.IADD R5, R2, 0x1, R5 ;  /* 0x0000000102057824 */ /* 0x000fc800078e0205 */
[----:B0-----:R-:W-:-:S05]  /*07d0*/  IMAD.WIDE R10, R5, 0x8, R10 ;  /* 0x00000008050a7825 */ /* 0x001fca00078e020a */
[----:B------:R-:W2:Y:S01]  /*07e0*/  LDG.E.64 R6, desc[UR18][R10.64] ;  /* 0x000000120a067981 */ /* 0x000ea2000c1e1b00 */
[----:B------:R-:W-:Y:S01]  /*07f0*/  UISETP.NE.AND UP0, UPT, UR13, 0x1, UPT ;  /* 0x000000010d00788c */ /* 0x000fe2000bf05270 */
[----:B--2---:R-:W-:-:S08]  /*0800*/  DADD R26, R26, R6 ;  /* 0x000000001a1a7229 */ /* 0x004fd00000000006 */
[----:B------:R-:W-:Y:S05]  /*0810*/  BRA.U !UP0, `(.L_x_472) ;  /* 0x0000000108187547 */ /* 0x000fea000b800000 */
[----:B------:R-:W-:Y:S01]  /*0820*/  UISETP.NE.AND UP0, UPT, UR13, 0x2, UPT ;  /* 0x000000020d00788c */ /* 0x000fe2000bf05270 */
[----:B------:R-:W2:Y:S05]  /*0830*/  LDG.E.64 R6, desc[UR18][R10.64+0x8] ;  /* 0x000008120a067981 */ /* 0x000eaa000c1e1b00 */
[----:B------:R-:W-:-:S13]  /*0840*/  PLOP3.LUT P0, PT, PT, PT, UP0, 0x80, 0x8 ;  /* 0x000000000008781c */ /* 0x000fda0003f0f008 */
[----:B------:R-:W3:Y:S01]  /*0850*/  @P0 LDG.E.64 R8, desc[UR18][R10.64+0x10] ;  /* 0x000010120a080981 */ /* 0x000ee2000c1e1b00 */
[----:B--2---:R-:W-:-:S08]  /*0860*/  DADD R26, R26, R6 ;  /* 0x000000001a1a7229 */ /* 0x004fd00000000006 */
[----:B---3--:R-:W-:-:S11]  /*0870*/  @P0 DADD R26, R26, R8 ;  /* 0x000000001a1a0229 */ /* 0x008fd60000000008 */
.L_x_472:
[----:B------:R-:W0:Y:S01]  /*0880*/  MUFU.RCP64H R7, UR17 ;  /* 0x0000001100077d08 */ /* 0x000e220008001800 */
[----:B------:R-:W-:Y:S01]  /*0890*/  IMAD.U32 R8, RZ, RZ, UR16 ;  /* 0x00000010ff087e24 */ /* 0x000fe2000f8e00ff */
[----:B------:R-:W-:Y:S01]  /*08a0*/  MOV R9, UR17 ;  /* 0x0000001100097c02 */ /* 0x000fe20008000f00 */
[----:B------:R-:W-:Y:S01]  /*08b0*/  IMAD.MOV.U32 R6, RZ, RZ, 0x1 ;  /* 0x00000001ff067424 */ /* 0x000fe200078e00ff */
[----:B------:R-:W-:Y:S01]  /*08c0*/  FSETP.GEU.AND P3, PT, |R27|, 6.5827683646048100446e-37, PT ;  /* 0x036000001b00780b */ /* 0x000fe20003f6e200 */
[----:B------:R-:W-:Y:S01]  /*08d0*/  BSSY.RECONVERGENT B1, `(.L_x_475) ;  /* 0x0000011000017945 */ /* 0x000fe20003800200 */
[----:B------:R-:W-:-:S03]  /*08e0*/  ISETP.GE.U32.AND P2, PT, R4, 0x8, PT ;  /* 0x000000080400780c */ /* 0x000fc60003f46070 */
[----:B0-----:R-:W-:-:S08]  /*08f0*/  DFMA R8, R6, -R8, 1 ;  /* 0x3ff000000608742b */ /* 0x001fd00000000808 */
[----:B------:R-:W-:-:S08]  /*0900*/  DFMA R8, R8, R8, R8 ;  /* 0x000000080808722b */ /* 0x000fd00000000008 */
[----:B------:R-:W-:Y:S01]  /*0910*/  DFMA R8, R6, R8, R6 ;  /* 0x000000080608722b */ /* 0x000fe20000000006 */
[----:B------:R-:W-:Y:S02]  /*0920*/  IMAD.U32 R6, RZ, RZ, UR16 ;  /* 0x00000010ff067e24 */ /* 0x000fe4000f8e00ff */
[----:B------:R-:W-:-:S06]  /*0930*/  IMAD.U32 R7, RZ, RZ, UR17 ;  /* 0x00000011ff077e24 */ /* 0x000fcc000f8e00ff */
[----:B------:R-:W-:-:S08]  /*0940*/  DFMA R6, R8, -R6, 1 ;  /* 0x3ff000000806742b */ /* 0x000fd00000000806 */
[----:B------:R-:W-:-:S08]  /*0950*/  DFMA R6, R8, R6, R8 ;  /* 0x000000060806722b */ /* 0x000fd00000000008 */
[----:B------:R-:W-:-:S08]  /*0960*/  DMUL R8, R6, R26 ;  /* 0x0000001a06087228 */ /* 0x000fd00000000000 */
[----:B------:R-:W-:-:S08]  /*0970*/  DFMA R10, R8, -UR16, R26 ;  /* 0x80000010080a7c2b */ /* 0x000fd0000800001a */
[----:B------:R-:W-:-:S10]  /*0980*/  DFMA R6, R6, R10, R8 ;  /* 0x0000000a0606722b */ /* 0x000fd40000000008 */
[----:B------:R-:W-:-:S05]  /*0990*/  FFMA R5, RZ, UR17, R7 ;  /* 0x00000011ff057c23 */ /* 0x000fca0008000007 */
[----:B------:R-:W-:-:S13]  /*09a0*/  FSETP.GT.AND P0, PT, |R5|, 1.469367938527859385e-39, PT ;  /* 0x001000000500780b */ /* 0x000fda0003f04200 */
[----:B------:R-:W-:Y:S05]  /*09b0*/  @P0 BRA P3, `(.L_x_476) ;  /* 0x0000000000080947 */ /* 0x000fea0001800000 */
[----:B------:R-:W-:-:S07]  /*09c0*/  MOV R12, 0x9e0 ;  /* 0x000009e0000c7802 */ /* 0x000fce0000000f00 */
[----:B------:R-:W-:Y:S05]  /*09d0*/  CALL.REL.NOINC `($__internal_6_$__cuda_sm20_div_rn_f64_full) ;  /* 0x0000000000d07944 */ /* 0x000fea0003c00000 */
.L_x_476:
[----:B------:R-:W-:Y:S05]  /*09e0*/  BSYNC.RECONVERGENT B1 ;  /* 0x0000000000017941 */ /* 0x000fea0003800200 */
.L_x_475:
[----:B------:R-:W-:Y:S01]  /*09f0*/  UMOV UR4, URZ ;  /* 0x000000ff00047c82 */ /* 0x000fe20008000000 */
[----:B------:R-:W-:Y:S05]  /*0a00*/  @!P2 BRA `(.L_x_477) ;  /* 0x000000000040a947 */ /* 0x000fea0003800000 */
[----:B------:R-:W0:Y:S01]  /*0a10*/  LDC.64 R8, c[0x0][0x380] ;  /* 0x0000e000ff087b82 */ /* 0x000e220000000a00 */
[----:B------:R-:W-:-:S05]  /*0a20*/  UMOV UR4, URZ ;  /* 0x000000ff00047c82 */ /* 0x000fca0008000000 */
.L_x_478:
[----:B-1----:R-:W-:Y:S01]  /*0a30*/  VIADD R5, R2, UR4 ;  /* 0x0000000402057c36 */ /* 0x002fe20008000000 */
[----:B------:R-:W-:-:S03]  /*0a40*/  UIADD3 UR4, UPT, UPT, UR4, 0x8, URZ ;  /* 0x0000000804047890 */ /* 0x000fc6000fffe0ff */
[----:B0-----:R-:W-:Y:S01]  /*0a50*/  IMAD.WIDE R4, R5, 0x8, R8 ;  /* 0x0000000805047825 */ /* 0x001fe200078e0208 */
[----:B------:R-:W-:-:S04]  /*0a60*/  UISETP.NE.AND UP0, UPT, UR4, UR6, UPT ;  /* 0x000000060400728c */ /* 0x000fc8000bf05270 */
[----:B------:R1:W-:Y:S04]  /*0a70*/  STG.E.64 desc[UR18][R4.64], R6 ;  /* 0x0000000604007986 */ /* 0x0003e8000c101b12 */
[----:B------:R1:W-:Y:S04]  /*0a80*/  STG.E.64 desc[UR18][R4.64+0x8], R6 ;  /* 0x0000080604007986 */ /* 0x0003e8000c101b12 */
[----:B------:R1:W-:Y:S04]  /*0a90*/  STG.E.64 desc[UR18][R4.64+0x10], R6 ;  /* 0x0000100604007986 */ /* 0x0003e8000c101b12 */
[----:B------:R1:W-:Y:S04]  /*0aa0*/  STG.E.64 desc[UR18][R4.64+0x18], R6 ;  /* 0x0000180604007986 */ /* 0x0003e8000c101b12 */
[----:B------:R1:W-:Y:S04]  /*0ab0*/  STG.E.64 desc[UR18][R4.64+0x20], R6 ;  /* 0x0000200604007986 */ /* 0x0003e8000c101b12 */
[----:B------:R1:W-:Y:S04]  /*0ac0*/  STG.E.64 desc[UR18][R4.64+0x28], R6 ;  /* 0x0000280604007986 */ /* 0x0003e8000c101b12 */
[----:B------:R1:W-:Y:S04]  /*0ad0*/  STG.E.64 desc[UR18][R4.64+0x30], R6 ;  /* 0x0000300604007986 */ /* 0x0003e8000c101b12 */
[----:B------:R1:W-:Y:S01]  /*0ae0*/  STG.E.64 desc[UR18][R4.64+0x38], R6 ;  /* 0x0000380604007986 */ /* 0x0003e2000c101b12 */
[----:B------:R-:W-:Y:S05]  /*0af0*/  BRA.U UP0, `(.L_x_478) ;  /* 0xfffffffd00cc7547 */ /* 0x000fea000b83ffff */
[----:B------:R-:W-:-:S05]  /*0b00*/  UMOV UR4, UR6 ;  /* 0x0000000600047c82 */ /* 0x000fca0008000000 */
.L_x_477:
[----:B------:R-:W-:-:S09]  /*0b10*/  UISETP.NE.AND UP0, UPT, UR11, URZ, UPT ;  /* 0x000000ff0b00728c */ /* 0x000fd2000bf05270 */
[----:B------:R-:W-:Y:S05]  /*0b20*/  BRA.U !UP0, `(.L_x_479) ;  /* 0x0000000108707547 */ /* 0x000fea000b800000 */
[----:B------:R-:W-:Y:S02]  /*0b30*/  UISETP.GE.U32.AND UP0, UPT, UR12, 0x3, UPT ;  /* 0x000000030c00788c */ /* 0x000fe4000bf06070 */
[----:B------:R-:W-:-:S07]  /*0b40*/  UISETP.NE.AND UP1, UPT, UR13, URZ, UPT ;  /* 0x000000ff0d00728c */ /* 0x000fce000bf25270 */
[----:B------:R-:W-:Y:S05]  /*0b50*/  BRA.U !UP0, `(.L_x_480) ;  /* 0x0000000108207547 */ /* 0x000fea000b800000 */
[----:B-1----:R-:W0:Y:S01]  /*0b60*/  LDC.64 R4, c[0x0][0x380] ;  /* 0x0000e000ff047b82 */ /* 0x002e220000000a00 */
[----:B------:R-:W-:Y:S01]  /*0b70*/  IADD3 R9, PT, PT, R2, UR4, RZ ;  /* 0x0000000402097c10 */ /* 0x000fe2000fffe0ff */
[----:B------:R-:W-:-:S04]  /*0b80*/  UIADD3 UR4, UPT, UPT, UR4, 0x4, URZ ;  /* 0x0000000404047890 */ /* 0x000fc8000fffe0ff */
[----:B0-----:R-:W-:-:S05]  /*0b90*/  IMAD.WIDE R4, R9, 0x8, R4 ;  /* 0x0000000809047825 */ /* 0x001fca00078e0204 */
[----:B------:R0:W-:Y:S04]  /*0ba0*/  STG.E.64 desc[UR18][R4.64], R6 ;  /* 0x0000000604007986 */ /* 0x0001e8000c101b12 */
[----:B------:R0:W-:Y:S04]  /*0bb0*/  STG.E.64 desc[UR18][R4.64+0x8], R6 ;  /* 0x0000080604007986 */ /* 0x0001e8000c101b12 */
[----:B------:R0:W-:Y:S04]  /*0bc0*/  STG.E.64 desc[UR18][R4.64+0x10], R6 ;  /* 0x0000100604007986 */ /* 0x0001e8000c101b12 */
[----:B------:R0:W-:Y:S02]  /*0bd0*/  STG.E.64 desc[UR18][R4.64+0x18], R6 ;  /* 0x0000180604007986 */ /* 0x0001e4000c101b12 */
.L_x_480:
[----:B------:R-:W-:Y:S05]  /*0be0*/  BRA.U !UP1, `(.L_x_479) ;  /* 0x0000000109407547 */ /* 0x000fea000b800000 */
[----:B01----:R-:W0:Y:S01]  /*0bf0*/  LDC R4, c[0x0][0x390] ;  /* 0x0000e400ff047b82 */ /* 0x003e220000000800 */
[----:B------:R-:W-:-:S06]  /*0c00*/  UISETP.NE.AND UP0, UPT, UR13, 0x1, UPT ;  /* 0x000000010d00788c */ /* 0x000fcc000bf05270 */
[----:B------:R-:W-:-:S05]  /*0c10*/  PLOP3.LUT P2, PT, PT, PT, UP0, 0x80, 0x8 ;  /* 0x000000000008781c */ /* 0x000fca0003f4f008 */
[----:B------:R-:W1:Y:S08]  /*0c20*/  @UP0 LDCU.64 UR20, c[0x0][0x380] ;  /* 0x00007000ff1407ac */ /* 0x000e700008000a00 */
[----:B------:R-:W-:Y:S01]  /*0c30*/  @P2 VIADD R13, R2, UR4 ;  /* 0x00000004020d2c36 */ /* 0x000fe20008000000 */
[----:B------:R-:W-:Y:S01]  /*0c40*/  @UP0 UIADD3 UR4, UPT, UPT, UR4, 0x2, URZ ;  /* 0x0000000204040890 */ /* 0x000fe2000fffe0ff */
[----:B0-----:R-:W-:Y:S01]  /*0c50*/  LOP3.LUT P0, RZ, R4, 0x1, RZ, 0xc0, !PT ;  /* 0x0000000104ff7812 */ /* 0x001fe2000780c0ff */
[----:B-1----:R-:W-:-:S02]  /*0c60*/  IMAD.U32 R8, RZ, RZ, UR20 ;  /* 0x00000014ff087e24 */ /* 0x002fc4000f8e00ff */
[----:B------:R-:W-:Y:S02]  /*0c70*/  IMAD.U32 R9, RZ, RZ, UR21 ;  /* 0x00000015ff097e24 */ /* 0x000fe4000f8e00ff */
[----:B------:R-:W-:-:S08]  /*0c80*/  @P2 IMAD.WIDE R8, R13, 0x8, R8 ;  /* 0x000000080d082825 */ /* 0x000fd000078e0208 */
[----:B------:R-:W0:Y:S01]  /*0c90*/  @P0 LDC.64 R4, c[0x0][0x380] ;  /* 0x0000e000ff040b82 */ /* 0x000e220000000a00 */
[----:B------:R-:W-:Y:S01]  /*0ca0*/  @P0 VIADD R11, R2, UR4 ;  /* 0x00000004020b0c36 */ /* 0x000fe20008000000 */
[----:B------:R2:W-:Y:S04]  /*0cb0*/  @P2 STG.E.64 desc[UR18][R8.64], R6 ;  /* 0x0000000608002986 */ /* 0x0005e8000c101b12 */
[----:B------:R2:W-:Y:S01]  /*0cc0*/  @P2 STG.E.64 desc[UR18][R8.64+0x8], R6 ;  /* 0x0000080608002986 */ /* 0x0005e2000c101b12 */
[----:B0-----:R-:W-:-:S05]  /*0cd0*/  @P0 IMAD.WIDE R4, R11, 0x8, R4 ;  /* 0x000000080b040825 */ /* 0x001fca00078e0204 */
[----:B------:R2:W-:Y:S02]  /*0ce0*/  @P0 STG.E.64 desc[UR18][R4.64], R6 ;  /* 0x0000000604000986 */ /* 0x0005e4000c101b12 */
.L_x_479:
[----:B------:R-:W-:Y:S05]  /*0cf0*/  @!P1 BRA `(.L_x_481) ;  /* 0xfffffff400389947 */ /* 0x000fea000383ffff */
[----:B------:R-:W-:Y:S05]  /*0d00*/  BSYNC.RECONVERGENT B0 ;  /* 0x0000000000007941 */ /* 0x000fea0003800200 */
.L_x_469:
[----:B------:R-:W-:Y:S05]  /*0d10*/  EXIT ;  /* 0x000000000000794d */ /* 0x000fea0003800000 */
        .weak           $__internal_6_$__cuda_sm20_div_rn_f64_full
        .type           $__internal_6_$__cuda_sm20_div_rn_f64_full,@function
        .size           $__internal_6_$__cuda_sm20_div_rn_f64_full,(.L_x_700 - $__internal_6_$__cuda_sm20_div_rn_f64_full)
$__internal_6_$__cuda_sm20_div_rn_f64_full:
[----:B------:R-:W-:Y:S01]  /*0d20*/  MOV R4, UR17 ;  /* 0x0000001100047c02 */ /* 0x000fe20008000f00 */
[----:B------:R-:W-:Y:S02]  /*0d30*/  ULOP3.LUT UR4, UR17, 0x800fffff, URZ, 0xc0, !UPT ;  /* 0x800fffff11047892 */ /* 0x000fe4000f8ec0ff */
[----:B------:R-:W-:Y:S01]  /*0d40*/  IMAD.U32 R9, RZ, RZ, UR17 ;  /* 0x00000011ff097e24 */ /* 0x000fe2000f8e00ff */
[----:B------:R-:W-:Y:S01]  /*0d50*/  MOV R16, 0x1 ;  /* 0x0000000100107802 */ /* 0x000fe20000000f00 */
[----:B------:R-:W-:Y:S01]  /*0d60*/  IMAD.U32 R7, RZ, RZ, UR17 ;  /* 0x00000011ff077e24 */ /* 0x000fe2000f8e00ff */
[----:B------:R-:W-:Y:S01]  /*0d70*/  FSETP.GEU.AND P0, PT, |R4|, 1.469367938527859385e-39, PT ;  /* 0x001000000400780b */ /* 0x000fe20003f0e200 */
[----:B------:R-:W-:Y:S01]  /*0d80*/  ULOP3.LUT UR5, UR4, 0x3ff00000, URZ, 0xfc, !UPT ;  /* 0x3ff0000004057892 */ /* 0x000fe2000f8efcff */
[----:B------:R-:W-:Y:S01]  /*0d90*/  IMAD.U32 R6, RZ, RZ, UR16 ;  /* 0x00000010ff067e24 */ /* 0x000fe2000f8e00ff */
[----:B------:R-:W-:Y:S01]  /*0da0*/  BSSY.RECONVERGENT B2, `(.L_x_482) ;  /* 0x000005a000027945 */ /* 0x000fe20003800200 */
[----:B------:R-:W-:Y:S01]  /*0db0*/  IMAD.MOV.U32 R7, RZ, RZ, R9 ;  /* 0x000000ffff077224 */ /* 0x000fe200078e0009 */
[----:B------:R-:W-:Y:S01]  /*0dc0*/  UMOV UR4, UR16 ;  /* 0x0000001000047c82 */ /* 0x000fe20008000000 */
[----:B------:R-:W-:Y:S01]  /*0dd0*/  IMAD.MOV.U32 R9, RZ, RZ, R27 ;  /* 0x000000ffff097224 */ /* 0x000fe200078e001b */
[----:B------:R-:W-:Y:S01]  /*0de0*/  MOV R4, UR4 ;  /* 0x0000000400047c02 */ /* 0x000fe20008000f00 */
[----:B------:R-:W-:Y:S01]  /*0df0*/  IMAD.U32 R5, RZ, RZ, UR5 ;  /* 0x00000005ff057e24 */ /* 0x000fe2000f8e00ff */
[----:B------:R-:W-:Y:S01]  /*0e00*/  ULOP3.LUT UR4, UR17, 0x7ff00000, URZ, 0xc0, !UPT ;  /* 0x7ff0000011047892 */ /* 0x000fe2000f8ec0ff */
[----:B------:R-:W-:Y:S01]  /*0e10*/  IMAD.U32 R8, RZ, RZ, UR16 ;  /* 0x00000010ff087e24 */ /* 0x000fe2000f8e00ff */
[C---:B------:R-:W-:Y:S01]  /*0e20*/  FSETP.GEU.AND P4, PT, |R9|.reuse, 1.469367938527859385e-39, PT ;  /* 0x001000000900780b */ /* 0x040fe20003f8e200 */
[----:B------:R-:W-:Y:S01]  /*0e30*/  IMAD.MOV.U32 R8, RZ, RZ, R26 ;  /* 0x000000ffff087224 */ /* 0x000fe200078e001a */
[----:B------:R-:W-:Y:S01]  /*0e40*/  @!P0 DMUL R4, R6, 8.98846567431157953865e+307 ;  /* 0x7fe0000006048828 */ /* 0x000fe20000000000 */
[----:B------:R-:W-:-:S02]  /*0e50*/  LOP3.LUT R13, R9, 0x7ff00000, RZ, 0xc0, !PT ;  /* 0x7ff00000090d7812 */ /* 0x000fc400078ec0ff */
[----:B------:R-:W-:Y:S02]  /*0e60*/  MOV R22, UR4 ;  /* 0x0000000400167c02 */ /* 0x000fe40008000f00 */
[----:B------:R-:W-:Y:S01]  /*0e70*/  ISETP.GE.U32.AND P3, PT, R13, UR4, PT ;  /* 0x000000040d007c0c */ /* 0x000fe2000bf66070 */
[----:B------:R-:W0:Y:S01]  /*0e80*/  MUFU.RCP64H R17, R5 ;  /* 0x0000000500117308 */ /* 0x000e220000001800 */
[----:B------:R-:W-:-:S03]  /*0e90*/  IMAD.MOV.U32 R23, RZ, RZ, R13 ;  /* 0x000000ffff177224 */ /* 0x000fc600078e000d */
[----:B------:R-:W-:Y:S01]  /*0ea0*/  @!P0 LOP3.LUT R22, R5, 0x7ff00000, RZ, 0xc0, !PT ;  /* 0x7ff0000005168812 */ /* 0x000fe200078ec0ff */
[----:B------:R-:W-:Y:S01]  /*0eb0*/  @!P4 IMAD.MOV.U32 R18, RZ, RZ, RZ ;  /* 0x000000ffff12c224 */ /* 0x000fe200078e00ff */
[----:B------:R-:W-:-:S03]  /*0ec0*/  @!P4 LOP3.LUT R14, R7, 0x7ff00000, RZ, 0xc0, !PT ;  /* 0x7ff00000070ec812 */ /* 0x000fc600078ec0ff */
[----:B------:R-:W-:Y:S01]  /*0ed0*/  VIADD R24, R22, 0xffffffff ;  /* 0xffffffff16187836 */ /* 0x000fe20000000000 */
[----:B------:R-:W-:Y:S01]  /*0ee0*/  @!P4 ISETP.GE.U32.AND P5, PT, R13, R14, PT ;  /* 0x0000000e0d00c20c */ /* 0x000fe20003fa6070 */
[----:B------:R-:W-:-:S05]  /*0ef0*/  IMAD.MOV.U32 R14, RZ, RZ, 0x1ca00000 ;  /* 0x1ca00000ff0e7424 */ /* 0x000fca00078e00ff */
[----:B------:R-:W-:Y:S01]  /*0f00*/  @!P4 SEL R15, R14, 0x63400000, !P5 ;  /* 0x634000000e0fc807 */ /* 0x000fe20006800000 */
[----:B0-----:R-:W-:-:S03]  /*0f10*/  DFMA R10, R16, -R4, 1 ;  /* 0x3ff00000100a742b */ /* 0x001fc60000000804 */
[----:B------:R-:W-:-:S04]  /*0f20*/  @!P4 LOP3.LUT R15, R15, 0x80000000, R9, 0xf8, !PT ;  /* 0x800000000f0fc812 */ /* 0x000fc800078ef809 */
[----:B------:R-:W-:Y:S01]  /*0f30*/  @!P4 LOP3.LUT R19, R15, 0x100000, RZ, 0xfc, !PT ;  /* 0x001000000f13c812 */ /* 0x000fe200078efcff */
[----:B------:R-:W-:-:S08]  /*0f40*/  DFMA R10, R10, R10, R10 ;  /* 0x0000000a0a0a722b */ /* 0x000fd0000000000a */
[----:B------:R-:W-:Y:S01]  /*0f50*/  DFMA R16, R16, R10, R16 ;  /* 0x0000000a1010722b */ /* 0x000fe20000000010 */
[----:B------:R-:W-:Y:S01]  /*0f60*/  SEL R11, R14, 0x63400000, !P3 ;  /* 0x634000000e0b7807 */ /* 0x000fe20005800000 */
[----:B------:R-:W-:-:S03]  /*0f70*/  IMAD.MOV.U32 R10, RZ, RZ, R8 ;  /* 0x000000ffff0a7224 */ /* 0x000fc600078e0008 */
[----:B------:R-:W-:-:S03]  /*0f80*/  LOP3.LUT R11, R11, 0x800fffff, R9, 0xf8, !PT ;  /* 0x800fffff0b0b7812 */ /* 0x000fc600078ef809 */
[----:B------:R-:W-:-:S03]  /*0f90*/  DFMA R20, R16, -R4, 1 ;  /* 0x3ff000001014742b */ /* 0x000fc60000000804 */
[----:B------:R-:W-:-:S05]  /*0fa0*/  @!P4 DFMA R10, R10, 2, -R18 ;  /* 0x400000000a0ac82b */ /* 0x000fca0000000812 */
[----:B------:R-:W-:-:S05]  /*0fb0*/  DFMA R16, R16, R20, R16 ;  /* 0x000000141010722b */ /* 0x000fca0000000010 */
[----:B------:R-:W-:-:S03]  /*0fc0*/  @!P4 LOP3.LUT R23, R11, 0x7ff00000, RZ, 0xc0, !PT ;  /* 0x7ff000000b17c812 */ /* 0x000fc600078ec0ff */
[----:B------:R-:W-:Y:S02]  /*0fd0*/  DMUL R18, R16, R10 ;  /* 0x0000000a10127228 */ /* 0x000fe40000000000 */
[----:B------:R-:W-:-:S05]  /*0fe0*/  VIADD R15, R23, 0xffffffff ;  /* 0xffffffff170f7836 */ /* 0x000fca0000000000 */
[----:B------:R-:W-:Y:S01]  /*0ff0*/  ISETP.GT.U32.AND P0, PT, R15, 0x7feffffe, PT ;  /* 0x7feffffe0f00780c */ /* 0x000fe20003f04070 */
[----:B------:R-:W-:-:S03]  /*1000*/  DFMA R20, R18, -R4, R10 ;  /* 0x800000041214722b */ /* 0x000fc6000000000a */
[----:B------:R-:W-:-:S05]  /*1010*/  ISETP.GT.U32.OR P0, PT, R24, 0x7feffffe, P0 ;  /* 0x7feffffe1800780c */ /* 0x000fca0000704470 */
[----:B------:R-:W-:-:S08]  /*1020*/  DFMA R16, R16, R20, R18 ;  /* 0x000000141010722b */ /* 0x000fd00000000012 */
[----:B------:R-:W-:Y:S05]  /*1030*/  @P0 BRA `(.L_x_483) ;  /* 0x00000000006c0947 */ /* 0x000fea0003800000 */
[----:B------:R-:W-:-:S04]  /*1040*/  LOP3.LUT R18, R7, 0x7ff00000, RZ, 0xc0, !PT ;  /* 0x7ff0000007127812 */ /* 0x000fc800078ec0ff */
[CC--:B------:R-:W-:Y:S02]  /*1050*/  VIADDMNMX R8, R13.reuse, -R18.reuse, 0xb9600000, !PT ;  /* 0xb96000000d087446 */ /* 0x0c0fe40007800912 */
[----:B------:R-:W-:Y:S02]  /*1060*/  ISETP.GE.U32.AND P0, PT, R13, R18, PT ;  /* 0x000000120d00720c */ /* 0x000fe40003f06070 */
[----:B------:R-:W-:Y:S02]  /*1070*/  VIMNMX R8, PT, PT, R8, 0x46a00000, PT ;  /* 0x46a0000008087848 */ /* 0x000fe40003fe0100 */
[----:B------:R-:W-:-:S05]  /*1080*/  SEL R13, R14, 0x63400000, !P0 ;  /* 0x634000000e0d7807 */ /* 0x000fca0004000000 */
[----:B------:R-:W-:Y:S01]  /*1090*/  IMAD.IADD R13, R8, 0x1, -R13 ;  /* 0x00000001080d7824 */ /* 0x000fe200078e0a0d */
[----:B------:R-:W-:-:S03]  /*10a0*/  MOV R8, RZ ;  /* 0x000000ff00087202 */ /* 0x000fc60000000f00 */
        /* <DEDUP_REMOVED lines=20> */
.L_x_483:
[----:B------:R-:W-:-:S14]  /*11f0*/  DSETP.NAN.AND P0, PT, R8, R8, PT ;  /* 0x000000080800722a */ /* 0x000fdc0003f08000 */
[----:B------:R-:W-:Y:S05]  /*1200*/  @P0 BRA `(.L_x_485) ;  /* 0x0000000000440947 */ /* 0x000fea0003800000 */
[----:B------:R-:W-:-:S14]  /*1210*/  DSETP.NAN.AND P0, PT, R6, R6, PT ;  /* 0x000000060600722a */ /* 0x000fdc0003f08000 */
[----:B------:R-:W-:Y:S05]  /*1220*/  @P0 BRA `(.L_x_486) ;  /* 0x0000000000300947 */ /* 0x000fea0003800000 */
[----:B------:R-:W-:Y:S01]  /*1230*/  ISETP.NE.AND P0, PT, R23, R22, PT ;  /* 0x000000161700720c */ /* 0x000fe20003f05270 */
[----:B------:R-:W-:Y:S01]  /*1240*/  IMAD.MOV.U32 R14, RZ, RZ, 0x0 ;  /* 0x00000000ff0e7424 */ /* 0x000fe200078e00ff */
[----:B------:R-:W-:-:S11]  /*1250*/  MOV R15, 0xfff80000 ;  /* 0xfff80000000f7802 */ /* 0x000fd60000000f00 */
        /* <DEDUP_REMOVED lines=9> */
.L_x_486:
[----:B------:R-:W-:Y:S01]  /*12f0*/  LOP3.LUT R15, R7, 0x80000, RZ, 0xfc, !PT ;  /* 0x00080000070f7812 */ /* 0x000fe200078efcff */
[----:B------:R-:W-:Y:S01]  /*1300*/  IMAD.MOV.U32 R14, RZ, RZ, R6 ;  /* 0x000000ffff0e7224 */ /* 0x000fe200078e0006 */
[----:B------:R-:W-:Y:S06]  /*1310*/  BRA `(.L_x_484) ;  /* 0x0000000000087947 */ /* 0x000fec0003800000 */
.L_x_485:
[----:B------:R-:W-:Y:S02]  /*1320*/  LOP3.LUT R15, R9, 0x80000, RZ, 0xfc, !PT ;  /* 0x00080000090f7812 */ /* 0x000fe400078efcff */
[----:B------:R-:W-:-:S07]  /*1330*/  MOV R14, R8 ;  /* 0x00000008000e7202 */ /* 0x000fce0000000f00 */
.L_x_484:
[----:B------:R-:W-:Y:S05]  /*1340*/  BSYNC.RECONVERGENT B2 ;  /* 0x0000000000027941 */ /* 0x000fea0003800200 */
.L_x_482:
[----:B------:R-:W-:Y:S02]  /*1350*/  IMAD.MOV.U32 R13, RZ, RZ, 0x0 ;  /* 0x00000000ff0d7424 */ /* 0x000fe400078e00ff */
[----:B------:R-:W-:Y:S02]  /*1360*/  IMAD.MOV.U32 R6, RZ, RZ, R14 ;  /* 0x000000ffff067224 */ /* 0x000fe400078e000e */
[----:B------:R-:W-:Y:S01]  /*1370*/  IMAD.MOV.U32 R7, RZ, RZ, R15 ;  /* 0x000000ffff077224 */ /* 0x000fe200078e000f */
[----:B------:R-:W-:Y:S06]  /*1380*/  RET.REL.NODEC R12 `(_Z24gpuKernelArrayRowAverageIdEvPT_S1_ii) ;  /* 0xffffffec0c1c7950 */ /* 0x000fec0003c3ffff */
.L_x_487:
        /* <DEDUP_REMOVED lines=15> */
.L_x_700:


//--------------------- .text._Z33gpuKernelArrayAddVectorToDiagonalIdEvPT_S1_S0_i --------------------------
	.section	.text._Z33gpuKernelArrayAddVectorToDiagonalIdEvPT_S1_S0_i,"ax",@progbits
	.align	128
        .global         _Z33gpuKernelArrayAddVectorToDiagonalIdEvPT_S1_S0_i
        .type           _Z33gpuKernelArrayAddVectorToDiagonalIdEvPT_S1_S0_i,@function
        .size           _Z33gpuKernelArrayAddVectorToDiagonalIdEvPT_S1_S0_i,(.L_x_804 - _Z33gpuKernelArrayAddVectorToDiagonalIdEvPT_S1_S0_i)
        .other          _Z33gpuKernelArrayAddVectorToDiagonalIdEvPT_S1_S0_i,@"STO_CUDA_ENTRY STV_DEFAULT"
_Z33gpuKernelArrayAddVectorToDiagonalIdEvPT_S1_S0_i:
.text._Z33gpuKernelArrayAddVectorToDiagonalIdEvPT_S1_S0_i:
        /* <DEDUP_REMOVED lines=13> */
[----:B-1----:R-:W-:-:S07]  /*00d0*/  IMAD R13, R13, UR4, RZ ;  /* 0x000000040d0d7c24 */ /* 0x002fce000f8e02ff */
.L_x_488:
[C---:B-1----:R-:W-:Y:S02]  /*00e0*/  IMAD R5, R0.reuse, UR5, R0 ;  /* 0x0000000500057c24 */ /* 0x042fe4000f8e0200 */
[----:B---3--:R-:W-:-:S04]  /*00f0*/  IMAD.WIDE R2, R0, 0x8, R8 ;  /* 0x0000000800027825 */ /* 0x008fc800078e0208 */
[----:B0-----:R-:W-:Y:S02]  /*0100*/  IMAD.WIDE R4, R5, 0x8, R10 ;  /* 0x0000000805047825 */ /* 0x001fe400078e020a */
[----:B--2---:R-:W4:Y:S04]  /*0110*/  LDG.E.64 R2, desc[UR6][R2.64] ;  /* 0x0000000602027981 */ /* 0x004f28000c1e1b00 */
[----:B------:R-:W4:Y:S01]  /*0120*/  LDG.E.64 R6, desc[UR6][R4.64] ;  /* 0x0000000604067981 */ /* 0x000f22000c1e1b00 */
[----:B------:R-:W-:-:S04]  /*0130*/  IADD3 R0, PT, PT, R13, R0, RZ ;  /* 0x000000000d007210 */ /* 0x000fc80007ffe0ff */
[----:B------:R-:W-:Y:S01]  /*0140*/  ISETP.GE.AND P0, PT, R0, UR5, PT ;  /* 0x0000000500007c0c */ /* 0x000fe2000bf06270 */
[----:B----4-:R-:W-:-:S07]  /*0150*/  DFMA R6, R2, UR8, R6 ;  /* 0x0000000802067c2b */ /* 0x010fce0008000006 */
[----:B------:R1:W-:Y:S05]  /*0160*/  STG.E.64 desc[UR6][R4.64], R6 ;  /* 0x0000000604007986 */ /* 0x0003ea000c101b06 */
[----:B------:R-:W-:Y:S05]  /*0170*/  @!P0 BRA `(.L_x_488) ;  /* 0xfffffffc00d88947 */ /* 0x000fea000383ffff */
[----:B------:R-:W-:Y:S05]  /*0180*/  EXIT ;  /* 0x000000000000794d */ /* 0x000fea0003800000 */
.L_x_489:
        /* <DEDUP_REMOVED lines=15> */
.L_x_804:


//--------------------- .text._Z36gpuKernelArrayMultiplyScalarDiagonalIdEvPT_S0_i --------------------------
	.section	.text._Z36gpuKernelArrayMultiplyScalarDiagonalIdEvPT_S0_i,"ax",@progbits
	.align	128
        .global         _Z36gpuKernelArrayMultiplyScalarDiagonalIdEvPT_S0_i
        .type           _Z36gpuKernelArrayMultiplyScalarDiagonalIdEvPT_S0_i,@function
        .size           _Z36gpuKernelArrayMultiplyScalarDiagonalIdEvPT_S0_i,(.L_x_805 - _Z36gpuKernelArrayMultiplyScalarDiagonalIdEvPT_S0_i)
        .other          _Z36gpuKernelArrayMultiplyScalarDiagonalIdEvPT_S0_i,@"STO_CUDA_ENTRY STV_DEFAULT"
_Z36gpuKernelArrayMultiplyScalarDiagonalIdEvPT_S0_i:
.text._Z36gpuKernelArrayMultiplyScalarDiagonalIdEvPT_S0_i:
        /* <DEDUP_REMOVED lines=13> */
.L_x_490:
[----:B-1----:R-:W-:-:S04]  /*00d0*/  IMAD R3, R0, UR5, R0 ;  /* 0x0000000500037c24 */ /* 0x002fc8000f8e0200 */
[----:B0-----:R-:W-:-:S05]  /*00e0*/  IMAD.WIDE R2, R3, 0x8, R6 ;  /* 0x0000000803027825 */ /* 0x001fca00078e0206 */
[----:B--2---:R-:W3:Y:S01]  /*00f0*/  LDG.E.64 R4, desc[UR6][R2.64] ;  /* 0x0000000602047981 */ /* 0x004ee2000c1e1b00 */
[----:B------:R-:W-:-:S04]  /*0100*/  IADD3 R0, PT, PT, R11, R0, RZ ;  /* 0x000000000b007210 */ /* 0x000fc80007ffe0ff */
[----:B------:R-:W-:Y:S01]  /*0110*/  ISETP.GE.AND P0, PT, R0, UR5, PT ;  /* 0x0000000500007c0c */ /* 0x000fe2000bf06270 */
[----:B---3--:R-:W-:-:S07]  /*0120*/  DMUL R4, R4, R8 ;  /* 0x0000000804047228 */ /* 0x008fce0000000000 */
[----:B------:R1:W-:Y:S05]  /*0130*/  STG.E.64 desc[UR6][R2.64], R4 ;  /* 0x0000000402007986 */ /* 0x0003ea000c101b06 */
[----:B------:R-:W-:Y:S05]  /*0140*/  @!P0 BRA `(.L_x_490) ;  /* 0xfffffffc00e08947 */ /* 0x000fea000383ffff */
[----:B------:R-:W-:Y:S05]  /*0150*/  EXIT ;  /* 0x000000000000794d */ /* 0x000fea0003800000 */
.L_x_491:
        /* <DEDUP_REMOVED lines=10> */
.L_x_805:


//--------------------- .text._Z19gpuKernelArrayPowerIdEvPT_S1_ii --------------------------
	.section	.text._Z19gpuKernelArrayPowerIdEvPT_S1_ii,"ax",@progbits
	.align	128
        .global         _Z19gpuKernelArrayPowerIdEvPT_S1_ii
        .type           _Z19gpuKernelArrayPowerIdEvPT_S1_ii,@function
        .size           _Z19gpuKernelArrayPowerIdEvPT_S1_ii,(.L_x_806 - _Z19gpuKernelArrayPowerIdEvPT_S1_ii)
        .other          _Z19gpuKernelArrayPowerIdEvPT_S1_ii,@"STO_CUDA_ENTRY STV_DEFAULT"
_Z19gpuKernelArrayPowerIdEvPT_S1_ii:
.text._Z19gpuKernelArrayPowerIdEvPT_S1_ii:
        /* <DEDUP_REMOVED lines=16> */
.L_x_493:
[----:B0---4-:R-:W-:-:S06]  /*0100*/  IMAD.WIDE R2, R0, 0x8, R8 ;  /* 0x0000000800027825 */ /* 0x011fcc00078e0208 */
[----:B------:R-:W2:Y:S01]  /*0110*/  LDG.E.64 R2, desc[UR12][R2.64] ;  /* 0x0000000c02027981 */ /* 0x000ea2000c1e1b00 */
[----:B-1----:R-:W-:Y:S01]  /*0120*/  IMAD.WIDE R4, R0, 0x8, R10 ;  /* 0x0000000800047825 */ /* 0x002fe200078e020a */
[----:B------:R-:W-:-:S04]  /*0130*/  IADD3 R0, PT, PT, R7, R0, RZ ;  /* 0x0000000007007210 */ /* 0x000fc80007ffe0ff */
[----:B------:R-:W-:Y:S01]  /*0140*/  ISETP.GE.AND P0, PT, R0, UR6, PT ;  /* 0x0000000600007c0c */ /* 0x000fe2000bf06270 */
[----:B--2---:R0:W-:-:S12]  /*0150*/  STG.E.64 desc[UR12][R4.64], R2 ;  /* 0x0000000204007986 */ /* 0x0041d8000c101b0c */
[----:B------:R-:W-:Y:S05]  /*0160*/  @!P0 BRA `(.L_x_493) ;  /* 0xfffffffc00e48947 */ /* 0x000fea000383ffff */
[----:B------:R-:W-:Y:S05]  /*0170*/  EXIT ;  /* 0x000000000000794d */ /* 0x000fea0003800000 */
.L_x_492:
        /* <DEDUP_REMOVED lines=13> */
.L_x_499:
[----:B0-----:R-:W0:Y:S01]  /*0250*/  LDC.64 R2, c[0x0][0x388] ;  /* 0x0000e200ff027b82 */ /* 0x001e220000000a00 */
[----:B--2---:R-:W2:Y:S07]  /*0260*/  LDCU UR5, c[0x0][0x394] ;  /* 0x00007280ff0577ac */ /* 0x004eae0008000800 */
[----:B-1-34-:R-:W3:Y:S01]  /*0270*/  LDC.64 R4, c[0x0][0x380] ;  /* 0x0000e000ff047b82 */ /* 0x01aee20000000a00 */
[----:B0-----:R-:W-:-:S05]  /*0280*/  IMAD.WIDE R2, R0, 0x8, R2 ;  /* 0x0000000800027825 */ /* 0x001fca00078e0202 */
[----:B----4-:R-:W4:Y:S01]  /*0290*/  LDG.E.64 R8, desc[UR12][R2.64] ;  /* 0x0000000c02087981 */ /* 0x010f22000c1e1b00 */
[----:B------:R-:W-:Y:S01]  /*02a0*/  UISETP.GE.U32.AND UP2, UPT, UR4, 0xf, UPT ;  /* 0x0000000f0400788c */ /* 0x000fe2000bf46070 */
[----:B---3--:R-:W-:Y:S01]  /*02b0*/  IMAD.WIDE R4, R0, 0x8, R4 ;  /* 0x0000000800047825 */ /* 0x008fe200078e0204 */
[----:B------:R-:W-:-:S04]  /*02c0*/  IADD3 R0, PT, PT, R7, R0, RZ ;  /* 0x0000000007007210 */ /* 0x000fc80007ffe0ff */
[----:B--2---:R-:W-:Y:S01]  /*02d0*/  ISETP.GE.AND P1, PT, R0, UR5, PT ;  /* 0x0000000500007c0c */ /* 0x004fe2000bf26270 */
[----:B----4-:R0:W-:Y:S02]  /*02e0*/  STG.E.64 desc[UR12][R4.64], R8 ;  /* 0x0000000804007986 */ /* 0x0101e4000c101b0c */
[----:B------:R-:W-:Y:S10]  /*02f0*/  BRA.U !UP2, `(.L_x_494) ;  /* 0x000000010ad07547 */ /* 0x000ff4000b800000 */
[----:B------:R-:W-:-:S07]  /*0300*/  MOV R6, UR8 ;  /* 0x0000000800067c02 */ /* 0x000fce0008000f00 */
.L_x_495:
[----:B-12---:R-:W2:Y:S02]  /*0310*/  LDG.E.64 R10, desc[UR12][R2.64] ;  /* 0x0000000c020a7981 */ /* 0x006ea4000c1e1b00 */
[----:B--2---:R-:W-:-:S07]  /*0320*/  DMUL R10, R10, R8 ;  /* 0x000000080a0a7228 */ /* 0x004fce0000000000 */
[----:B------:R1:W-:Y:S04]  /*0330*/  STG.E.64 desc[UR12][R4.64], R10 ;  /* 0x0000000a04007986 */ /* 0x0003e8000c101b0c */
[----:B0-----:R-:W2:Y:S02]  /*0340*/  LDG.E.64 R8, desc[UR12][R2.64] ;  /* 0x0000000c02087981 */ /* 0x001ea4000c1e1b00 */
[----:B--2---:R-:W-:-:S07]  /*0350*/  DMUL R8, R10, R8 ;  /* 0x000000080a087228 */ /* 0x004fce0000000000 */
[----:B------:R0:W-:Y:S04]  /*0360*/  STG.E.64 desc[UR12][R4.64], R8 ;  /* 0x0000000804007986 */ /* 0x0001e8000c101b0c */
[----:B------:R-:W2:Y:S02]  /*0370*/  LDG.E.64 R12, desc[UR12][R2.64] ;  /* 0x0000000c020c7981 */ /* 0x000ea4000c1e1b00 */
[----:B--2---:R-:W-:-:S07]  /*0380*/  DMUL R12, R8, R12 ;  /* 0x0000000c080c7228 */ /* 0x004fce0000000000 */
[----:B------:R2:W-:Y:S04]  /*0390*/  STG.E.64 desc[UR12][R4.64], R12 ;  /* 0x0000000c04007986 */ /* 0x0005e8000c101b0c */
[----:B------:R-:W3:Y:S02]  /*03a0*/  LDG.E.64 R14, desc[UR12][R2.64] ;  /* 0x0000000c020e7981 */ /* 0x000ee4000c1e1b00 */
[----:B---3--:R-:W-:-:S07]  /*03b0*/  DMUL R14, R12, R14 ;  /* 0x0000000e0c0e7228 */ /* 0x008fce0000000000 */
[----:B------:R3:W-:Y:S04]  /*03c0*/  STG.E.64 desc[UR12][R4.64], R14 ;  /* 0x0000000e04007986 */ /* 0x0007e8000c101b0c */
[----:B------:R-:W4:Y:S02]  /*03d0*/  LDG.E.64 R16, desc[UR12][R2.64] ;  /* 0x0000000c02107981 */ /* 0x000f24000c1e1b00 */
[----:B----4-:R-:W-:-:S07]  /*03e0*/  DMUL R16, R14, R16 ;  /* 0x000000100e107228 */ /* 0x010fce0000000000 */
[----:B------:R4:W-:Y:S04]  /*03f0*/  STG.E.64 desc[UR12][R4.64], R16 ;  /* 0x0000001004007986 */ /* 0x0009e8000c101b0c */
[----:B-1----:R-:W5:Y:S02]  /*0400*/  LDG.E.64 R10, desc[UR12][R2.64] ;  /* 0x0000000c020a7981 */ /* 0x002f64000c1e1b00 */
[----:B-----5:R-:W-:-:S07]  /*0410*/  DMUL R10, R16, R10 ;  /* 0x0000000a100a7228 */ /* 0x020fce0000000000 */
[----:B------:R1:W-:Y:S04]  /*0420*/  STG.E.64 desc[UR12][R4.64], R10 ;  /* 0x0000000a04007986 */ /* 0x0003e8000c101b0c */
[----:B0-----:R-:W5:Y:S02]  /*0430*/  LDG.E.64 R8, desc[UR12][R2.64] ;  /* 0x0000000c02087981 */ /* 0x001f64000c1e1b00 */
[----:B-----5:R-:W-:-:S07]  /*0440*/  DMUL R8, R10, R8 ;  /* 0x000000080a087228 */ /* 0x020fce0000000000 */
[----:B------:R0:W-:Y:S04]  /*0450*/  STG.E.64 desc[UR12][R4.64], R8 ;  /* 0x0000000804007986 */ /* 0x0001e8000c101b0c */
[----:B--2---:R-:W2:Y:S02]  /*0460*/  LDG.E.64 R12, desc[UR12][R2.64] ;  /* 0x0000000c020c7981 */ /* 0x004ea4000c1e1b00 */
[----:B--2---:R-:W-:-:S07]  /*0470*/  DMUL R12, R8, R12 ;  /* 0x0000000c080c7228 */ /* 0x004fce0000000000 */
[----:B------:R2:W-:Y:S04]  /*0480*/  STG.E.64 desc[UR12][R4.64], R12 ;  /* 0x0000000c04007986 */ /* 0x0005e8000c101b0c */
[----:B---3--:R-:W3:Y:S02]  /*0490*/  LDG.E.64 R14, desc[UR12][R2.64] ;  /* 0x0000000c020e7981 */ /* 0x008ee4000c1e1b00 */
[----:B---3--:R-:W-:-:S07]  /*04a0*/  DMUL R14, R12, R14 ;  /* 0x0000000e0c0e7228 */ /* 0x008fce0000000000 */
[----:B------:R3:W-:Y:S04]  /*04b0*/  STG.E.64 desc[UR12][R4.64], R14 ;  /* 0x0000000e04007986 */ /* 0x0007e8000c101b0c */
[----:B----4-:R-:W4:Y:S02]  /*04c0*/  LDG.E.64 R16, desc[UR12][R2.64] ;  /* 0x0000000c02107981 */ /* 0x010f24000c1e1b00 */
        /* <DEDUP_REMOVED lines=14> */
[----:B----4-:R-:W3:Y:S02]  /*05b0*/  LDG.E.64 R16, desc[UR12][R2.64] ;  /* 0x0000000c02107981 */ /* 0x010ee4000c1e1b00 */
[----:B---3--:R-:W-:-:S07]  /*05c0*/  DMUL R16, R14, R16 ;  /* 0x000000100e107228 */ /* 0x008fce0000000000 */
[----:B------:R2:W-:Y:S04]  /*05d0*/  STG.E.64 desc[UR12][R4.64], R16 ;  /* 0x0000001004007986 */ /* 0x0005e8000c101b0c */
[----:B-1----:R-:W0:Y:S01]  /*05e0*/  LDG.E.64 R10, desc[UR12][R2.64] ;  /* 0x0000000c020a7981 */ /* 0x002e22000c1e1b00 */
[----:B------:R-:W-:-:S04]  /*05f0*/  IADD3 R6, PT, PT, R6, 0x10, RZ ;  /* 0x0000001006067810 */ /* 0x000fc80007ffe0ff */
[----:B------:R-:W-:Y:S01]  /*0600*/  ISETP.NE.AND P0, PT, R6, RZ, PT ;  /* 0x000000ff0600720c */ /* 0x000fe20003f05270 */
[----:B0-----:R-:W-:-:S07]  /*0610*/  DMUL R8, R16, R10 ;  /* 0x0000000a10087228 */ /* 0x001fce0000000000 */
[----:B------:R2:W-:Y:S05]  /*0620*/  STG.E.64 desc[UR12][R4.64], R8 ;  /* 0x0000000804007986 */ /* 0x0005ea000c101b0c */
[----:B------:R-:W-:Y:S05]  /*0630*/  @P0 BRA `(.L_x_495) ;  /* 0xfffffffc00340947 */ /* 0x000fea000383ffff */
.L_x_494:
[----:B------:R-:W-:-:S09]  /*0640*/  ULOP3.LUT UP2, URZ, UR9, 0xf, URZ, 0xc0, !UPT ;  /* 0x0000000f09ff7892 */ /* 0x000fd2000f84c0ff */
[----:B------:R-:W-:Y:S05]  /*0650*/  BRA.U !UP2, `(.L_x_496) ;  /* 0x000000010adc7547 */ /* 0x000fea000b800000 */
[----:B------:R-:W-:Y:S01]  /*0660*/  ULOP3.LUT UP2, URZ, UR10, 0x7, URZ, 0xc0, !UPT ;  /* 0x000000070aff7892 */ /* 0x000fe2000f84c0ff */
[----:B------:R-:W-:Y:S10]  /*0670*/  BRA.U !UP0, `(.L_x_497) ;  /* 0x0000000108607547 */ /* 0x000ff4000b800000 */
[----:B-1----:R-:W3:Y:S02]  /*0680*/  LDG.E.64 R10, desc[UR12][R2.64] ;  /* 0x0000000c020a7981 */ /* 0x002ee4000c1e1b00 */
[----:B---3--:R-:W-:-:S07]  /*0690*/  DMUL R10, R8, R10 ;  /* 0x0000000a080a7228 */ /* 0x008fce0000000000 */
[----:B------:R1:W-:Y:S04]  /*06a0*/  STG.E.64 desc[UR12][R4.64], R10 ;  /* 0x0000000a04007986 */ /* 0x0003e8000c101b0c */
[----:B0-2---:R-:W2:Y:S02]  /*06b0*/  LDG.E.64 R8, desc[UR12][R2.64] ;  /* 0x0000000c02087981 */ /* 0x005ea4000c1e1b00 */
        /* <DEDUP_REMOVED lines=11> */
[----:B-1----:R-:W4:Y:S02]  /*0770*/  LDG.E.64 R10, desc[UR12][R2.64] ;  /* 0x0000000c020a7981 */ /* 0x002f24000c1e1b00 */
[----:B----4-:R-:W-:-:S07]  /*0780*/  DMUL R10, R16, R10 ;  /* 0x0000000a100a7228 */ /* 0x010fce0000000000 */
[----:B------:R3:W-:Y:S04]  /*0790*/  STG.E.64 desc[UR12][R4.64], R10 ;  /* 0x0000000a04007986 */ /* 0x0007e8000c101b0c */
[----:B0-----:R-:W2:Y:S02]  /*07a0*/  LDG.E.64 R8, desc[UR12][R2.64] ;  /* 0x0000000c02087981 */ /* 0x001ea4000c1e1b00 */
[----:B--2---:R-:W-:-:S07]  /*07b0*/  DMUL R12, R10, R8 ;  /* 0x000000080a0c7228 */ /* 0x004fce0000000000 */
[----:B------:R3:W-:Y:S04]  /*07c0*/  STG.E.64 desc[UR12][R4.64], R12 ;  /* 0x0000000c04007986 */ /* 0x0007e8000c101b0c */
[----:B------:R-:W2:Y:S02]  /*07d0*/  LDG.E.64 R8, desc[UR12][R2.64] ;  /* 0x0000000c02087981 */ /* 0x000ea4000c1e1b00 */
[----:B--2---:R-:W-:-:S07]  /*07e0*/  DMUL R8, R12, R8 ;  /* 0x000000080c087228 */ /* 0x004fce0000000000 */
[----:B------:R3:W-:Y:S04]  /*07f0*/  STG.E.64 desc[UR12][R4.64], R8 ;  /* 0x0000000804007986 */ /* 0x0007e8000c101b0c */
.L_x_497:
[----:B------:R-:W-:Y:S05]  /*0800*/  BRA.U !UP2, `(.L_x_496) ;  /* 0x000000010a707547 */ /* 0x000fea000b800000 */
[----:B------:R-:W-:Y:S01]  /*0810*/  UISETP.NE.AND UP2, UPT, UR6, URZ, UPT ;  /* 0x000000ff0600728c */ /* 0x000fe2000bf45270 */
[----:B------:R-:W-:Y:S10]  /*0820*/  BRA.U !UP1, `(.L_x_498) ;  /* 0x0000000109307547 */ /* 0x000ff4000b800000 */
[----:B-1-3--:R-:W3:Y:S02]  /*0830*/  LDG.E.64 R10, desc[UR12][R2.64] ;  /* 0x0000000c020a7981 */ /* 0x00aee4000c1e1b00 */
        /* <DEDUP_REMOVED lines=8> */
[----:B------:R-:W2:Y:S02]  /*08c0*/  LDG.E.64 R8, desc[UR12][R2.64] ;  /* 0x0000000c02087981 */ /* 0x000ea4000c1e1b00 */
[----:B--2---:R-:W-:-:S07]  /*08d0*/  DMUL R8, R14, R8 ;  /* 0x000000080e087228 */ /* 0x004fce0000000000 */
[----:B------:R4:W-:Y:S04]  /*08e0*/  STG.E.64 desc[UR12][R4.64], R8 ;  /* 0x0000000804007986 */ /* 0x0009e8000c101b0c */
.L_x_498:
[----:B------:R-:W-:Y:S05]  /*08f0*/  BRA.U !UP2, `(.L_x_496) ;  /* 0x000000010a347547 */ /* 0x000fea000b800000 */
[----:B-1-34-:R-:W3:Y:S01]  /*0900*/  LDG.E.64 R10, desc[UR12][R2.64] ;  /* 0x0000000c020a7981 */ /* 0x01aee2000c1e1b00 */
[----:B------:R-:W-:Y:S01]  /*0910*/  UISETP.NE.AND UP2, UPT, UR6, 0x1, UPT ;  /* 0x000000010600788c */ /* 0x000fe2000bf45270 */
[----:B---3--:R-:W-:-:S07]  /*0920*/  DMUL R10, R10, R8 ;  /* 0x000000080a0a7228 */ /* 0x008fce0000000000 */
[----:B------:R1:W-:Y:S01]  /*0930*/  STG.E.64 desc[UR12][R4.64], R10 ;  /* 0x0000000a04007986 */ /* 0x0003e2000c101b0c */
[----:B------:R-:W-:Y:S05]  /*0940*/  BRA.U !UP2, `(.L_x_496) ;  /* 0x000000010a207547 */ /* 0x000fea000b800000 */
[----:B0-2---:R-:W2:Y:S01]  /*0950*/  LDG.E.64 R8, desc[UR12][R2.64] ;  /* 0x0000000c02087981 */ /* 0x005ea2000c1e1b00 */
[----:B------:R-:W-:Y:S01]  /*0960*/  UISETP.NE.AND UP2, UPT, UR6, 0x2, UPT ;  /* 0x000000020600788c */ /* 0x000fe2000bf45270 */
[----:B--2---:R-:W-:-:S07]  /*0970*/  DMUL R8, R10, R8 ;  /* 0x000000080a087228 */ /* 0x004fce0000000000 */
[----:B------:R0:W-:Y:S01]  /*0980*/  STG.E.64 desc[UR12][R4.64], R8 ;  /* 0x0000000804007986 */ /* 0x0001e2000c101b0c */
[----:B------:R-:W-:Y:S05]  /*0990*/  BRA.U !UP2, `(.L_x_496) ;  /* 0x000000010a0c7547 */ /* 0x000fea000b800000 */
[----:B------:R-:W0:Y:S02]  /*09a0*/  LDG.E.64 R2, desc[UR12][R2.64] ;  /* 0x0000000c02027981 */ /* 0x000e24000c1e1b00 */
[----:B0-----:R-:W-:-:S07]  /*09b0*/  DMUL R8, R8, R2 ;  /* 0x0000000208087228 */ /* 0x001fce0000000000 */
[----:B------:R0:W-:Y:S04]  /*09c0*/  STG.E.64 desc[UR12][R4.64], R8 ;  /* 0x0000000804007986 */ /* 0x0001e8000c101b0c */
.L_x_496:
[----:B------:R-:W-:Y:S05]  /*09d0*/  @!P1 BRA `(.L_x_499) ;  /* 0xfffffff8001c9947 */ /* 0x000fea000383ffff */
[----:B------:R-:W-:Y:S05]  /*09e0*/  EXIT ;  /* 0x000000000000794d */ /* 0x000fea0003800000 */
.L_x_500:
        /* <DEDUP_REMOVED lines=9> */
.L_x_806:


//--------------------- .text._Z20gpuKernelArraySquareIdEvPT_S1_i --------------------------
	.section	.text._Z20gpuKernelArraySquareIdEvPT_S1_i,"ax",@progbits
	.align	128
        .global         _Z20gpuKernelArraySquareIdEvPT_S1_i
        .type           _Z20gpuKernelArraySquareIdEvPT_S1_i,@function
        .size           _Z20gpuKernelArraySquareIdEvPT_S1_i,(.L_x_807 - _Z20gpuKernelArraySquareIdEvPT_S1_i)
        .other          _Z20gpuKernelArraySquareIdEvPT_S1_i,@"STO_CUDA_ENTRY STV_DEFAULT"
_Z20gpuKernelArraySquareIdEvPT_S1_i:
.text._Z20gpuKernelArraySquareIdEvPT_S1_i:
        /* <DEDUP_REMOVED lines=13> */
.L_x_501:
[----:B---3--:R-:W-:-:S06]  /*00d0*/  IMAD.WIDE R2, R0, 0x8, R8 ;  /* 0x0000000800027825 */ /* 0x008fcc00078e0208 */
[----:B--2---:R-:W2:Y:S01]  /*00e0*/  LDG.E.64 R2, desc[UR6][R2.64] ;  /* 0x0000000602027981 */ /* 0x004ea2000c1e1b00 */
[----:B01----:R-:W-:Y:S01]  /*00f0*/  IMAD.WIDE R6, R0, 0x8, R10 ;  /* 0x0000000800067825 */ /* 0x003fe200078e020a */
[----:B------:R-:W-:-:S04]  /*0100*/  IADD3 R0, PT, PT, R13, R0, RZ ;  /* 0x000000000d007210 */ /* 0x000fc80007ffe0ff */
[----:B------:R-:W-:Y:S01]  /*0110*/  ISETP.GE.AND P0, PT, R0, UR5, PT ;  /* 0x0000000500007c0c */ /* 0x000fe2000bf06270 */
[----:B--2---:R-:W-:-:S07]  /*0120*/  DMUL R4, R2, R2 ;  /* 0x0000000202047228 */ /* 0x004fce0000000000 */
[----:B------:R1:W-:Y:S05]  /*0130*/  STG.E.64 desc[UR6][R6.64], R4 ;  /* 0x0000000406007986 */ /* 0x0003ea000c101b06 */
[----:B------:R-:W-:Y:S05]  /*0140*/  @!P0 BRA `(.L_x_501) ;  /* 0xfffffffc00e08947 */ /* 0x000fea000383ffff */
[----:B------:R-:W-:Y:S05]  /*0150*/  EXIT ;  /* 0x000000000000794d */ /* 0x000fea0003800000 */
.L_x_502:
        /* <DEDUP_REMOVED lines=10> */
.L_x_807:


//--------------------- .text._Z18gpuKernelArrayErfcIdEvPT_S1_i --------------------------
	.section	.text._Z18gpuKernelArrayErfcIdEvPT_S1_i,"ax",@progbits
	.align	128
        .global         _Z18gpuKernelArrayErfcIdEvPT_S1_i
        .type           _Z18gpuKernelArrayErfcIdEvPT_S1_i,@function
        .size           _Z18gpuKernelArrayErfcIdEvPT_S1_i,(.L_x_808 - _Z18gpuKernelArrayErfcIdEvPT_S1_i)
        .other          _Z18gpuKernelArrayErfcIdEvPT_S1_i,@"STO_CUDA_ENTRY STV_DEFAULT"
_Z18gpuKernelArrayErfcIdEvPT_S1_i:
.text._Z18gpuKernelArrayErfcIdEvPT_S1_i:
        /* <DEDUP_REMOVED lines=14> */
.L_x_506:
[----:B01----:R-:W-:-:S06]  /*00e0*/  IMAD.WIDE R8, R0, 0x8, R4 ;  /* 0x0000000800087825 */ /* 0x003fcc00078e0204 */
[----:B--2---:R-:W2:Y:S01]  /*00f0*/  LDG.E.64 R8, desc[UR6][R8.64] ;  /* 0x0000000608087981 */ /* 0x004ea2000c1e1b00 */
[--C-:B------:R-:W-:Y:S01]  /*0100*/  IMAD.MOV.U32 R2, RZ, RZ, R0.reuse ;  /* 0x000000ffff027224 */ /* 0x100fe200078e0000 */
[----:B------:R-:W-:Y:S01]  /*0110*/  BSSY.RECONVERGENT B0, `(.L_x_503) ;  /* 0x00000a9000007945 */ /* 0x000fe20003800200 */
[----:B------:R-:W-:-:S05]  /*0120*/  IMAD.IADD R0, R3, 0x1, R0 ;  /* 0x0000000103007824 */ /* 0x000fca00078e0200 */
[----:B----4-:R-:W-:Y:S02]  /*0130*/  ISETP.GE.AND P0, PT, R0, UR8, PT ;  /* 0x0000000800007c0c */ /* 0x010fe4000bf06270 */
[----:B--2---:R-:W-:-:S04]  /*0140*/  LOP3.LUT R21, R9, 0x7fffffff, RZ, 0xc0, !PT ;  /* 0x7fffffff09157812 */ /* 0x004fc800078ec0ff */
[----:B------:R-:W-:-:S13]  /*0150*/  ISETP.GT.U32.AND P1, PT, R21, 0x7fefffff, PT ;  /* 0x7fefffff1500780c */ /* 0x000fda0003f24070 */
[----:B------:R-:W-:Y:S05]  /*0160*/  @P1 BRA `(.L_x_504) ;  /* 0x0000000800681947 */ /* 0x000fea0003800000 */
[----:B------:R-:W-:Y:S01]  /*0170*/  IMAD.MOV.U32 R20, RZ, RZ, R8 ;  /* 0x000000ffff147224 */ /* 0x000fe200078e0008 */
[----:B------:R-:W-:Y:S01]  /*0180*/  UMOV UR4, 0xd4e0bfd7 ;  /* 0xd4e0bfd700047882 */ /* 0x000fe20000000000 */
[----:B------:R-:W-:Y:S01]  /*0190*/  IMAD.MOV.U32 R14, RZ, RZ, RZ ;  /* 0x000000ffff0e7224 */ /* 0x000fe200078e00ff */
[----:B------:R-:W-:Y:S01]  /*01a0*/  UMOV UR5, 0x3df8774a ;  /* 0x3df8774a00057882 */ /* 0x000fe20000000000 */
[----:B------:R-:W-:Y:S02]  /*01b0*/  ISETP.GT.U32.AND P1, PT, R21, 0x403b4000, PT ;  /* 0x403b40001500780c */ /* 0x000fe40003f24070 */
[C---:B------:R-:W-:Y:S02]  /*01c0*/  DADD R12, R20.reuse, 4 ;  /* 0x40100000140c7429 */ /* 0x040fe40000000000 */
[----:B------:R-:W-:-:S04]  /*01d0*/  DMUL R18, R20, -R20 ;  /* 0x8000001414127228 */ /* 0x000fc80000000000 */
[----:B------:R-:W0:Y:S02]  /*01e0*/  MUFU.RCP64H R15, R13 ;  /* 0x0000000d000f7308 */ /* 0x000e240000001800 */
[----:B0-----:R-:W-:-:S08]  /*01f0*/  DFMA R10, -R12, R14, 1 ;  /* 0x3ff000000c0a742b */ /* 0x001fd0000000010e */
[----:B------:R-:W-:Y:S02]  /*0200*/  DFMA R16, R10, R10, R10 ;  /* 0x0000000a0a10722b */ /* 0x000fe4000000000a */
[----:B------:R-:W-:-:S06]  /*0210*/  DADD R10, R20, -4 ;  /* 0xc0100000140a7429 */ /* 0x000fcc0000000000 */
[----:B------:R-:W-:-:S08]  /*0220*/  DFMA R16, R14, R16, R14 ;  /* 0x000000100e10722b */ /* 0x000fd0000000000e */
[----:B------:R-:W-:-:S08]  /*0230*/  DMUL R10, R10, R16 ;  /* 0x000000100a0a7228 */ /* 0x000fd00000000000 */
[----:B------:R-:W-:-:S08]  /*0240*/  DADD R14, R10, 1 ;  /* 0x3ff000000a0e7429 */ /* 0x000fd00000000000 */
[----:B------:R-:W-:-:S08]  /*0250*/  DFMA R14, R14, -4, R20 ;  /* 0xc01000000e0e782b */ /* 0x000fd00000000014 */
[----:B------:R-:W-:-:S08]  /*0260*/  DFMA R14, R20, -R10, R14 ;  /* 0x8000000a140e722b */ /* 0x000fd0000000000e */
[----:B------:R-:W-:Y:S01]  /*0270*/  DFMA R22, R16, R14, R10 ;  /* 0x0000000e1016722b */ /* 0x000fe2000000000a */
[----:B------:R-:W-:Y:S02]  /*0280*/  IMAD.MOV.U32 R10, RZ, RZ, -0x2fc2cd8 ;  /* 0xfd03d328ff0a7424 */ /* 0x000fe400078e00ff */
[----:B------:R-:W-:-:S06]  /*0290*/  IMAD.MOV.U32 R11, RZ, RZ, 0x3e44e1c6 ;  /* 0x3e44e1c6ff0b7424 */ /* 0x000fcc00078e00ff */
[----:B------:R-:W-:Y:S01]  /*02a0*/  DFMA R10, R22, -UR4, -R10 ;  /* 0x80000004160a7c2b */ /* 0x000fe2000800080a */
[----:B------:R-:W-:Y:S01]  /*02b0*/  UMOV UR4, 0x9f7a56b6 ;  /* 0x9f7a56b600047882 */ /* 0x000fe20000000000 */
[----:B------:R-:W-:-:S06]  /*02c0*/  UMOV UR5, 0x3e433014 ;  /* 0x3e43301400057882 */ /* 0x000fcc0000000000 */
[----:B------:R-:W-:Y:S01]  /*02d0*/  DFMA R10, R22, R10, -UR4 ;  /* 0x80000004160a7e2b */ /* 0x000fe2000800000a */
[----:B------:R-:W-:Y:S01]  /*02e0*/  UMOV UR4, 0xd8376273 ;  /* 0xd837627300047882 */ /* 0x000fe20000000000 */
[----:B------:R-:W-:-:S06]  /*02f0*/  UMOV UR5, 0x3e7bedde ;  /* 0x3e7bedde00057882 */ /* 0x000fcc0000000000 */
[----:B------:R-:W-:Y:S01]  /*0300*/  DFMA R10, R22, R10, UR4 ;  /* 0x00000004160a7e2b */ /* 0x000fe2000800000a */
[----:B------:R-:W-:Y:S01]  /*0310*/  UMOV UR4, 0xc3abf22b ;  /* 0xc3abf22b00047882 */ /* 0x000fe20000000000 */
[----:B------:R-:W-:-:S06]  /*0320*/  UMOV UR5, 0x3e6f9254 ;  /* 0x3e6f925400057882 */ /* 0x000fcc0000000000 */
[----:B------:R-:W-:Y:S01]  /*0330*/  DFMA R10, R22, R10, UR4 ;  /* 0x00000004160a7e2b */ /* 0x000fe2000800000a */
        /* <DEDUP_REMOVED lines=37> */
[----:B------:R-:W-:Y:S01]  /*0590*/  IMAD.MOV.U32 R10, RZ, RZ, 0x0 ;  /* 0x00000000ff0a7424 */ /* 0x000fe200078e00ff */
[----:B------:R-:W-:Y:S01]  /*05a0*/  UMOV UR5, 0x3fb7fee0 ;  /* 0x3fb7fee000057882 */ /* 0x000fe20000000000 */
[----:B------:R-:W-:-:S04]  /*05b0*/  IMAD.MOV.U32 R11, RZ, RZ, 0x3ff00000 ;  /* 0x3ff00000ff0b7424 */ /* 0x000fc800078e00ff */
[----:B------:R-:W-:Y:S01]  /*05c0*/  DFMA R14, R22, R12, UR4 ;  /* 0x00000004160e7e2b */ /* 0x000fe2000800000c */
[----:B------:R-:W-:Y:S01]  /*05d0*/  UMOV UR4, 0x3c3db8c6 ;  /* 0x3c3db8c600047882 */ /* 0x000fe20000000000 */
[----:B------:R-:W-:Y:S01]  /*05e0*/  DFMA R10, R20, 2, R10 ;  /* 0x40000000140a782b */ /* 0x000fe2000000000a */
[----:B------:R-:W-:Y:S01]  /*05f0*/  UMOV UR5, 0x3fb9ddb2 ;  /* 0x3fb9ddb200057882 */ /* 0x000fe20000000000 */
[----:B------:R-:W-:-:S04]  /*0600*/  IMAD.MOV.U32 R12, RZ, RZ, RZ ;  /* 0x000000ffff0c7224 */ /* 0x000fc800078e00ff */
[----:B------:R-:W0:Y:S01]  /*0610*/  MUFU.RCP64H R13, R11 ;  /* 0x0000000b000d7308 */ /* 0x000e220000001800 */
[----:B------:R-:W-:Y:S01]  /*0620*/  DFMA R14, R22, R14, -UR4 ;  /* 0x80000004160e7e2b */ /* 0x000fe2000800000e */
[----:B------:R-:W-:Y:S01]  /*0630*/  UMOV UR4, 0xfcfa5fda ;  /* 0xfcfa5fda00047882 */ /* 0x000fe20000000000 */
[----:B------:R-:W-:-:S06]  /*0640*/  UMOV UR5, 0x3fb16ece ;  /* 0x3fb16ece00057882 */ /* 0x000fcc0000000000 */
[----:B------:R-:W-:Y:S01]  /*0650*/  DFMA R14, R22, R14, UR4 ;  /* 0x00000004160e7e2b */ /* 0x000fe2000800000e */
[----:B------:R-:W-:Y:S01]  /*0660*/  UMOV UR4, 0xf66fb6d6 ;  /* 0xf66fb6d600047882 */ /* 0x000fe20000000000 */
[----:B------:R-:W-:Y:S01]  /*0670*/  UMOV UR5, 0x3f8f7f5d ;  /* 0x3f8f7f5d00057882 */ /* 0x000fe20000000000 */
[----:B0-----:R-:W-:-:S05]  /*0680*/  DFMA R16, -R10, R12, 1 ;  /* 0x3ff000000a10742b */ /* 0x001fca000000010c */
[----:B------:R-:W-:Y:S01]  /*0690*/  DFMA R14, R22, R14, UR4 ;  /* 0x00000004160e7e2b */ /* 0x000fe2000800000e */
[----:B------:R-:W-:Y:S01]  /*06a0*/  UMOV UR4, 0xd154a29d ;  /* 0xd154a29d00047882 */ /* 0x000fe20000000000 */
[----:B------:R-:W-:Y:S01]  /*06b0*/  UMOV UR5, 0x3fc1df1a ;  /* 0x3fc1df1a00057882 */ /* 0x000fe20000000000 */
[----:B------:R-:W-:-:S05]  /*06c0*/  DFMA R16, R16, R16, R16 ;  /* 0x000000101010722b */ /* 0x000fca0000000010 */
[----:B------:R-:W-:Y:S01]  /*06d0*/  DFMA R14, R22, R14, -UR4 ;  /* 0x80000004160e7e2b */ /* 0x000fe2000800000e */
[----:B------:R-:W-:Y:S01]  /*06e0*/  UMOV UR4, 0x16e9fd7f ;  /* 0x16e9fd7f00047882 */ /* 0x000fe20000000000 */
[----:B------:R-:W-:Y:S01]  /*06f0*/  UMOV UR5, 0x3ff3ba59 ;  /* 0x3ff3ba5900057882 */ /* 0x000fe20000000000 */
[----:B------:R-:W-:-:S05]  /*0700*/  DFMA R12, R12, R16, R12 ;  /* 0x000000100c0c722b */ /* 0x000fca000000000c */
[----:B------:R-:W-:Y:S01]  /*0710*/  DFMA R22, R22, R14, UR4 ;  /* 0x0000000416167e2b */ /* 0x000fe2000800000e */
[----:B------:R-:W-:Y:S01]  /*0720*/  UMOV UR4, 0xfefa39ef ;  /* 0xfefa39ef00047882 */ /* 0x000fe20000000000 */
[----:B------:R-:W-:Y:S01]  /*0730*/  IMAD.MOV.U32 R14, RZ, RZ, 0x652b82fe ;  /* 0x652b82feff0e7424 */ /* 0x000fe200078e00ff */
[----:B------:R-:W-:Y:S01]  /*0740*/  UMOV UR5, 0x3fe62e42 ;  /* 0x3fe62e4200057882 */ /* 0x000fe20000000000 */
[----:B------:R-:W-:-:S04]  /*0750*/  IMAD.MOV.U32 R15, RZ, RZ, 0x3ff71547 ;  /* 0x3ff71547ff0f7424 */ /* 0x000fc800078e00ff */
[----:B------:R-:W-:Y:S02]  /*0760*/  DMUL R10, R22, R12 ;  /* 0x0000000c160a7228 */ /* 0x000fe40000000000 */
[----:B------:R-:W-:-:S06]  /*0770*/  DFMA R14, R18, R14, 6.75539944105574400000e+15 ;  /* 0x43380000120e742b */ /* 0x000fcc000000000e */
[----:B------:R-:W-:Y:S02]  /*0780*/  DMUL R16, R10, -2 ;  /* 0xc00000000a107828 */ /* 0x000fe40000000000 */
[----:B------:R-:W-:Y:S02]  /*0790*/  DADD R24, R14, -6.75539944105574400000e+15 ;  /* 0xc33800000e187429 */ /* 0x000fe40000000000 */
[----:B------:R-:W-:-:S04]  /*07a0*/  LEA.HI R8, R14, R14, RZ, 0x1 ;  /* 0x0000000e0e087211 */ /* 0x000fc800078f08ff */
[----:B------:R-:W-:Y:S01]  /*07b0*/  DFMA R16, R20, R16, R22 ;  /* 0x000000101410722b */ /* 0x000fe20000000016 */
[----:B------:R-:W-:Y:S01]  /*07c0*/  SHF.R.S32.HI R15, RZ, 0x1, R8 ;  /* 0x00000001ff0f7819 */ /* 0x000fe20000011408 */
[--C-:B------:R-:W-:Y:S01]  /*07d0*/  DFMA R22, R24, -UR4, R18.reuse ;  /* 0x8000000418167c2b */ /* 0x100fe20008000012 */
[----:B------:R-:W-:Y:S01]  /*07e0*/  UMOV UR4, 0x3b39803f ;  /* 0x3b39803f00047882 */ /* 0x000fe20000000000 */
[----:B------:R-:W-:Y:S01]  /*07f0*/  UMOV UR5, 0x3c7abc9e ;  /* 0x3c7abc9e00057882 */ /* 0x000fe20000000000 */
[----:B------:R-:W-:Y:S01]  /*0800*/  DFMA R18, -R20, R20, -R18 ;  /* 0x000000141412722b */ /* 0x000fe20000000912 */
[----:B------:R-:W-:Y:S02]  /*0810*/  IMAD.IADD R14, R14, 0x1, -R15 ;  /* 0x000000010e0e7824 */ /* 0x000fe400078e0a0f */
[----:B------:R-:W-:Y:S02]  /*0820*/  DADD R16, -R10, R16 ;  /* 0x000000000a107229 */ /* 0x000fe40000000110 */
[----:B------:R-:W-:Y:S01]  /*0830*/  DFMA R22, R24, -UR4, R22 ;  /* 0x8000000418167c2b */ /* 0x000fe20008000016 */
[----:B------:R-:W-:Y:S01]  /*0840*/  UMOV UR4, 0x69ce2bdf ;  /* 0x69ce2bdf00047882 */ /* 0x000fe20000000000 */
[----:B------:R-:W-:Y:S01]  /*0850*/  IMAD.MOV.U32 R24, RZ, RZ, -0x35dec16 ;  /* 0xfca213eaff187424 */ /* 0x000fe200078e00ff */
[----:B------:R-:W-:Y:S01]  /*0860*/  UMOV UR5, 0x3e5ade15 ;  /* 0x3e5ade1500057882 */ /* 0x000fe20000000000 */
[----:B------:R-:W-:-:S02]  /*0870*/  IMAD.MOV.U32 R25, RZ, RZ, 0x3e928af3 ;  /* 0x3e928af3ff197424 */ /* 0x000fc400078e00ff */
[----:B------:R-:W-:-:S04]  /*0880*/  DFMA R16, R12, R16, R10 ;  /* 0x000000100c10722b */ /* 0x000fc8000000000a */
[----:B------:R-:W-:Y:S01]  /*0890*/  DFMA R24, R22, UR4, R24 ;  /* 0x0000000416187c2b */ /* 0x000fe20008000018 */
        /* <DEDUP_REMOVED lines=23> */
[----:B------:R-:W-:-:S08]  /*0a10*/  DFMA R24, R22, R24, UR4 ;  /* 0x0000000416187e2b */ /* 0x000fd00008000018 */
[----:B------:R-:W-:-:S08]  /*0a20*/  DFMA R24, R22, R24, 1 ;  /* 0x3ff000001618742b */ /* 0x000fd00000000018 */
[----:B------:R-:W-:-:S10]  /*0a30*/  DFMA R22, R22, R24, 1 ;  /* 0x3ff000001616742b */ /* 0x000fd40000000018 */
[----:B------:R-:W-:Y:S01]  /*0a40*/  IMAD R23, R15, 0x100000, R23 ;  /* 0x001000000f177824 */ /* 0x000fe200078e0217 */
[----:B------:R-:W-:Y:S01]  /*0a50*/  LEA R15, R14, 0x3ff00000, 0x14 ;  /* 0x3ff000000e0f7811 */ /* 0x000fe200078ea0ff */
[----:B------:R-:W-:-:S06]  /*0a60*/  IMAD.MOV.U32 R14, RZ, RZ, RZ ;  /* 0x000000ffff0e7224 */ /* 0x000fcc00078e00ff */
[----:B------:R-:W-:-:S08]  /*0a70*/  DMUL R14, R22, R14 ;  /* 0x0000000e160e7228 */ /* 0x000fd00000000000 */
[----:B------:R-:W-:-:S08]  /*0a80*/  DFMA R18, R14, R18, R14 ;  /* 0x000000120e12722b */ /* 0x000fd0000000000e */
[----:B------:R-:W-:-:S10]  /*0a90*/  DMUL R16, R16, R18 ;  /* 0x0000001210107228 */ /* 0x000fd40000000000 */
[----:B------:R-:W-:Y:S02]  /*0aa0*/  FSEL R12, R16, RZ, !P1 ;  /* 0x000000ff100c7208 */ /* 0x000fe40004800000 */
[----:B------:R-:W-:Y:S02]  /*0ab0*/  FSEL R13, R17, RZ, !P1 ;  /* 0x000000ff110d7208 */ /* 0x000fe40004800000 */
[----:B------:R-:W-:-:S04]  /*0ac0*/  ISETP.GE.AND P1, PT, R9, RZ, PT ;  /* 0x000000ff0900720c */ /* 0x000fc80003f26270 */
[----:B------:R-:W-:-:S10]  /*0ad0*/  DADD R10, -R12, 2 ;  /* 0x400000000c0a7429 */ /* 0x000fd40000000100 */
[----:B------:R-:W-:Y:S02]  /*0ae0*/  FSEL R8, R10, R12, !P1 ;  /* 0x0000000c0a087208 */ /* 0x000fe40004800000 */
[----:B------:R-:W-:Y:S01]  /*0af0*/  FSEL R9, R11, R13, !P1 ;  /* 0x0000000d0b097208 */ /* 0x000fe20004800000 */
[----:B------:R-:W-:Y:S06]  /*0b00*/  BRA `(.L_x_505) ;  /* 0x0000000000247947 */ /* 0x000fec0003800000 */
.L_x_504:
[----:B------:R-:W-:Y:S01]  /*0b10*/  DADD R10, R8, R8 ;  /* 0x00000000080a7229 */ /* 0x000fe20000000008 */
[----:B------:R-:W-:Y:S02]  /*0b20*/  ISETP.GE.AND P2, PT, R9, RZ, PT ;  /* 0x000000ff0900720c */ /* 0x000fe40003f46270 */
[----:B------:R-:W-:Y:S02]  /*0b30*/  ISETP.NE.AND P1, PT, R8, RZ, PT ;  /* 0x000000ff0800720c */ /* 0x000fe40003f25270 */
[----:B------:R-:W-:Y:S02]  /*0b40*/  FSEL R13, RZ, 2, P2 ;  /* 0x40000000ff0d7808 */ /* 0x000fe40001000000 */
[----:B------:R-:W-:-:S03]  /*0b50*/  ISETP.NE.AND P2, PT, R21, 0x7ff00000, PT ;  /* 0x7ff000001500780c */ /* 0x000fc60003f45270 */
[----:B------:R-:W-:Y:S02]  /*0b60*/  FSEL R9, R10, RZ, P1 ;  /* 0x000000ff0a097208 */ /* 0x000fe40000800000 */
[-C--:B------:R-:W-:Y:S02]  /*0b70*/  FSEL R13, R13, R11.reuse, !P1 ;  /* 0x0000000b0d0d7208 */ /* 0x080fe40004800000 */
[----:B------:R-:W-:Y:S02]  /*0b80*/  FSEL R8, R9, R10, !P2 ;  /* 0x0000000a09087208 */ /* 0x000fe40005000000 */
[----:B------:R-:W-:-:S07]  /*0b90*/  FSEL R9, R13, R11, !P2 ;  /* 0x0000000b0d097208 */ /* 0x000fce0005000000 */
.L_x_505:
[----:B------:R-:W-:Y:S05]  /*0ba0*/  BSYNC.RECONVERGENT B0 ;  /* 0x0000000000007941 */ /* 0x000fea0003800200 */
.L_x_503:
[----:B---3--:R-:W-:-:S05]  /*0bb0*/  IMAD.WIDE R10, R2, 0x8, R6 ;  /* 0x00000008020a7825 */ /* 0x008fca00078e0206 */
[----:B------:R1:W-:Y:S01]  /*0bc0*/  STG.E.64 desc[UR6][R10.64], R8 ;  /* 0x000000080a007986 */ /* 0x0003e2000c101b06 */
[----:B------:R-:W-:Y:S05]  /*0bd0*/  @!P0 BRA `(.L_x_506) ;  /* 0xfffffff400408947 */ /* 0x000fea000383ffff */
[----:B------:R-:W-:Y:S05]  /*0be0*/  EXIT ;  /* 0x000000000000794d */ /* 0x000fea0003800000 */
.L_x_507:
        /* <DEDUP_REMOVED lines=9> */
.L_x_808:


//--------------------- .text._Z17gpuKernelArrayErfIdEvPT_S1_i --------------------------
	.section	.text._Z17gpuKernelArrayErfIdEvPT_S1_i,"ax",@progbits
	.align	128
        .global         _Z17gpuKernelArrayErfIdEvPT_S1_i
        .type           _Z17gpuKernelArrayErfIdEvPT_S1_i,@function
        .size           _Z17gpuKernelArrayErfIdEvPT_S1_i,(.L_x_809 - _Z17gpuKernelArrayErfIdEvPT_S1_i)
        .other          _Z17gpuKernelArrayErfIdEvPT_S1_i,@"STO_CUDA_ENTRY STV_DEFAULT"
_Z17gpuKernelArrayErfIdEvPT_S1_i:
.text._Z17gpuKernelArrayErfIdEvPT_S1_i:
        /* <DEDUP_REMOVED lines=13> */
.L_x_508:
[----:B---3--:R-:W-:-:S06]  /*00d0*/  IMAD.WIDE R6, R9, 0x8, R4 ;  /* 0x0000000809067825 */ /* 0x008fcc00078e0204 */
[----:B--2---:R-:W2:Y:S01]  /*00e0*/  LDG.E.64 R6, desc[UR6][R6.64] ;  /* 0x0000000606067981 */ /* 0x004ea2000c1e1b00 */
[----:B------:R-:W-:Y:S01]  /*00f0*/  HFMA2 R10, -RZ, RZ, -232.75, -52192 ;  /* 0xdb46fa5fff0a7431 */ /* 0x000fe200000001ff */
[----:B------:R-:W-:Y:S01]  /*0100*/  MOV R11, 0x3d47088f ;  /* 0x3d47088f000b7802 */ /* 0x000fe20000000f00 */
[----:B------:R-:W-:Y:S01]  /*0110*/  UMOV UR8, 0xfba6f279 ;  /* 0xfba6f27900087882 */ /* 0x000fe20000000000 */
[----:B------:R-:W-:Y:S01]  /*0120*/  UMOV UR9, 0x3cf0679a ;  /* 0x3cf0679a00097882 */ /* 0x000fe20000000000 */
[----:B------:R-:W-:Y:S01]  /*0130*/  IMAD.MOV.U32 R16, RZ, RZ, -0x7649667 ;  /* 0xf89b6999ff107424 */ /* 0x000fe200078e00ff */
[----:B------:R-:W-:Y:S02]  /*0140*/  MOV R17, 0x3e928a27 ;  /* 0x3e928a2700117802 */ /* 0x000fe40000000f00 */
[----:B--2---:R-:W-:Y:S01]  /*0150*/  DFMA R10, |R6|, -UR8, R10 ;  /* 0x80000008060a7c2b */ /* 0x004fe2000800020a */
[----:B------:R-:W-:Y:S01]  /*0160*/  UMOV UR8, 0xb976a9b2 ;  /* 0xb976a9b200087882 */ /* 0x000fe20000000000 */
[----:B------:R-:W-:-:S06]  /*0170*/  UMOV UR9, 0x3d8df9f9 ;  /* 0x3d8df9f900097882 */ /* 0x000fcc0000000000 */
[----:B------:R-:W-:Y:S01]  /*0180*/  DFMA R10, |R6|, R10, -UR8 ;  /* 0x80000008060a7e2b */ /* 0x000fe2000800020a */
[----:B------:R-:W-:Y:S01]  /*0190*/  UMOV UR8, 0x590cc332 ;  /* 0x590cc33200087882 */ /* 0x000fe20000000000 */
[----:B------:R-:W-:-:S06]  /*01a0*/  UMOV UR9, 0x3dc7f1f5 ;  /* 0x3dc7f1f500097882 */ /* 0x000fcc0000000000 */
[----:B------:R-:W-:Y:S01]  /*01b0*/  DFMA R10, |R6|, R10, UR8 ;  /* 0x00000008060a7e2b */ /* 0x000fe2000800020a */
        /* <DEDUP_REMOVED lines=62> */
[----:B------:R-:W-:-:S06]  /*05a0*/  DFMA R14, |R6|, R12, |R6| ;  /* 0x0000000c060e722b */ /* 0x000fcc0000000606 */
[----:B------:R-:W1:Y:S02]  /*05b0*/  F2F.F32.F64 R8, R14 ;  /* 0x0000000e00087310 */ /* 0x000e640000301000 */
[----:B-1----:R-:W-:-:S06]  /*05c0*/  FMUL R8, R8, -1.4426950216293334961 ;  /* 0xbfb8aa3b08087820 */ /* 0x002fcc0000400000 */
[----:B------:R-:W1:Y:S08]  /*05d0*/  FRND R8, R8 ;  /* 0x0000000800087307 */ /* 0x000e700000201000 */
[----:B-1----:R1:W2:Y:S08]  /*05e0*/  F2F.F64.F32 R10, R8 ;  /* 0x00000008000a7310 */ /* 0x0022b00000201800 */
[----:B-1----:R-:W1:Y:S01]  /*05f0*/  MUFU.EX2 R8, R8 ;  /* 0x0000000800087308 */ /* 0x002e620000000800 */
[--C-:B--2---:R-:W-:Y:S01]  /*0600*/  DFMA R10, R10, -UR8, -R14.reuse ;  /* 0x800000080a0a7c2b */ /* 0x104fe2000800080e */
[----:B------:R-:W-:Y:S01]  /*0610*/  UMOV UR8, 0xa4741b81 ;  /* 0xa4741b8100087882 */ /* 0x000fe20000000000 */
[----:B------:R-:W-:Y:S01]  /*0620*/  UMOV UR9, 0x3e5ae904 ;  /* 0x3e5ae90400097882 */ /* 0x000fe20000000000 */
[----:B------:R-:W-:-:S05]  /*0630*/  DADD R14, |R6|, -R14 ;  /* 0x00000000060e7229 */ /* 0x000fca0000000a0e */
[----:B------:R-:W-:Y:S01]  /*0640*/  DFMA R16, R10, UR8, R16 ;  /* 0x000000080a107c2b */ /* 0x000fe20008000010 */
[----:B------:R-:W-:Y:S01]  /*0650*/  UMOV UR8, 0x15ff7e07 ;  /* 0x15ff7e0700087882 */ /* 0x000fe20000000000 */
[----:B------:R-:W-:Y:S01]  /*0660*/  UMOV UR9, 0x3ec71de7 ;  /* 0x3ec71de700097882 */ /* 0x000fe20000000000 */
[----:B------:R-:W-:Y:S01]  /*0670*/  DFMA R14, |R6|, R12, R14 ;  /* 0x0000000c060e722b */ /* 0x000fe2000000020e */
[----:B-1----:R-:W1:Y:S04]  /*0680*/  F2F.F64.F32 R12, R8 ;  /* 0x00000008000c7310 */ /* 0x002e680000201800 */
        /* <DEDUP_REMOVED lines=23> */
[----:B------:R-:W-:Y:S02]  /*0800*/  UMOV UR9, 0x4017afb4 ;  /* 0x4017afb400097882 */ /* 0x000fe40000000000 */
[----:B------:R-:W-:-:S04]  /*0810*/  DSETP.GE.AND P0, PT, |R6|, UR8, PT ;  /* 0x0000000806007e2a */ /* 0x000fc8000bf06200 */
[----:B------:R-:W-:-:S08]  /*0820*/  DMUL R16, R10, R16 ;  /* 0x000000100a107228 */ /* 0x000fd00000000000 */
[----:B------:R-:W-:Y:S02]  /*0830*/  DFMA R14, R10, R16, -R14 ;  /* 0x000000100a0e722b */ /* 0x000fe4000000080e */
[----:B-1----:R-:W-:-:S06]  /*0840*/  DADD R16, -R12, 1 ;  /* 0x3ff000000c107429 */ /* 0x002fcc0000000100 */
[----:B------:R-:W-:-:S08]  /*0850*/  DADD R14, R10, R14 ;  /* 0x000000000a0e7229 */ /* 0x000fd0000000000e */
[----:B------:R-:W-:-:S10]  /*0860*/  DFMA R14, -R14, R12, R16 ;  /* 0x0000000c0e0e722b */ /* 0x000fd40000000110 */
[----:B------:R-:W-:Y:S02]  /*0870*/  FSEL R6, R15, 1.875, !P0 ;  /* 0x3ff000000f067808 */ /* 0x000fe40004000000 */
[----:B------:R-:W-:Y:S02]  /*0880*/  FSEL R14, R14, RZ, !P0 ;  /* 0x000000ff0e0e7208 */ /* 0x000fe40004000000 */
[----:B------:R-:W-:Y:S01]  /*0890*/  LOP3.LUT R15, R6, 0x80000000, R7, 0xb8, !PT ;  /* 0x80000000060f7812 */ /* 0x000fe200078eb807 */
[----:B0-----:R-:W-:-:S04]  /*08a0*/  IMAD.WIDE R6, R9, 0x8, R2 ;  /* 0x0000000809067825 */ /* 0x001fc800078e0202 */
[----:B------:R-:W-:Y:S01]  /*08b0*/  IMAD.IADD R9, R0, 0x1, R9 ;  /* 0x0000000100097824 */ /* 0x000fe200078e0209 */
[----:B------:R1:W-:Y:S04]  /*08c0*/  STG.E.64 desc[UR6][R6.64], R14 ;  /* 0x0000000e06007986 */ /* 0x0003e8000c101b06 */
[----:B------:R-:W-:-:S13]  /*08d0*/  ISETP.GE.AND P0, PT, R9, UR5, PT ;  /* 0x0000000509007c0c */ /* 0x000fda000bf06270 */
[----:B-1----:R-:W-:Y:S05]  /*08e0*/  @!P0 BRA `(.L_x_508) ;  /* 0xfffffff400f88947 */ /* 0x002fea000383ffff */
[----:B------:R-:W-:Y:S05]  /*08f0*/  EXIT ;  /* 0x000000000000794d */ /* 0x000fea0003800000 */
.L_x_509:
        /* <DEDUP_REMOVED lines=16> */
.L_x_809:


//--------------------- .text._Z19gpuKernelArrayFloorIdEvPT_S1_i --------------------------
	.section	.text._Z19gpuKernelArrayFloorIdEvPT_S1_i,"ax",@progbits
	.align	128
        .global         _Z19gpuKernelArrayFloorIdEvPT_S1_i
        .type           _Z19gpuKernelArrayFloorIdEvPT_S1_i,@function
        .size           _Z19gpuKernelArrayFloorIdEvPT_S1_i,(.L_x_810 - _Z19gpuKernelArrayFloorIdEvPT_S1_i)
        .other          _Z19gpuKernelArrayFloorIdEvPT_S1_i,@"STO_CUDA_ENTRY STV_DEFAULT"
_Z19gpuKernelArrayFloorIdEvPT_S1_i:
.text._Z19gpuKernelArrayFloorIdEvPT_S1_i:
        /* <DEDUP_REMOVED lines=13> */
.L_x_510:
[----:B---3--:R-:W-:-:S06]  /*00d0*/  IMAD.WIDE R2, R0, 0x8, R8 ;  /* 0x0000000800027825 */ /* 0x008fcc00078e0208 */
[----:B--2---:R-:W2:Y:S01]  /*00e0*/  LDG.E.64 R2, desc[UR6][R2.64] ;  /* 0x0000000602027981 */ /* 0x004ea2000c1e1b00 */
[----:B01----:R-:W-:Y:S01]  /*00f0*/  IMAD.WIDE R6, R0, 0x8, R10 ;  /* 0x0000000800067825 */ /* 0x003fe200078e020a */
[----:B------:R-:W-:-:S04]  /*0100*/  IADD3 R0, PT, PT, R13, R0, RZ ;  /* 0x000000000d007210 */ /* 0x000fc80007ffe0ff */
[----:B------:R-:W-:Y:S01]  /*0110*/  ISETP.GE.AND P0, PT, R0, UR5, PT ;  /* 0x0000000500007c0c */ /* 0x000fe2000bf06270 */
[----:B--2---:R-:W0:Y:S02]  /*0120*/  FRND.F64.FLOOR R4, R2 ;  /* 0x0000000200047313 */ /* 0x004e240000305800 */
[----:B0-----:R1:W-:Y:S10]  /*0130*/  STG.E.64 desc[UR6][R6.64], R4 ;  /* 0x0000000406007986 */ /* 0x0013f4000c101b06 */
[----:B------:R-:W-:Y:S05]  /*0140*/  @!P0 BRA `(.L_x_510) ;  /* 0xfffffffc00e08947 */ /* 0x000fea000383ffff */
[----:B------:R-:W-:Y:S05]  /*0150*/  EXIT ;  /* 0x000000000000794d */ /* 0x000fea0003800000 */
.L_x_511:
        /* <DEDUP_REMOVED lines=10> */
.L_x_810:


//--------------------- .text._Z18gpuKernelArrayCeilIdEvPT_S1_i --------------------------
	.section	.text._Z18gpuKernelArrayCeilIdEvPT_S1_i,"ax",@progbits
	.align	128
        .global         _Z18gpuKernelArrayCeilIdEvPT_S1_i
        .type           _Z18gpuKernelArrayCeilIdEvPT_S1_i,@function
        .size           _Z18gpuKernelArrayCeilIdEvPT_S1_i,(.L_x_811 - _Z18gpuKernelArrayCeilIdEvPT_S1_i)
        .other          _Z18gpuKernelArrayCeilIdEvPT_S1_i,@"STO_CUDA_ENTRY STV_DEFAULT"
_Z18gpuKernelArrayCeilIdEvPT_S1_i:
.text._Z18gpuKernelArrayCeilIdEvPT_S1_i:
        /* <DEDUP_REMOVED lines=13> */
.L_x_512:
[----:B---3--:R-:W-:-:S06]  /*00d0*/  IMAD.WIDE R2, R0, 0x8, R8 ;  /* 0x0000000800027825 */ /* 0x008fcc00078e0208 */
[----:B--2---:R-:W2:Y:S01]  /*00e0*/  LDG.E.64 R2, desc[UR6][R2.64] ;  /* 0x0000000602027981 */ /* 0x004ea2000c1e1b00 */
[----:B01----:R-:W-:Y:S01]  /*00f0*/  IMAD.WIDE R6, R0, 0x8, R10 ;  /* 0x0000000800067825 */ /* 0x003fe200078e020a */
[----:B------:R-:W-:-:S04]  /*0100*/  IADD3 R0, PT, PT, R13, R0, RZ ;  /* 0x000000000d007210 */ /* 0x000fc80007ffe0ff */
[----:B------:R-:W-:Y:S01]  /*0110*/  ISETP.GE.AND P0, PT, R0, UR5, PT ;  /* 0x0000000500007c0c */ /* 0x000fe2000bf06270 */
[----:B--2---:R-:W0:Y:S02]  /*0120*/  FRND.F64.CEIL R4, R2 ;  /* 0x0000000200047313 */ /* 0x004e240000309800 */
[----:B0-----:R1:W-:Y:S10]  /*0130*/  STG.E.64 desc[UR6][R6.64], R4 ;  /* 0x0000000406007986 */ /* 0x0013f4000c101b06 */
[----:B------:R-:W-:Y:S05]  /*0140*/  @!P0 BRA `(.L_x_512) ;  /* 0xfffffffc00e08947 */ /* 0x000fea000383ffff */
[----:B------:R-:W-:Y:S05]  /*0150*/  EXIT ;  /* 0x000000000000794d */ /* 0x000fea0003800000 */
.L_x_513:
        /* <DEDUP_REMOVED lines=10> */
.L_x_811:


//--------------------- .text._Z17gpuKernelArrayLogIdEvPT_S1_i --------------------------
	.section	.text._Z17gpuKernelArrayLogIdEvPT_S1_i,"ax",@progbits
	.align	128
        .global         _Z17gpuKernelArrayLogIdEvPT_S1_i
        .type           _Z17gpuKernelArrayLogIdEvPT_S1_i,@function
        .size           _Z17gpuKernelArrayLogIdEvPT_S1_i,(.L_x_812 - _Z17gpuKernelArrayLogIdEvPT_S1_i)
        .other          _Z17gpuKernelArrayLogIdEvPT_S1_i,@"STO_CUDA_ENTRY STV_DEFAULT"
_Z17gpuKernelArrayLogIdEvPT_S1_i:
.text._Z17gpuKernelArrayLogIdEvPT_S1_i:
        /* <DEDUP_REMOVED lines=14> */
.L_x_517:
[----:B01----:R-:W-:-:S05]  /*00e0*/  IMAD.WIDE R12, R7, 0x8, R2 ;  /* 0x00000008070c7825 */ /* 0x003fca00078e0202 */
[----:B--2---:R-:W2:Y:S01]  /*00f0*/  LDG.E.64 R10, desc[UR6][R12.64] ;  /* 0x000000060c0a7981 */ /* 0x004ea2000c1e1b00 */
[--C-:B------:R-:W-:Y:S01]  /*0100*/  IMAD.MOV.U32 R9, RZ, RZ, R7.reuse ;  /* 0x000000ffff097224 */ /* 0x100fe200078e0007 */
[----:B------:R-:W-:Y:S01]  /*0110*/  BSSY.RECONVERGENT B0, `(.L_x_514) ;  /* 0x0000055000007945 */ /* 0x000fe20003800200 */
[----:B------:R-:W-:-:S05]  /*0120*/  IMAD.IADD R7, R0, 0x1, R7 ;  /* 0x0000000100077824 */ /* 0x000fca00078e0207 */
[----:B----4-:R-:W-:Y:S02]  /*0130*/  ISETP.GE.AND P0, PT, R7, UR10, PT ;  /* 0x0000000a07007c0c */ /* 0x010fe4000bf06270 */
[----:B--2---:R-:W-:Y:S01]  /*0140*/  ISETP.GT.AND P1, PT, R11, 0xfffff, PT ;  /* 0x000fffff0b00780c */ /* 0x004fe20003f24270 */
[--C-:B------:R-:W-:Y:S02]  /*0150*/  IMAD.MOV.U32 R14, RZ, RZ, R10.reuse ;  /* 0x000000ffff0e7224 */ /* 0x100fe400078e000a */
[----:B------:R-:W-:Y:S02]  /*0160*/  IMAD.MOV.U32 R15, RZ, RZ, R11 ;  /* 0x000000ffff0f7224 */ /* 0x000fe400078e000b */
[----:B------:R-:W-:-:S08]  /*0170*/  IMAD.MOV.U32 R12, RZ, RZ, R10 ;  /* 0x000000ffff0c7224 */ /* 0x000fd000078e000a */
[----:B------:R-:W-:-:S10]  /*0180*/  @!P1 DMUL R14, R14, 1.80143985094819840000e+16 ;  /* 0x435000000e0e9828 */ /* 0x000fd40000000000 */
[----:B------:R-:W-:Y:S01]  /*0190*/  @!P1 MOV R11, R15 ;  /* 0x0000000f000b9202 */ /* 0x000fe20000000f00 */
[----:B------:R-:W-:-:S03]  /*01a0*/  @!P1 IMAD.MOV.U32 R12, RZ, RZ, R14 ;  /* 0x000000ffff0c9224 */ /* 0x000fc600078e000e */
[----:B------:R-:W-:-:S04]  /*01b0*/  IADD3 R6, PT, PT, R11, -0x1, RZ ;  /* 0xffffffff0b067810 */ /* 0x000fc80007ffe0ff */
[----:B------:R-:W-:Y:S01]  /*01c0*/  ISETP.GT.U32.AND P2, PT, R6, 0x7feffffe, PT ;  /* 0x7feffffe0600780c */ /* 0x000fe20003f44070 */
[----:B------:R-:W-:Y:S01]  /*01d0*/  IMAD.MOV.U32 R6, RZ, RZ, -0x3ff ;  /* 0xfffffc01ff067424 */ /* 0x000fe200078e00ff */
[----:B------:R-:W-:-:S11]  /*01e0*/  @!P1 MOV R6, 0xfffffbcb ;  /* 0xfffffbcb00069802 */ /* 0x000fd60000000f00 */
[----:B------:R-:W-:Y:S05]  /*01f0*/  @P2 BRA `(.L_x_515) ;  /* 0x0000000400002947 */ /* 0x000fea0003800000 */
[C---:B------:R-:W-:Y:S01]  /*0200*/  LOP3.LUT R8, R11.reuse, 0xfffff, RZ, 0xc0, !PT ;  /* 0x000fffff0b087812 */ /* 0x040fe200078ec0ff */
[----:B------:R-:W-:Y:S01]  /*0210*/  IMAD.MOV.U32 R14, RZ, RZ, RZ ;  /* 0x000000ffff0e7224 */ /* 0x000fe200078e00ff */
[----:B------:R-:W-:Y:S01]  /*0220*/  MOV R23, 0x3ed0ee25 ;  /* 0x3ed0ee2500177802 */ /* 0x000fe20000000f00 */
[----:B------:R-:W-:Y:S01]  /*0230*/  IMAD.MOV.U32 R22, RZ, RZ, -0x748574fc ;  /* 0x8b7a8b04ff167424 */ /* 0x000fe200078e00ff */
[----:B------:R-:W-:Y:S01]  /*0240*/  LOP3.LUT R13, R8, 0x3ff00000, RZ, 0xfc, !PT ;  /* 0x3ff00000080d7812 */ /* 0x000fe200078efcff */
[----:B------:R-:W-:Y:S01]  /*0250*/  UMOV UR4, 0x3ae80f1e ;  /* 0x3ae80f1e00047882 */ /* 0x000fe20000000000 */
[----:B------:R-:W-:Y:S01]  /*0260*/  UMOV UR5, 0x3eb1380b ;  /* 0x3eb1380b00057882 */ /* 0x000fe20000000000 */
[----:B------:R-:W-:Y:S01]  /*0270*/  LEA.HI R6, R11, R6, RZ, 0xc ;  /* 0x000000060b067211 */ /* 0x000fe200078f60ff */
[----:B------:R-:W-:Y:S01]  /*0280*/  UMOV UR8, 0x80000000 ;  /* 0x8000000000087882 */ /* 0x000fe20000000000 */
[----:B------:R-:W-:Y:S01]  /*0290*/  ISETP.GE.U32.AND P1, PT, R13, 0x3ff6a09f, PT ;  /* 0x3ff6a09f0d00780c */ /* 0x000fe20003f26070 */
[----:B------:R-:W-:Y:S01]  /*02a0*/  UMOV UR9, 0x43300000 ;  /* 0x4330000000097882 */ /* 0x000fe20000000000 */
[----:B------:R-:W-:-:S11]  /*02b0*/  MOV R25, 0x43300000 ;  /* 0x4330000000197802 */ /* 0x000fd60000000f00 */
[----:B------:R-:W-:Y:S02]  /*02c0*/  @P1 VIADD R15, R13, 0xfff00000 ;  /* 0xfff000000d0f1836 */ /* 0x000fe40000000000 */
[----:B------:R-:W-:-:S03]  /*02d0*/  @P1 VIADD R6, R6, 0x1 ;  /* 0x0000000106061836 */ /* 0x000fc60000000000 */
[----:B------:R-:W-:Y:S02]  /*02e0*/  @P1 MOV R13, R15 ;  /* 0x0000000f000d1202 */ /* 0x000fe40000000f00 */
[----:B------:R-:W-:-:S04]  /*02f0*/  LOP3.LUT R24, R6, 0x80000000, RZ, 0x3c, !PT ;  /* 0x8000000006187812 */ /* 0x000fc800078e3cff */
[C---:B------:R-:W-:Y:S02]  /*0300*/  DADD R20, R12.reuse, 1 ;  /* 0x3ff000000c147429 */ /* 0x040fe40000000000 */
[----:B------:R-:W-:-:S04]  /*0310*/  DADD R12, R12, -1 ;  /* 0xbff000000c0c7429 */ /* 0x000fc80000000000 */
[----:B------:R-:W0:Y:S02]  /*0320*/  MUFU.RCP64H R15, R21 ;  /* 0x00000015000f7308 */ /* 0x000e240000001800 */
[----:B0-----:R-:W-:-:S08]  /*0330*/  DFMA R16, -R20, R14, 1 ;  /* 0x3ff000001410742b */ /* 0x001fd0000000010e */
[----:B------:R-:W-:-:S08]  /*0340*/  DFMA R16, R16, R16, R16 ;  /* 0x000000101010722b */ /* 0x000fd00000000010 */
[----:B------:R-:W-:-:S08]  /*0350*/  DFMA R14, R14, R16, R14 ;  /* 0x000000100e0e722b */ /* 0x000fd0000000000e */
[----:B------:R-:W-:-:S08]  /*0360*/  DMUL R16, R12, R14 ;  /* 0x0000000e0c107228 */ /* 0x000fd00000000000 */
[----:B------:R-:W-:-:S08]  /*0370*/  DFMA R16, R12, R14, R16 ;  /* 0x0000000e0c10722b */ /* 0x000fd00000000010 */
[----:B------:R-:W-:Y:S02]  /*0380*/  DMUL R18, R16, R16 ;  /* 0x0000001010127228 */ /* 0x000fe40000000000 */
[----:B------:R-:W-:-:S06]  /*0390*/  DADD R10, R12, -R16 ;  /* 0x000000000c0a7229 */ /* 0x000fcc0000000810 */
[----:B------:R-:W-:Y:S01]  /*03a0*/  DFMA R20, R18, UR4, R22 ;  /* 0x0000000412147c2b */ /* 0x000fe20008000016 */
[----:B------:R-:W-:Y:S01]  /*03b0*/  UMOV UR4, 0x9f02676f ;  /* 0x9f02676f00047882 */ /* 0x000fe20000000000 */
[----:B------:R-:W-:Y:S01]  /*03c0*/  UMOV UR5, 0x3ef3b266 ;  /* 0x3ef3b26600057882 */ /* 0x000fe20000000000 */
[----:B------:R-:W-:Y:S02]  /*03d0*/  DADD R22, R10, R10 ;  /* 0x000000000a167229 */ /* 0x000fe4000000000a */
[----:B------:R-:W-:Y:S01]  /*03e0*/  DADD R10, R24, -UR8 ;  /* 0x80000008180a7e29 */ /* 0x000fe20008000000 */
[----:B------:R-:W-:Y:S01]  /*03f0*/  UMOV UR8, 0xfefa39ef ;  /* 0xfefa39ef00087882 */ /* 0x000fe20000000000 */
[----:B------:R-:W-:Y:S01]  /*0400*/  UMOV UR9, 0x3fe62e42 ;  /* 0x3fe62e4200097882 */ /* 0x000fe20000000000 */
[----:B------:R-:W-:Y:S01]  /*0410*/  DFMA R20, R18, R20, UR4 ;  /* 0x0000000412147e2b */ /* 0x000fe20008000014 */
[----:B------:R-:W-:Y:S01]  /*0420*/  UMOV UR4, 0xa9ab0956 ;  /* 0xa9ab095600047882 */ /* 0x000fe20000000000 */
[----:B------:R-:W-:Y:S01]  /*0430*/  UMOV UR5, 0x3f1745cb ;  /* 0x3f1745cb00057882 */ /* 0x000fe20000000000 */
[----:B------:R-:W-:-:S02]  /*0440*/  DFMA R24, R12, -R16, R22 ;  /* 0x800000100c18722b */ /* 0x000fc40000000016 */
[----:B------:R-:W-:-:S03]  /*0450*/  DFMA R12, R10, UR8, R16 ;  /* 0x000000080a0c7c2b */ /* 0x000fc60008000010 */
[----:B------:R-:W-:Y:S01]  /*0460*/  DFMA R20, R18, R20, UR4 ;  /* 0x0000000412147e2b */ /* 0x000fe20008000014 */
[----:B------:R-:W-:Y:S01]  /*0470*/  UMOV UR4, 0x2d1b5154 ;  /* 0x2d1b515400047882 */ /* 0x000fe20000000000 */
[----:B------:R-:W-:Y:S01]  /*0480*/  UMOV UR5, 0x3f3c71c7 ;  /* 0x3f3c71c700057882 */ /* 0x000fe20000000000 */
[----:B------:R-:W-:-:S05]  /*0490*/  DMUL R24, R14, R24 ;  /* 0x000000180e187228 */ /* 0x000fca0000000000 */
        /* <DEDUP_REMOVED lines=12> */
[----:B------:R-:W-:Y:S01]  /*0560*/  DFMA R20, R10, -UR4, R12 ;  /* 0x800000040a147c2b */ /* 0x000fe2000800000c */
[----:B------:R-:W-:Y:S01]  /*0570*/  UMOV UR4, 0x3b39803f ;  /* 0x3b39803f00047882 */ /* 0x000fe20000000000 */
[----:B------:R-:W-:Y:S02]  /*0580*/  UMOV UR5, 0x3c7abc9e ;  /* 0x3c7abc9e00057882 */ /* 0x000fe40000000000 */
[----:B------:R-:W-:-:S04]  /*0590*/  DMUL R22, R18, R22 ;  /* 0x0000001612167228 */ /* 0x000fc80000000000 */
[----:B------:R-:W-:-:S04]  /*05a0*/  DADD R20, -R16, R20 ;  /* 0x0000000010147229 */ /* 0x000fc80000000114 */
[----:B------:R-:W-:-:S08]  /*05b0*/  DFMA R22, R16, R22, R24 ;  /* 0x000000161016722b */ /* 0x000fd00000000018 */
[----:B------:R-:W-:-:S08]  /*05c0*/  DADD R20, R22, -R20 ;  /* 0x0000000016147229 */ /* 0x000fd00000000814 */
[----:B------:R-:W-:-:S08]  /*05d0*/  DFMA R20, R10, UR4, R20 ;  /* 0x000000040a147c2b */ /* 0x000fd00008000014 */
[----:B------:R-:W-:Y:S01]  /*05e0*/  DADD R12, R12, R20 ;  /* 0x000000000c0c7229 */ /* 0x000fe20000000014 */
[----:B------:R-:W-:Y:S10]  /*05f0*/  BRA `(.L_x_516) ;  /* 0x0000000000187947 */ /* 0x000ff40003800000 */
.L_x_515:
[----:B------:R-:W-:Y:S01]  /*0600*/  IMAD.MOV.U32 R10, RZ, RZ, 0x0 ;  /* 0x00000000ff0a7424 */ /* 0x000fe200078e00ff */
[----:B------:R-:W-:Y:S02]  /*0610*/  MOV R11, 0x7ff00000 ;  /* 0x7ff00000000b7802 */ /* 0x000fe40000000f00 */
[----:B------:R-:W-:-:S04]  /*0620*/  LOP3.LUT P1, RZ, R15, 0x7fffffff, RZ, 0xc0, !PT ;  /* 0x7fffffff0fff7812 */ /* 0x000fc8000782c0ff */
[----:B------:R-:W-:-:S10]  /*0630*/  DFMA R10, R14, R10, +INF ;  /* 0x7ff000000e0a742b */ /* 0x000fd4000000000a */
[----:B------:R-:W-:Y:S02]  /*0640*/  FSEL R12, R10, RZ, P1 ;  /* 0x000000ff0a0c7208 */ /* 0x000fe40000800000 */
[----:B------:R-:W-:-:S07]  /*0650*/  FSEL R13, R11, -QNAN , P1 ;  /* 0xfff000000b0d7808 */ /* 0x000fce0000800000 */
.L_x_516:
[----:B------:R-:W-:Y:S05]  /*0660*/  BSYNC.RECONVERGENT B0 ;  /* 0x0000000000007941 */ /* 0x000fea0003800200 */
.L_x_514:
[----:B---3--:R-:W-:-:S05]  /*0670*/  IMAD.WIDE R8, R9, 0x8, R4 ;  /* 0x0000000809087825 */ /* 0x008fca00078e0204 */
[----:B------:R1:W-:Y:S01]  /*0680*/  STG.E.64 desc[UR6][R8.64], R12 ;  /* 0x0000000c08007986 */ /* 0x0003e2000c101b06 */
[----:B------:R-:W-:Y:S05]  /*0690*/  @!P0 BRA `(.L_x_517) ;  /* 0xfffffff800908947 */ /* 0x000fea000383ffff */
[----:B------:R-:W-:Y:S05]  /*06a0*/  EXIT ;  /* 0x000000000000794d */ /* 0x000fea0003800000 */
.L_x_518:
        /* <DEDUP_REMOVED lines=13> */
.L_x_812:


//--------------------- .text._Z17gpuKernelArrayExpIdEvPT_S1_i --------------------------
	.section	.text._Z17gpuKernelArrayExpIdEvPT_S1_i,"ax",@progbits
	.align	128
        .global         _Z17gpuKernelArrayExpIdEvPT_S1_i
        .type           _Z17gpuKernelArrayExpIdEvPT_S1_i,@function
        .size           _Z17gpuKernelArrayExpIdEvPT_S1_i,(.L_x_813 - _Z17gpuKernelArrayExpIdEvPT_S1_i)
        .other          _Z17gpuKernelArrayExpIdEvPT_S1_i,@"STO_CUDA_ENTRY STV_DEFAULT"
_Z17gpuKernelArrayExpIdEvPT_S1_i:
.text._Z17gpuKernelArrayExpIdEvPT_S1_i:
        /* <DEDUP_REMOVED lines=14> */
.L_x_521:
[----:B0-----:R-:W-:-:S06]  /*00e0*/  IMAD.WIDE R8, R7, 0x8, R2 ;  /* 0x0000000807087825 */ /* 0x001fcc00078e0202 */
[----:B--2---:R-:W2:Y:S01]  /*00f0*/  LDG.E.64 R8, desc[UR6][R8.64] ;  /* 0x0000000608087981 */ /* 0x004ea2000c1e1b00 */
[----:B------:R-:W-:Y:S01]  /*0100*/  IMAD.MOV.U32 R10, RZ, RZ, 0x652b82fe ;  /* 0x652b82feff0a7424 */ /* 0x000fe200078e00ff */
[----:B------:R-:W-:Y:S01]  /*0110*/  UMOV UR4, 0xfefa39ef ;  /* 0xfefa39ef00047882 */ /* 0x000fe20000000000 */
[----:B------:R-:W-:Y:S01]  /*0120*/  IMAD.MOV.U32 R11, RZ, RZ, 0x3ff71547 ;  /* 0x3ff71547ff0b7424 */ /* 0x000fe200078e00ff */
[----:B------:R-:W-:Y:S01]  /*0130*/  UMOV UR5, 0x3fe62e42 ;  /* 0x3fe62e4200057882 */ /* 0x000fe20000000000 */
[----:B------:R-:W-:Y:S04]  /*0140*/  BSSY.RECONVERGENT B0, `(.L_x_519) ;  /* 0x0000038000007945 */ /* 0x000fe80003800200 */
[----:B--2---:R-:W-:Y:S01]  /*0150*/  DFMA R10, R8, R10, 6.75539944105574400000e+15 ;  /* 0x43380000080a742b */ /* 0x004fe2000000000a */
[----:B------:R-:W-:-:S07]  /*0160*/  FSETP.GEU.AND P0, PT, |R9|, 4.1917929649353027344, PT ;  /* 0x4086232b0900780b */ /* 0x000fce0003f0e200 */
[----:B------:R-:W-:-:S08]  /*0170*/  DADD R12, R10, -6.75539944105574400000e+15 ;  /* 0xc33800000a0c7429 */ /* 0x000fd00000000000 */
[----:B------:R-:W-:Y:S01]  /*0180*/  DFMA R14, R12, -UR4, R8 ;  /* 0x800000040c0e7c2b */ /* 0x000fe20008000008 */
[----:B------:R-:W-:Y:S01]  /*0190*/  UMOV UR4, 0x3b39803f ;  /* 0x3b39803f00047882 */ /* 0x000fe20000000000 */
[----:B------:R-:W-:-:S06]  /*01a0*/  UMOV UR5, 0x3c7abc9e ;  /* 0x3c7abc9e00057882 */ /* 0x000fcc0000000000 */
[----:B------:R-:W-:Y:S01]  /*01b0*/  DFMA R12, R12, -UR4, R14 ;  /* 0x800000040c0c7c2b */ /* 0x000fe2000800000e */
[----:B------:R-:W-:Y:S01]  /*01c0*/  UMOV UR4, 0x69ce2bdf ;  /* 0x69ce2bdf00047882 */ /* 0x000fe20000000000 */
[----:B------:R-:W-:Y:S01]  /*01d0*/  MOV R14, 0xfca213ea ;  /* 0xfca213ea000e7802 */ /* 0x000fe20000000f00 */
[----:B------:R-:W-:Y:S01]  /*01e0*/  IMAD.MOV.U32 R15, RZ, RZ, 0x3e928af3 ;  /* 0x3e928af3ff0f7424 */ /* 0x000fe200078e00ff */
[----:B------:R-:W-:-:S05]  /*01f0*/  UMOV UR5, 0x3e5ade15 ;  /* 0x3e5ade1500057882 */ /* 0x000fca0000000000 */
        /* <DEDUP_REMOVED lines=26> */
[----:B------:R-:W-:Y:S01]  /*03a0*/  DFMA R16, R12, R14, 1 ;  /* 0x3ff000000c10742b */ /* 0x000fe2000000000e */
[----:B---3--:R-:W-:-:S09]  /*03b0*/  IMAD.WIDE R12, R7, 0x8, R4 ;  /* 0x00000008070c7825 */ /* 0x008fd200078e0204 */
[----:B------:R-:W-:Y:S01]  /*03c0*/  IMAD R15, R10, 0x100000, R17 ;  /* 0x001000000a0f7824 */ /* 0x000fe200078e0211 */
[----:B------:R-:W-:Y:S01]  /*03d0*/  MOV R14, R16 ;  /* 0x00000010000e7202 */ /* 0x000fe20000000f00 */
[----:B------:R-:W-:Y:S06]  /*03e0*/  @!P0 BRA `(.L_x_520) ;  /* 0x0000000000348947 */ /* 0x000fec0003800000 */
[----:B------:R-:W-:Y:S01]  /*03f0*/  FSETP.GEU.AND P1, PT, |R9|, 4.2275390625, PT ;  /* 0x408748000900780b */ /* 0x000fe20003f2e200 */
[C---:B------:R-:W-:Y:S02]  /*0400*/  DADD R14, R8.reuse, +INF ;  /* 0x7ff00000080e7429 */ /* 0x040fe40000000000 */
[----:B------:R-:W-:-:S08]  /*0410*/  DSETP.GEU.AND P0, PT, R8, RZ, PT ;  /* 0x000000ff0800722a */ /* 0x000fd00003f0e000 */
[----:B------:R-:W-:Y:S02]  /*0420*/  FSEL R14, R14, RZ, P0 ;  /* 0x000000ff0e0e7208 */ /* 0x000fe40000000000 */
[----:B------:R-:W-:Y:S02]  /*0430*/  @!P1 LEA.HI R6, R10, R10, RZ, 0x1 ;  /* 0x0000000a0a069211 */ /* 0x000fe400078f08ff */
[----:B------:R-:W-:Y:S02]  /*0440*/  @!P1 MOV R8, R16 ;  /* 0x0000001000089202 */ /* 0x000fe40000000f00 */
[----:B------:R-:W-:Y:S02]  /*0450*/  @!P1 SHF.R.S32.HI R9, RZ, 0x1, R6 ;  /* 0x00000001ff099819 */ /* 0x000fe40000011406 */
[----:B------:R-:W-:-:S03]  /*0460*/  FSEL R15, R15, RZ, P0 ;  /* 0x000000ff0f0f7208 */ /* 0x000fc60000000000 */
[----:B------:R-:W-:Y:S02]  /*0470*/  @!P1 IMAD.IADD R10, R10, 0x1, -R9 ;  /* 0x000000010a0a9824 */ /* 0x000fe400078e0a09 */
[----:B------:R-:W-:-:S03]  /*0480*/  @!P1 IMAD R9, R9, 0x100000, R17 ;  /* 0x0010000009099824 */ /* 0x000fc600078e0211 */
[----:B------:R-:W-:Y:S01]  /*0490*/  @!P1 LEA R11, R10, 0x3ff00000, 0x14 ;  /* 0x3ff000000a0b9811 */ /* 0x000fe200078ea0ff */
[----:B------:R-:W-:-:S06]  /*04a0*/  @!P1 IMAD.MOV.U32 R10, RZ, RZ, RZ ;  /* 0x000000ffff0a9224 */ /* 0x000fcc00078e00ff */
[----:B------:R-:W-:-:S11]  /*04b0*/  @!P1 DMUL R14, R8, R10 ;  /* 0x0000000a080e9228 */ /* 0x000fd60000000000 */
.L_x_520:
[----:B----4-:R-:W-:Y:S05]  /*04c0*/  BSYNC.RECONVERGENT B0 ;  /* 0x0000000000007941 */ /* 0x010fea0003800200 */
.L_x_519:
[----:B------:R1:W-:Y:S01]  /*04d0*/  STG.E.64 desc[UR6][R12.64], R14 ;  /* 0x0000000e0c007986 */ /* 0x0003e2000c101b06 */
[----:B------:R-:W-:-:S04]  /*04e0*/  IADD3 R7, PT, PT, R0, R7, RZ ;  /* 0x0000000700077210 */ /* 0x000fc80007ffe0ff */
[----:B------:R-:W-:-:S13]  /*04f0*/  ISETP.GE.AND P0, PT, R7, UR8, PT ;  /* 0x0000000807007c0c */ /* 0x000fda000bf06270 */
[----:B-1----:R-:W-:Y:S05]  /*0500*/  @!P0 BRA `(.L_x_521) ;  /* 0xfffffff800f48947 */ /* 0x002fea000383ffff */
[----:B------:R-:W-:Y:S05]  /*0510*/  EXIT ;  /* 0x000000000000794d */ /* 0x000fea0003800000 */
.L_x_522:
        /* <DEDUP_REMOVED lines=14> */
.L_x_813:


//--------------------- .text._Z19gpuKernelArrayAtanhIdEvPT_S1_i --------------------------
	.section	.text._Z19gpuKernelArrayAtanhIdEvPT_S1_i,"ax",@progbits
	.align	128
        .global         _Z19gpuKernelArrayAtanhIdEvPT_S1_i
        .type           _Z19gpuKernelArrayAtanhIdEvPT_S1_i,@function
        .size           _Z19gpuKernelArrayAtanhIdEvPT_S1_i,(.L_x_701 - _Z19gpuKernelArrayAtanhIdEvPT_S1_i)
        .other          _Z19gpuKernelArrayAtanhIdEvPT_S1_i,@"STO_CUDA_ENTRY STV_DEFAULT"
_Z19gpuKernelArrayAtanhIdEvPT_S1_i:
.text._Z19gpuKernelArrayAtanhIdEvPT_S1_i:
        /* <DEDUP_REMOVED lines=14> */
.L_x_531:
[----:B0-----:R-:W-:-:S06]  /*00e0*/  IMAD.WIDE R12, R4, 0x8, R16 ;  /* 0x00000008040c7825 */ /* 0x001fcc00078e0210 */
[----:B--2---:R-:W2:Y:S01]  /*00f0*/  LDG.E.64 R12, desc[UR6][R12.64] ;  /* 0x000000060c0c7981 */ /* 0x004ea2000c1e1b00 */
[----:B-1----:R-:W-:Y:S01]  /*0100*/  IMAD.MOV.U32 R2, RZ, RZ, 0x1 ;  /* 0x00000001ff027424 */ /* 0x002fe200078e00ff */
[----:B------:R-:W-:Y:S01]  /*0110*/  BSSY.RECONVERGENT B0, `(.L_x_523) ;  /* 0x0000014000007945 */ /* 0x000fe20003800200 */
[----:B--2---:R-:W-:-:S06]  /*0120*/  DADD R6, -|R12|, 1 ;  /* 0x3ff000000c067429 */ /* 0x004fcc0000000300 */
[----:B------:R-:W0:Y:S02]  /*0130*/  MUFU.RCP64H R3, R7 ;  /* 0x0000000700037308 */ /* 0x000e240000001800 */
[----:B0-----:R-:W-:-:S08]  /*0140*/  DFMA R8, -R6, R2, 1 ;  /* 0x3ff000000608742b */ /* 0x001fd00000000102 */
[----:B------:R-:W-:-:S08]  /*0150*/  DFMA R8, R8, R8, R8 ;  /* 0x000000080808722b */ /* 0x000fd00000000008 */
[----:B------:R-:W-:Y:S02]  /*0160*/  DFMA R2, R2, R8, R2 ;  /* 0x000000080202722b */ /* 0x000fe40000000002 */
[----:B------:R-:W-:-:S06]  /*0170*/  DADD R8, |R12|, |R12| ;  /* 0x000000000c087229 */ /* 0x000fcc000000060c */
[----:B------:R-:W-:-:S04]  /*0180*/  DFMA R10, -R6, R2, 1 ;  /* 0x3ff00000060a742b */ /* 0x000fc80000000102 */
[----:B------:R-:W-:-:S04]  /*0190*/  FSETP.GEU.AND P1, PT, |R9|, 6.5827683646048100446e-37, PT ;  /* 0x036000000900780b */ /* 0x000fc80003f2e200 */
[----:B------:R-:W-:-:S08]  /*01a0*/  DFMA R2, R2, R10, R2 ;  /* 0x0000000a0202722b */ /* 0x000fd00000000002 */
[----:B------:R-:W-:-:S08]  /*01b0*/  DMUL R10, R8, R2 ;  /* 0x00000002080a7228 */ /* 0x000fd00000000000 */
[----:B------:R-:W-:-:S08]  /*01c0*/  DFMA R18, -R6, R10, R8 ;  /* 0x0000000a0612722b */ /* 0x000fd00000000108 */
[----:B------:R-:W-:-:S10]  /*01d0*/  DFMA R2, R2, R18, R10 ;  /* 0x000000120202722b */ /* 0x000fd4000000000a */
[----:B------:R-:W-:-:S05]  /*01e0*/  FFMA R0, RZ, R7, R3 ;  /* 0x00000007ff007223 */ /* 0x000fca0000000003 */
[----:B------:R-:W-:-:S13]  /*01f0*/  FSETP.GT.AND P0, PT, |R0|, 1.469367938527859385e-39, PT ;  /* 0x001000000000780b */ /* 0x000fda0003f04200 */
[----:B------:R-:W-:Y:S05]  /*0200*/  @P0 BRA P1, `(.L_x_524) ;  /* 0x0000000000100947 */ /* 0x000fea0000800000 */
[----:B------:R-:W-:-:S07]  /*0210*/  MOV R0, 0x230 ;  /* 0x0000023000007802 */ /* 0x000fce0000000f00 */
[----:B---34-:R-:W-:Y:S05]  /*0220*/  CALL.REL.NOINC `($__internal_7_$__cuda_sm20_div_rn_f64_full) ;  /* 0x0000000800687944 */ /* 0x018fea0003c00000 */
[----:B------:R-:W-:Y:S02]  /*0230*/  IMAD.MOV.U32 R2, RZ, RZ, R20 ;  /* 0x000000ffff027224 */ /* 0x000fe400078e0014 */
[----:B------:R-:W-:-:S07]  /*0240*/  IMAD.MOV.U32 R3, RZ, RZ, R21 ;  /* 0x000000ffff037224 */ /* 0x000fce00078e0015 */
.L_x_524:
[----:B----4-:R-:W-:Y:S05]  /*0250*/  BSYNC.RECONVERGENT B0 ;  /* 0x0000000000007941 */ /* 0x010fea0003800200 */
.L_x_523:
[C---:B------:R-:W-:Y:S01]  /*0260*/  FSETP.GT.AND P0, PT, R3.reuse, -1.6999999284744262695, PT ;  /* 0xbfd999990300780b */ /* 0x040fe20003f04000 */
[----:B------:R-:W-:Y:S03]  /*0270*/  BSSY.RECONVERGENT B0, `(.L_x_525) ;  /* 0x000008d000007945 */ /* 0x000fe60003800200 */
[----:B------:R-:W-:-:S13]  /*0280*/  FSETP.GEU.OR P0, PT, R3, 1.7916666269302368164, !P0 ;  /* 0x3fe555550300780b */ /* 0x000fda000470e400 */
[----:B------:R-:W-:Y:S05]  /*0290*/  @P0 BRA `(.L_x_526) ;  /* 0x0000000000dc0947 */ /* 0x000fea0003800000 */
[----:B------:R-:W-:Y:S01]  /*02a0*/  DADD R8, R2, 2 ;  /* 0x4000000002087429 */ /* 0x000fe20000000000 */
[----:B------:R-:W-:Y:S01]  /*02b0*/  IMAD.MOV.U32 R6, RZ, RZ, 0x1 ;  /* 0x00000001ff067424 */ /* 0x000fe200078e00ff */
[----:B------:R-:W-:Y:S01]  /*02c0*/  FSETP.GEU.AND P1, PT, |R3|, 6.5827683646048100446e-37, PT ;  /* 0x036000000300780b */ /* 0x000fe20003f2e200 */
[----:B------:R-:W-:Y:S03]  /*02d0*/  BSSY.RECONVERGENT B1, `(.L_x_527) ;  /* 0x0000015000017945 */ /* 0x000fe60003800200 */
[----:B------:R-:W0:Y:S02]  /*02e0*/  MUFU.RCP64H R7, R9 ;  /* 0x0000000900077308 */ /* 0x000e240000001800 */
[----:B0-----:R-:W-:-:S08]  /*02f0*/  DFMA R10, -R8, R6, 1 ;  /* 0x3ff00000080a742b */ /* 0x001fd00000000106 */
        /* <DEDUP_REMOVED lines=12> */
[----:B------:R-:W-:Y:S02]  /*03c0*/  IMAD.MOV.U32 R7, RZ, RZ, R9 ;  /* 0x000000ffff077224 */ /* 0x000fe400078e0009 */
[----:B------:R-:W-:Y:S02]  /*03d0*/  IMAD.MOV.U32 R8, RZ, RZ, R2 ;  /* 0x000000ffff087224 */ /* 0x000fe400078e0002 */
[----:B------:R-:W-:-:S07]  /*03e0*/  IMAD.MOV.U32 R9, RZ, RZ, R3 ;  /* 0x000000ffff097224 */ /* 0x000fce00078e0003 */
[----:B---3--:R-:W-:Y:S05]  /*03f0*/  CALL.REL.NOINC `($__internal_7_$__cuda_sm20_div_rn_f64_full) ;  /* 0x0000000400f47944 */ /* 0x008fea0003c00000 */
[----:B------:R-:W-:Y:S02]  /*0400*/  IMAD.MOV.U32 R6, RZ, RZ, R20 ;  /* 0x000000ffff067224 */ /* 0x000fe400078e0014 */
[----:B------:R-:W-:-:S07]  /*0410*/  IMAD.MOV.U32 R7, RZ, RZ, R21 ;  /* 0x000000ffff077224 */ /* 0x000fce00078e0015 */
.L_x_528:
[----:B------:R-:W-:Y:S05]  /*0420*/  BSYNC.RECONVERGENT B1 ;  /* 0x0000000000017941 */ /* 0x000fea0003800200 */
.L_x_527:
[----:B------:R-:W-:Y:S01]  /*0430*/  DMUL R8, R6, -R2 ;  /* 0x8000000206087228 */ /* 0x000fe20000000000 */
[----:B------:R-:W-:Y:S01]  /*0440*/  IMAD.MOV.U32 R18, RZ, RZ, -0x314d23bc ;  /* 0xceb2dc44ff127424 */ /* 0x000fe200078e00ff */
[----:B------:R-:W-:Y:S01]  /*0450*/  UMOV UR4, 0x2fbe14b5 ;  /* 0x2fbe14b500047882 */ /* 0x000fe20000000000 */
[----:B------:R-:W-:Y:S01]  /*0460*/  IMAD.MOV.U32 R19, RZ, RZ, 0x3ed087ff ;  /* 0x3ed087ffff137424 */ /* 0x000fe200078e00ff */
[----:B------:R-:W-:-:S04]  /*0470*/  UMOV UR5, 0x3eb372fb ;  /* 0x3eb372fb00057882 */ /* 0x000fc80000000000 */
[----:B------:R-:W-:-:S08]  /*0480*/  DADD R6, R8, R2 ;  /* 0x0000000008067229 */ /* 0x000fd00000000002 */
[----:B------:R-:W-:-:S08]  /*0490*/  DMUL R10, R6, R6 ;  /* 0x00000006060a7228 */ /* 0x000fd00000000000 */
        /* <DEDUP_REMOVED lines=19> */
[----:B------:R-:W-:-:S08]  /*05d0*/  DMUL R18, R10, R18 ;  /* 0x000000120a127228 */ /* 0x000fd00000000000 */
[----:B------:R-:W-:-:S08]  /*05e0*/  DFMA R18, R6, R18, R8 ;  /* 0x000000120612722b */ /* 0x000fd00000000008 */
[----:B------:R-:W-:Y:S01]  /*05f0*/  DADD R2, R18, R2 ;  /* 0x0000000012027229 */ /* 0x000fe20000000002 */
[----:B------:R-:W-:Y:S10]  /*0600*/  BRA `(.L_x_529) ;  /* 0x00000004004c7947 */ /* 0x000ff40003800000 */
.L_x_526:
[----:B------:R-:W-:-:S10]  /*0610*/  DADD R2, R2, 1 ;  /* 0x3ff0000002027429 */ /* 0x000fd40000000000 */
[----:B------:R-:W-:Y:S01]  /*0620*/  ISETP.GT.AND P0, PT, R3, 0xfffff, PT ;  /* 0x000fffff0300780c */ /* 0x000fe20003f04270 */
[----:B------:R-:W-:Y:S02]  /*0630*/  IMAD.MOV.U32 R6, RZ, RZ, R2 ;  /* 0x000000ffff067224 */ /* 0x000fe400078e0002 */
[----:B------:R-:W-:-:S10]  /*0640*/  IMAD.MOV.U32 R7, RZ, RZ, R3 ;  /* 0x000000ffff077224 */ /* 0x000fd400078e0003 */
[----:B------:R-:W-:-:S10]  /*0650*/  @!P0 DMUL R6, R6, 1.80143985094819840000e+16 ;  /* 0x4350000006068828 */ /* 0x000fd40000000000 */
[----:B------:R-:W-:Y:S02]  /*0660*/  @!P0 IMAD.MOV.U32 R3, RZ, RZ, R7 ;  /* 0x000000ffff038224 */ /* 0x000fe400078e0007 */
[----:B------:R-:W-:Y:S02]  /*0670*/  @!P0 IMAD.MOV.U32 R2, RZ, RZ, R6 ;  /* 0x000000ffff028224 */ /* 0x000fe400078e0006 */
[----:B------:R-:W-:-:S05]  /*0680*/  VIADD R0, R3, 0xffffffff ;  /* 0xffffffff03007836 */ /* 0x000fca0000000000 */
[----:B------:R-:W-:Y:S01]  /*0690*/  ISETP.GT.U32.AND P1, PT, R0, 0x7feffffe, PT ;  /* 0x7feffffe0000780c */ /* 0x000fe20003f24070 */
[----:B------:R-:W-:Y:S02]  /*06a0*/  IMAD.MOV.U32 R0, RZ, RZ, -0x3ff ;  /* 0xfffffc01ff007424 */ /* 0x000fe400078e00ff */
[----:B------:R-:W-:-:S10]  /*06b0*/  @!P0 IMAD.MOV.U32 R0, RZ, RZ, -0x435 ;  /* 0xfffffbcbff008424 */ /* 0x000fd400078e00ff */
[----:B------:R-:W-:Y:S05]  /*06c0*/  @P1 BRA `(.L_x_530) ;  /* 0x0000000400041947 */ /* 0x000fea0003800000 */
[----:B------:R-:W-:Y:S01]  /*06d0*/  LOP3.LUT R6, R3, 0xfffff, RZ, 0xc0, !PT ;  /* 0x000fffff03067812 */ /* 0x000fe200078ec0ff */
[----:B------:R-:W-:Y:S01]  /*06e0*/  IMAD.MOV.U32 R8, RZ, RZ, RZ ;  /* 0x000000ffff087224 */ /* 0x000fe200078e00ff */
[----:B------:R-:W-:Y:S01]  /*06f0*/  UMOV UR4, 0x3ae80f1e ;  /* 0x3ae80f1e00047882 */ /* 0x000fe20000000000 */
[----:B------:R-:W-:Y:S01]  /*0700*/  IMAD.MOV.U32 R22, RZ, RZ, -0x748574fc ;  /* 0x8b7a8b04ff167424 */ /* 0x000fe200078e00ff */
[----:B------:R-:W-:Y:S01]  /*0710*/  LOP3.LUT R7, R6, 0x3ff00000, RZ, 0xfc, !PT ;  /* 0x3ff0000006077812 */ /* 0x000fe200078efcff */
[----:B------:R-:W-:Y:S01]  /*0720*/  IMAD.MOV.U32 R6, RZ, RZ, R2 ;  /* 0x000000ffff067224 */ /* 0x000fe200078e0002 */
[----:B------:R-:W-:Y:S01]  /*0730*/  UMOV UR5, 0x3eb1380b ;  /* 0x3eb1380b00057882 */ /* 0x000fe20000000000 */
[----:B------:R-:W-:Y:S01]  /*0740*/  IMAD.MOV.U32 R23, RZ, RZ, 0x3ed0ee25 ;  /* 0x3ed0ee25ff177424 */ /* 0x000fe200078e00ff */
[----:B------:R-:W-:Y:S01]  /*0750*/  ISETP.GE.U32.AND P0, PT, R7, 0x3ff6a09f, PT ;  /* 0x3ff6a09f0700780c */ /* 0x000fe20003f06070 */
[----:B------:R-:W-:Y:S01]  /*0760*/  IMAD.MOV.U32 R25, RZ, RZ, 0x43300000 ;  /* 0x43300000ff197424 */ /* 0x000fe200078e00ff */
[----:B------:R-:W-:Y:S01]  /*0770*/  LEA.HI R0, R3, R0, RZ, 0xc ;  /* 0x0000000003007211 */ /* 0x000fe200078f60ff */
[----:B------:R-:W-:Y:S01]  /*0780*/  UMOV UR8, 0x80000000 ;  /* 0x8000000000087882 */ /* 0x000fe20000000000 */
[----:B------:R-:W-:-:S09]  /*0790*/  UMOV UR9, 0x43300000 ;  /* 0x4330000000097882 */ /* 0x000fd20000000000 */
[----:B------:R-:W-:Y:S02]  /*07a0*/  @P0 VIADD R9, R7, 0xfff00000 ;  /* 0xfff0000007090836 */ /* 0x000fe40000000000 */
[----:B------:R-:W-:Y:S02]  /*07b0*/  @P0 VIADD R0, R0, 0x1 ;  /* 0x0000000100000836 */ /* 0x000fe40000000000 */
[----:B------:R-:W-:-:S03]  /*07c0*/  @P0 IMAD.MOV.U32 R7, RZ, RZ, R9 ;  /* 0x000000ffff070224 */ /* 0x000fc600078e0009 */
[----:B------:R-:W-:-:S03]  /*07d0*/  LOP3.LUT R24, R0, 0x80000000, RZ, 0x3c, !PT ;  /* 0x8000000000187812 */ /* 0x000fc600078e3cff */
        /* <DEDUP_REMOVED lines=48> */
.L_x_530:
[----:B------:R-:W-:Y:S01]  /*0ae0*/  MOV R2, 0x0 ;  /* 0x0000000000027802 */ /* 0x000fe20000000f00 */
[----:B------:R-:W-:Y:S01]  /*0af0*/  IMAD.MOV.U32 R3, RZ, RZ, 0x7ff00000 ;  /* 0x7ff00000ff037424 */ /* 0x000fe200078e00ff */
[----:B------:R-:W-:-:S05]  /*0b00*/  LOP3.LUT P0, RZ, R7, 0x7fffffff, RZ, 0xc0, !PT ;  /* 0x7fffffff07ff7812 */ /* 0x000fca000780c0ff */
[----:B------:R-:W-:-:S10]  /*0b10*/  DFMA R2, R6, R2, +INF ;  /* 0x7ff000000602742b */ /* 0x000fd40000000002 */
[----:B------:R-:W-:Y:S02]  /*0b20*/  FSEL R2, R2, RZ, P0 ;  /* 0x000000ff02027208 */ /* 0x000fe40000000000 */
[----:B------:R-:W-:-:S07]  /*0b30*/  FSEL R3, R3, -QNAN , P0 ;  /* 0xfff0000003037808 */ /* 0x000fce0000000000 */
.L_x_529:
[----:B------:R-:W-:Y:S05]  /*0b40*/  BSYNC.RECONVERGENT B0 ;  /* 0x0000000000007941 */ /* 0x000fea0003800200 */
.L_x_525:
[----:B------:R-:W-:Y:S01]  /*0b50*/  DMUL R2, R2, 0.5 ;  /* 0x3fe0000002027828 */ /* 0x000fe20000000000 */
[----:B---3--:R-:W-:-:S04]  /*0b60*/  IMAD.WIDE R6, R4, 0x8, R14 ;  /* 0x0000000804067825 */ /* 0x008fc800078e020e */
[----:B------:R-:W-:-:S05]  /*0b70*/  IMAD.IADD R4, R5, 0x1, R4 ;  /* 0x0000000105047824 */ /* 0x000fca00078e0204 */
[----:B------:R-:W-:Y:S02]  /*0b80*/  LOP3.LUT R3, R3, 0x80000000, R13, 0xb8, !PT ;  /* 0x8000000003037812 */ /* 0x000fe400078eb80d */
[----:B------:R-:W-:-:S03]  /*0b90*/  ISETP.GE.AND P0, PT, R4, UR10, PT ;  /* 0x0000000a04007c0c */ /* 0x000fc6000bf06270 */
[----:B------:R1:W-:Y:S10]  /*0ba0*/  STG.E.64 desc[UR6][R6.64], R2 ;  /* 0x0000000206007986 */ /* 0x0003f4000c101b06 */
[----:B------:R-:W-:Y:S05]  /*0bb0*/  @!P0 BRA `(.L_x_531) ;  /* 0xfffffff400488947 */ /* 0x000fea000383ffff */
[----:B------:R-:W-:Y:S05]  /*0bc0*/  EXIT ;  /* 0x000000000000794d */ /* 0x000fea0003800000 */
        .weak           $__internal_7_$__cuda_sm20_div_rn_f64_full
        .type           $__internal_7_$__cuda_sm20_div_rn_f64_full,@function
        .size           $__internal_7_$__cuda_sm20_div_rn_f64_full,(.L_x_701 - $__internal_7_$__cuda_sm20_div_rn_f64_full)
$__internal_7_$__cuda_sm20_div_rn_f64_full:
[----:B------:R-:W-:Y:S01]  /*0bd0*/  IMAD.MOV.U32 R11, RZ, RZ, R9 ;  /* 0x000000ffff0b7224 */ /* 0x000fe200078e0009 */
[C---:B------:R-:W-:Y:S01]  /*0be0*/  FSETP.GEU.AND P0, PT, |R7|.reuse, 1.469367938527859385e-39, PT ;  /* 0x001000000700780b */ /* 0x040fe20003f0e200 */
[----:B------:R-:W-:Y:S01]  /*0bf0*/  IMAD.MOV.U32 R10, RZ, RZ, R8 ;  /* 0x000000ffff0a7224 */ /* 0x000fe200078e0008 */
[----:B------:R-:W-:Y:S01]  /*0c00*/  LOP3.LUT R8, R7, 0x800fffff, RZ, 0xc0, !PT ;  /* 0x800fffff07087812 */ /* 0x000fe200078ec0ff */
[----:B------:R-:W-:Y:S01]  /*0c10*/  IMAD.MOV.U32 R27, RZ, RZ, 0x1ca00000 ;  /* 0x1ca00000ff1b7424 */ /* 0x000fe200078e00ff */
[C---:B------:R-:W-:Y:S01]  /*0c20*/  FSETP.GEU.AND P2, PT, |R11|.reuse, 1.469367938527859385e-39, PT ;  /* 0x001000000b00780b */ /* 0x040fe20003f4e200 */
[----:B------:R-:W-:Y:S01]  /*0c30*/  IMAD.MOV.U32 R18, RZ, RZ, R10 ;  /* 0x000000ffff127224 */ /* 0x000fe200078e000a */
[----:B------:R-:W-:Y:S01]  /*0c40*/  LOP3.LUT R9, R8, 0x3ff00000, RZ, 0xfc, !PT ;  /* 0x3ff0000008097812 */ /* 0x000fe200078efcff */
[----:B------:R-:W-:Y:S01]  /*0c50*/  IMAD.MOV.U32 R8, RZ, RZ, R6 ;  /* 0x000000ffff087224 */ /* 0x000fe200078e0006 */
[----:B------:R-:W-:Y:S01]  /*0c60*/  LOP3.LUT R26, R11, 0x7ff00000, RZ, 0xc0, !PT ;  /* 0x7ff000000b1a7812 */ /* 0x000fe200078ec0ff */
[----:B------:R-:W-:Y:S01]  /*0c70*/  IMAD.MOV.U32 R20, RZ, RZ, 0x1 ;  /* 0x00000001ff147424 */ /* 0x000fe200078e00ff */
[----:B------:R-:W-:Y:S01]  /*0c80*/  LOP3.LUT R29, R7, 0x7ff00000, RZ, 0xc0, !PT ;  /* 0x7ff00000071d7812 */ /* 0x000fe200078ec0ff */
[----:B------:R-:W-:Y:S02]  /*0c90*/  BSSY.RECONVERGENT B2, `(.L_x_532) ;  /* 0x000004d000027945 */ /* 0x000fe40003800200 */
[----:B------:R-:W-:Y:S01]  /*0ca0*/  @!P0 DMUL R8, R6, 8.98846567431157953865e+307 ;  /* 0x7fe0000006088828 */ /* 0x000fe20000000000 */
[----:B------:R-:W-:-:S03]  /*0cb0*/  ISETP.GE.U32.AND P1, PT, R26, R29, PT ;  /* 0x0000001d1a00720c */ /* 0x000fc60003f26070 */
[----:B------:R-:W-:Y:S01]  /*0cc0*/  @!P2 LOP3.LUT R19, R7, 0x7ff00000, RZ, 0xc0, !PT ;  /* 0x7ff000000713a812 */ /* 0x000fe200078ec0ff */
[----:B------:R-:W-:Y:S01]  /*0cd0*/  @!P2 IMAD.MOV.U32 R22, RZ, RZ, RZ ;  /* 0x000000ffff16a224 */ /* 0x000fe200078e00ff */
[----:B------:R-:W0:Y:S02]  /*0ce0*/  MUFU.RCP64H R21, R9 ;  /* 0x0000000900157308 */ /* 0x000e240000001800 */
[----:B------:R-:W-:Y:S02]  /*0cf0*/  @!P2 ISETP.GE.U32.AND P3, PT, R26, R19, PT ;  /* 0x000000131a00a20c */ /* 0x000fe40003f66070 */
[C---:B------:R-:W-:Y:S02]  /*0d00*/  SEL R19, R27.reuse, 0x63400000, !P1 ;  /* 0x634000001b137807 */ /* 0x040fe40004800000 */
[----:B------:R-:W-:Y:S02]  /*0d10*/  @!P2 SEL R23, R27, 0x63400000, !P3 ;  /* 0x634000001b17a807 */ /* 0x000fe40005800000 */
[----:B------:R-:W-:-:S02]  /*0d20*/  LOP3.LUT R19, R19, 0x800fffff, R11, 0xf8, !PT ;  /* 0x800fffff13137812 */ /* 0x000fc400078ef80b */
[----:B------:R-:W-:Y:S02]  /*0d30*/  @!P2 LOP3.LUT R23, R23, 0x80000000, R11, 0xf8, !PT ;  /* 0x800000001717a812 */ /* 0x000fe400078ef80b */
[----:B------:R-:W-:Y:S02]  /*0d40*/  @!P0 LOP3.LUT R29, R9, 0x7ff00000, RZ, 0xc0, !PT ;  /* 0x7ff00000091d8812 */ /* 0x000fe400078ec0ff */
[----:B------:R-:W-:-:S06]  /*0d50*/  @!P2 LOP3.LUT R23, R23, 0x100000, RZ, 0xfc, !PT ;  /* 0x001000001717a812 */ /* 0x000fcc00078efcff */
[----:B------:R-:W-:Y:S02]  /*0d60*/  @!P2 DFMA R18, R18, 2, -R22 ;  /* 0x400000001212a82b */ /* 0x000fe40000000816 */
[----:B0-----:R-:W-:-:S08]  /*0d70*/  DFMA R22, R20, -R8, 1 ;  /* 0x3ff000001416742b */ /* 0x001fd00000000808 */
[----:B------:R-:W-:-:S08]  /*0d80*/  DFMA R22, R22, R22, R22 ;  /* 0x000000161616722b */ /* 0x000fd00000000016 */
[----:B------:R-:W-:-:S08]  /*0d90*/  DFMA R22, R20, R22, R20 ;  /* 0x000000161416722b */ /* 0x000fd00000000014 */
[----:B------:R-:W-:-:S08]  /*0da0*/  DFMA R20, R22, -R8, 1 ;  /* 0x3ff000001614742b */ /* 0x000fd00000000808 */
[----:B------:R-:W-:-:S08]  /*0db0*/  DFMA R20, R22, R20, R22 ;  /* 0x000000141614722b */ /* 0x000fd00000000016 */
[----:B------:R-:W-:-:S08]  /*0dc0*/  DMUL R22, R20, R18 ;  /* 0x0000001214167228 */ /* 0x000fd00000000000 */
[----:B------:R-:W-:-:S08]  /*0dd0*/  DFMA R24, R22, -R8, R18 ;  /* 0x800000081618722b */ /* 0x000fd00000000012 */
[----:B------:R-:W-:Y:S01]  /*0de0*/  DFMA R24, R20, R24, R22 ;  /* 0x000000181418722b */ /* 0x000fe20000000016 */
[----:B------:R-:W-:Y:S01]  /*0df0*/  IMAD.MOV.U32 R22, RZ, RZ, R26 ;  /* 0x000000ffff167224 */ /* 0x000fe200078e001a */
[----:B------:R-:W-:-:S05]  /*0e00*/  @!P2 LOP3.LUT R22, R19, 0x7ff00000, RZ, 0xc0, !PT ;  /* 0x7ff000001316a812 */ /* 0x000fca00078ec0ff */
[----:B------:R-:W-:-:S05]  /*0e10*/  VIADD R20, R22, 0xffffffff ;  /* 0xffffffff16147836 */ /* 0x000fca0000000000 */
[----:B------:R-:W-:Y:S01]  /*0e20*/  ISETP.GT.U32.AND P0, PT, R20, 0x7feffffe, PT ;  /* 0x7feffffe1400780c */ /* 0x000fe20003f04070 */
[----:B------:R-:W-:-:S05]  /*0e30*/  VIADD R20, R29, 0xffffffff ;  /* 0xffffffff1d147836 */ /* 0x000fca0000000000 */
[----:B------:R-:W-:-:S13]  /*0e40*/  ISETP.GT.U32.OR P0, PT, R20, 0x7feffffe, P0 ;  /* 0x7feffffe1400780c */ /* 0x000fda0000704470 */
        /* <DEDUP_REMOVED lines=28> */
.L_x_533:
        /* <DEDUP_REMOVED lines=16> */
.L_x_536:
[----:B------:R-:W-:Y:S01]  /*1110*/  LOP3.LUT R21, R7, 0x80000, RZ, 0xfc, !PT ;  /* 0x0008000007157812 */ /* 0x000fe200078efcff */
[----:B------:R-:W-:Y:S01]  /*1120*/  IMAD.MOV.U32 R20, RZ, RZ, R6 ;  /* 0x000000ffff147224 */ /* 0x000fe200078e0006 */
[----:B------:R-:W-:Y:S06]  /*1130*/  BRA `(.L_x_534) ;  /* 0x0000000000087947 */ /* 0x000fec0003800000 */
.L_x_535:
[----:B------:R-:W-:Y:S01]  /*1140*/  LOP3.LUT R21, R11, 0x80000, RZ, 0xfc, !PT ;  /* 0x000800000b157812 */ /* 0x000fe200078efcff */
[----:B------:R-:W-:-:S07]  /*1150*/  IMAD.MOV.U32 R20, RZ, RZ, R10 ;  /* 0x000000ffff147224 */ /* 0x000fce00078e000a */
.L_x_534:
[----:B------:R-:W-:Y:S05]  /*1160*/  BSYNC.RECONVERGENT B2 ;  /* 0x0000000000027941 */ /* 0x000fea0003800200 */
.L_x_532:
[----:B------:R-:W-:Y:S02]  /*1170*/  IMAD.MOV.U32 R6, RZ, RZ, R0 ;  /* 0x000000ffff067224 */ /* 0x000fe400078e0000 */
[----:B------:R-:W-:-:S04]  /*1180*/  IMAD.MOV.U32 R7, RZ, RZ, 0x0 ;  /* 0x00000000ff077424 */ /* 0x000fc800078e00ff */
[----:B------:R-:W-:Y:S05]  /*1190*/  RET.REL.NODEC R6 `(_Z19gpuKernelArrayAtanhIdEvPT_S1_i) ;  /* 0xffffffec06987950 */ /* 0x000fea0003c3ffff */
.L_x_537:
        /* <DEDUP_REMOVED lines=14> */
.L_x_701:


//--------------------- .text._Z19gpuKernelArrayAcoshIdEvPT_S1_i --------------------------
	.section	.text._Z19gpuKernelArrayAcoshIdEvPT_S1_i,"ax",@progbits
	.align	128
        .global         _Z19gpuKernelArrayAcoshIdEvPT_S1_i
        .type           _Z19gpuKernelArrayAcoshIdEvPT_S1_i,@function
        .size           _Z19gpuKernelArrayAcoshIdEvPT_S1_i,(.L_x_702 - _Z19gpuKernelArrayAcoshIdEvPT_S1_i)
        .other          _Z19gpuKernelArrayAcoshIdEvPT_S1_i,@"STO_CUDA_ENTRY STV_DEFAULT"
_Z19gpuKernelArrayAcoshIdEvPT_S1_i:
.text._Z19gpuKernelArrayAcoshIdEvPT_S1_i:
        /* <DEDUP_REMOVED lines=14> */
.L_x_544:
[----:B01----:R-:W-:-:S06]  /*00e0*/  IMAD.WIDE R4, R2, 0x8, R10 ;  /* 0x0000000802047825 */ /* 0x003fcc00078e020a */
[----:B--2---:R-:W2:Y:S01]  /*00f0*/  LDG.E.64 R4, desc[UR6][R4.64] ;  /* 0x0000000604047981 */ /* 0x004ea2000c1e1b00 */
[----:B------:R-:W-:Y:S01]  /*0100*/  IMAD.MOV.U32 R6, RZ, RZ, RZ ;  /* 0x000000ffff067224 */ /* 0x000fe200078e00ff */
[----:B------:R-:W-:Y:S01]  /*0110*/  BSSY.RECONVERGENT B0, `(.L_x_538) ;  /* 0x00000a1000007945 */ /* 0x000fe20003800200 */
[----:B------:R-:W-:Y:S01]  /*0120*/  IMAD.MOV.U32 R14, RZ, RZ, RZ ;  /* 0x000000ffff0e7224 */ /* 0x000fe200078e00ff */
[----:B--2---:R-:W-:-:S06]  /*0130*/  DFMA R12, R4, R4, -1 ;  /* 0xbff00000040c742b */ /* 0x004fcc0000000004 */
[----:B------:R-:W0:Y:S02]  /*0140*/  MUFU.RSQ64H R7, R13 ;  /* 0x0000000d00077308 */ /* 0x000e240000001c00 */
[----:B0-----:R-:W-:Y:S01]  /*0150*/  DMUL R16, R12, R6 ;  /* 0x000000060c107228 */ /* 0x001fe20000000000 */
[----:B------:R-:W-:-:S07]  /*0160*/  VIADD R15, R7, 0xfff00000 ;  /* 0xfff00000070f7836 */ /* 0x000fce0000000000 */
[----:B------:R-:W-:-:S08]  /*0170*/  DFMA R18, R16, -R16, R12 ;  /* 0x800000101012722b */ /* 0x000fd0000000000c */
[----:B------:R-:W-:-:S08]  /*0180*/  DFMA R18, R14, R18, R16 ;  /* 0x000000120e12722b */ /* 0x000fd00000000010 */
[-C--:B------:R-:W-:Y:S02]  /*0190*/  DFMA R6, R6, -R18.reuse, 1 ;  /* 0x3ff000000606742b */ /* 0x080fe40000000812 */
[----:B------:R-:W-:-:S06]  /*01a0*/  DFMA R16, R18, -R18, R12 ;  /* 0x800000121210722b */ /* 0x000fcc000000000c */
[----:B------:R-:W-:Y:S02]  /*01b0*/  DFMA R14, R14, R6, R14 ;  /* 0x000000060e0e722b */ /* 0x000fe4000000000e */
[----:B------:R-:W-:Y:S01]  /*01c0*/  DADD R6, R4, -1 ;  /* 0xbff0000004067429 */ /* 0x000fe20000000000 */
[--C-:B------:R-:W-:Y:S02]  /*01d0*/  IMAD.MOV.U32 R4, RZ, RZ, R2.reuse ;  /* 0x000000ffff047224 */ /* 0x100fe400078e0002 */
[----:B------:R-:W-:-:S03]  /*01e0*/  IMAD.IADD R2, R3, 0x1, R2 ;  /* 0x0000000103027824 */ /* 0x000fc600078e0202 */
[----:B------:R-:W-:-:S04]  /*01f0*/  DFMA R14, R14, R16, R18 ;  /* 0x000000100e0e722b */ /* 0x000fc80000000012 */
[C---:B------:R-:W-:Y:S02]  /*0200*/  ISETP.NE.AND P1, PT, R7.reuse, RZ, PT ;  /* 0x000000ff0700720c */ /* 0x040fe40003f25270 */
[----:B------:R-:W-:-:S04]  /*0210*/  ISETP.GT.U32.AND P0, PT, R7, 0x432fffff, PT ;  /* 0x432fffff0700780c */ /* 0x000fc80003f04070 */
[----:B------:R-:W-:Y:S02]  /*0220*/  FSEL R24, R14, RZ, P1 ;  /* 0x000000ff0e187208 */ /* 0x000fe40000800000 */
[----:B------:R-:W-:Y:S02]  /*0230*/  FSEL R14, R15, RZ, P1 ;  /* 0x000000ff0f0e7208 */ /* 0x000fe40000800000 */
[----:B------:R-:W-:Y:S02]  /*0240*/  FSEL R24, R24, 1.4012984643248170709e-45, !P0 ;  /* 0x0000000118187808 */ /* 0x000fe40004000000 */
[----:B------:R-:W-:Y:S02]  /*0250*/  FSEL R25, R14, -1.875, !P0 ;  /* 0xbff000000e197808 */ /* 0x000fe40004000000 */
[----:B----4-:R-:W-:-:S04]  /*0260*/  ISETP.GE.AND P1, PT, R2, UR10, PT ;  /* 0x0000000a02007c0c */ /* 0x010fc8000bf26270 */
[----:B------:R-:W-:-:S10]  /*0270*/  DADD R24, R6, R24 ;  /* 0x0000000006187229 */ /* 0x000fd40000000018 */
[----:B------:R-:W-:-:S04]  /*0280*/  FSETP.GT.AND P0, PT, R25, -1.6999999284744262695, PT ;  /* 0xbfd999991900780b */ /* 0x000fc80003f04000 */
        /* <DEDUP_REMOVED lines=19> */
[----:B---3--:R-:W-:Y:S05]  /*03c0*/  CALL.REL.NOINC `($__internal_8_$__cuda_sm20_div_rn_f64_full) ;  /* 0x0000000800007944 */ /* 0x008fea0003c00000 */
[----:B------:R-:W-:Y:S02]  /*03d0*/  IMAD.MOV.U32 R12, RZ, RZ, R18 ;  /* 0x000000ffff0c7224 */ /* 0x000fe400078e0012 */
[----:B------:R-:W-:-:S07]  /*03e0*/  IMAD.MOV.U32 R13, RZ, RZ, R19 ;  /* 0x000000ffff0d7224 */ /* 0x000fce00078e0013 */
.L_x_541:
[----:B------:R-:W-:Y:S05]  /*03f0*/  BSYNC.RECONVERGENT B1 ;  /* 0x0000000000017941 */ /* 0x000fea0003800200 */
.L_x_540:
        /* <DEDUP_REMOVED lines=30> */
.L_x_539:
[----:B------:R-:W-:-:S10]  /*05e0*/  DADD R24, R24, 1 ;  /* 0x3ff0000018187429 */ /* 0x000fd40000000000 */
[----:B------:R-:W-:Y:S01]  /*05f0*/  ISETP.GT.AND P0, PT, R25, 0xfffff, PT ;  /* 0x000fffff1900780c */ /* 0x000fe20003f04270 */
[--C-:B------:R-:W-:Y:S02]  /*0600*/  IMAD.MOV.U32 R12, RZ, RZ, R24.reuse ;  /* 0x000000ffff0c7224 */ /* 0x100fe400078e0018 */
[--C-:B------:R-:W-:Y:S02]  /*0610*/  IMAD.MOV.U32 R13, RZ, RZ, R25.reuse ;  /* 0x000000ffff0d7224 */ /* 0x100fe400078e0019 */
[----:B------:R-:W-:Y:S02]  /*0620*/  IMAD.MOV.U32 R5, RZ, RZ, R25 ;  /* 0x000000ffff057224 */ /* 0x000fe400078e0019 */
[----:B------:R-:W-:-:S06]  /*0630*/  IMAD.MOV.U32 R18, RZ, RZ, R24 ;  /* 0x000000ffff127224 */ /* 0x000fcc00078e0018 */
        /* <DEDUP_REMOVED lines=8> */
[C---:B------:R-:W-:Y:S01]  /*06c0*/  LOP3.LUT R12, R5.reuse, 0xfffff, RZ, 0xc0, !PT ;  /* 0x000fffff050c7812 */ /* 0x040fe200078ec0ff */
[----:B------:R-:W-:Y:S01]  /*06d0*/  IMAD.MOV.U32 R16, RZ, RZ, RZ ;  /* 0x000000ffff107224 */ /* 0x000fe200078e00ff */
[----:B------:R-:W-:Y:S01]  /*06e0*/  UMOV UR4, 0x3ae80f1e ;  /* 0x3ae80f1e00047882 */ /* 0x000fe20000000000 */
[----:B------:R-:W-:Y:S01]  /*06f0*/  IMAD.MOV.U32 R22, RZ, RZ, -0x748574fc ;  /* 0x8b7a8b04ff167424 */ /* 0x000fe200078e00ff */
[----:B------:R-:W-:Y:S01]  /*0700*/  LOP3.LUT R19, R12, 0x3ff00000, RZ, 0xfc, !PT ;  /* 0x3ff000000c137812 */ /* 0x000fe200078efcff */
[----:B------:R-:W-:Y:S01]  /*0710*/  IMAD.MOV.U32 R23, RZ, RZ, 0x3ed0ee25 ;  /* 0x3ed0ee25ff177424 */ /* 0x000fe200078e00ff */
[----:B------:R-:W-:Y:S01]  /*0720*/  UMOV UR5, 0x3eb1380b ;  /* 0x3eb1380b00057882 */ /* 0x000fe20000000000 */
[----:B------:R-:W-:Y:S01]  /*0730*/  LEA.HI R0, R5, R0, RZ, 0xc ;  /* 0x0000000005007211 */ /* 0x000fe200078f60ff */
[----:B------:R-:W-:Y:S01]  /*0740*/  UMOV UR8, 0x80000000 ;  /* 0x8000000000087882 */ /* 0x000fe20000000000 */
[----:B------:R-:W-:Y:S01]  /*0750*/  ISETP.GE.U32.AND P0, PT, R19, 0x3ff6a09f, PT ;  /* 0x3ff6a09f1300780c */ /* 0x000fe20003f06070 */
[----:B------:R-:W-:-:S12]  /*0760*/  UMOV UR9, 0x43300000 ;  /* 0x4330000000097882 */ /* 0x000fd80000000000 */
[----:B------:R-:W-:Y:S02]  /*0770*/  @P0 VIADD R13, R19, 0xfff00000 ;  /* 0xfff00000130d0836 */ /* 0x000fe40000000000 */
[----:B------:R-:W-:Y:S02]  /*0780*/  @P0 VIADD R0, R0, 0x1 ;  /* 0x0000000100000836 */ /* 0x000fe40000000000 */
[----:B------:R-:W-:-:S06]  /*0790*/  @P0 IMAD.MOV.U32 R19, RZ, RZ, R13 ;  /* 0x000000ffff130224 */ /* 0x000fcc00078e000d */
        /* <DEDUP_REMOVED lines=13> */
[----:B------:R-:W-:-:S05]  /*0870*/  DADD R24, R24, R24 ;  /* 0x0000000018187229 */ /* 0x000fca0000000018 */
[----:B------:R-:W-:Y:S01]  /*0880*/  DFMA R20, R12, R20, UR4 ;  /* 0x000000040c147e2b */ /* 0x000fe20008000014 */
[----:B------:R-:W-:Y:S01]  /*0890*/  UMOV UR4, 0xa9ab0956 ;  /* 0xa9ab095600047882 */ /* 0x000fe20000000000 */
[----:B------:R-:W-:Y:S01]  /*08a0*/  UMOV UR5, 0x3f1745cb ;  /* 0x3f1745cb00057882 */ /* 0x000fe20000000000 */
[----:B------:R-:W-:-:S05]  /*08b0*/  DFMA R24, R18, -R14, R24 ;  /* 0x8000000e1218722b */ /* 0x000fca0000000018 */
[----:B------:R-:W-:Y:S01]  /*08c0*/  DFMA R20, R12, R20, UR4 ;  /* 0x000000040c147e2b */ /* 0x000fe20008000014 */
[----:B------:R-:W-:Y:S01]  /*08d0*/  UMOV UR4, 0x2d1b5154 ;  /* 0x2d1b515400047882 */ /* 0x000fe20000000000 */
[----:B------:R-:W-:Y:S01]  /*08e0*/  UMOV UR5, 0x3f3c71c7 ;  /* 0x3f3c71c700057882 */ /* 0x000fe20000000000 */
[----:B------:R-:W-:-:S05]  /*08f0*/  DMUL R16, R16, R24 ;  /* 0x0000001810107228 */ /* 0x000fca0000000000 */
[----:B------:R-:W-:Y:S01]  /*0900*/  DFMA R22, R12, R20, UR4 ;  /* 0x000000040c167e2b */ /* 0x000fe20008000014 */
[----:B------:R-:W-:Y:S01]  /*0910*/  UMOV UR4, 0x923be72d ;  /* 0x923be72d00047882 */ /* 0x000fe20000000000 */
[----:B------:R-:W-:Y:S01]  /*0920*/  UMOV UR5, 0x3f624924 ;  /* 0x3f62492400057882 */ /* 0x000fe20000000000 */
[----:B------:R-:W-:Y:S01]  /*0930*/  LOP3.LUT R20, R0, 0x80000000, RZ, 0x3c, !PT ;  /* 0x8000000000147812 */ /* 0x000fe200078e3cff */
[----:B------:R-:W-:-:S04]  /*0940*/  IMAD.MOV.U32 R21, RZ, RZ, 0x43300000 ;  /* 0x43300000ff157424 */ /* 0x000fc800078e00ff */
[----:B------:R-:W-:Y:S01]  /*0950*/  DFMA R22, R12, R22, UR4 ;  /* 0x000000040c167e2b */ /* 0x000fe20008000016 */
[----:B------:R-:W-:Y:S01]  /*0960*/  UMOV UR4, 0x9999a3c4 ;  /* 0x9999a3c400047882 */ /* 0x000fe20000000000 */
[----:B------:R-:W-:Y:S01]  /*0970*/  UMOV UR5, 0x3f899999 ;  /* 0x3f89999900057882 */ /* 0x000fe20000000000 */
[----:B------:R-:W-:Y:S01]  /*0980*/  DADD R20, R20, -UR8 ;  /* 0x8000000814147e29 */ /* 0x000fe20008000000 */
[----:B------:R-:W-:Y:S01]  /*0990*/  UMOV UR8, 0xfefa39ef ;  /* 0xfefa39ef00087882 */ /* 0x000fe20000000000 */
[----:B------:R-:W-:-:S03]  /*09a0*/  UMOV UR9, 0x3fe62e42 ;  /* 0x3fe62e4200097882 */ /* 0x000fc60000000000 */
[----:B------:R-:W-:Y:S01]  /*09b0*/  DFMA R22, R12, R22, UR4 ;  /* 0x000000040c167e2b */ /* 0x000fe20008000016 */
[----:B------:R-:W-:Y:S01]  /*09c0*/  UMOV UR4, 0x55555554 ;  /* 0x5555555400047882 */ /* 0x000fe20000000000 */
[----:B------:R-:W-:Y:S01]  /*09d0*/  UMOV UR5, 0x3fb55555 ;  /* 0x3fb5555500057882 */ /* 0x000fe20000000000 */
[----:B------:R-:W-:-:S05]  /*09e0*/  DFMA R18, R20, UR8, R14 ;  /* 0x0000000814127c2b */ /* 0x000fca000800000e */
        /* <DEDUP_REMOVED lines=13> */
.L_x_543:
[----:B------:R-:W-:Y:S01]  /*0ac0*/  IMAD.MOV.U32 R14, RZ, RZ, 0x0 ;  /* 0x00000000ff0e7424 */ /* 0x000fe200078e00ff */
[----:B------:R-:W-:Y:S01]  /*0ad0*/  LOP3.LUT P0, RZ, R13, 0x7fffffff, RZ, 0xc0, !PT ;  /* 0x7fffffff0dff7812 */ /* 0x000fe2000780c0ff */
[----:B------:R-:W-:-:S06]  /*0ae0*/  IMAD.MOV.U32 R15, RZ, RZ, 0x7ff00000 ;  /* 0x7ff00000ff0f7424 */ /* 0x000fcc00078e00ff */
[----:B------:R-:W-:-:S10]  /*0af0*/  DFMA R14, R12, R14, +INF ;  /* 0x7ff000000c0e742b */ /* 0x000fd4000000000e */
[----:B------:R-:W-:Y:S02]  /*0b00*/  FSEL R18, R14, RZ, P0 ;  /* 0x000000ff0e127208 */ /* 0x000fe40000000000 */
[----:B------:R-:W-:-:S07]  /*0b10*/  FSEL R19, R15, -QNAN , P0 ;  /* 0xfff000000f137808 */ /* 0x000fce0000000000 */
.L_x_542:
[----:B------:R-:W-:Y:S05]  /*0b20*/  BSYNC.RECONVERGENT B0 ;  /* 0x0000000000007941 */ /* 0x000fea0003800200 */
.L_x_538:
[----:B------:R-:W-:Y:S01]  /*0b30*/  UMOV UR4, 0xfefa39ef ;  /* 0xfefa39ef00047882 */ /* 0x000fe20000000000 */
[----:B------:R-:W-:Y:S01]  /*0b40*/  UMOV UR5, 0x3fe62e42 ;  /* 0x3fe62e4200057882 */ /* 0x000fe20000000000 */
[----:B------:R-:W-:Y:S01]  /*0b50*/  ISETP.GT.U32.AND P0, PT, R7, 0x432fffff, PT ;  /* 0x432fffff0700780c */ /* 0x000fe20003f04070 */
[----:B------:R-:W-:Y:S01]  /*0b60*/  DADD R12, R18, UR4 ;  /* 0x00000004120c7e29 */ /* 0x000fe20008000000 */
[----:B---3--:R-:W-:-:S09]  /*0b70*/  IMAD.WIDE R4, R4, 0x8, R8 ;  /* 0x0000000804047825 */ /* 0x008fd200078e0208 */
[----:B------:R-:W-:Y:S02]  /*0b80*/  FSEL R6, R12, R18, P0 ;  /* 0x000000120c067208 */ /* 0x000fe40000000000 */
[----:B------:R-:W-:-:S05]  /*0b90*/  FSEL R7, R13, R19, P0 ;  /* 0x000000130d077208 */ /* 0x000fca0000000000 */
[----:B------:R1:W-:Y:S01]  /*0ba0*/  STG.E.64 desc[UR6][R4.64], R6 ;  /* 0x0000000604007986 */ /* 0x0003e2000c101b06 */
[----:B------:R-:W-:Y:S05]  /*0bb0*/  @!P1 BRA `(.L_x_544) ;  /* 0xfffffff400489947 */ /* 0x000fea000383ffff */
[----:B------:R-:W-:Y:S05]  /*0bc0*/  EXIT ;  /* 0x000000000000794d */ /* 0x000fea0003800000 */
        .weak           $__internal_8_$__cuda_sm20_div_rn_f64_full
        .type           $__internal_8_$__cuda_sm20_div_rn_f64_full,@function
        .size           $__internal_8_$__cuda_sm20_div_rn_f64_full,(.L_x_702 - $__internal_8_$__cuda_sm20_div_rn_f64_full)
$__internal_8_$__cuda_sm20_div_rn_f64_full:
[----:B------:R-:W-:Y:S01]  /*0bd0*/  FSETP.GEU.AND P3, PT, |R25|, 1.469367938527859385e-39, PT ;  /* 0x001000001900780b */ /* 0x000fe20003f6e200 */
[--C-:B------:R-:W-:Y:S01]  /*0be0*/  IMAD.MOV.U32 R14, RZ, RZ, R28.reuse ;  /* 0x000000ffff0e7224 */ /* 0x100fe200078e001c */
[C---:B------:R-:W-:Y:S01]  /*0bf0*/  FSETP.GEU.AND P0, PT, |R29|.reuse, 1.469367938527859385e-39, PT ;  /* 0x001000001d00780b */ /* 0x040fe20003f0e200 */
[----:B------:R-:W-:Y:S01]  /*0c00*/  IMAD.MOV.U32 R15, RZ, RZ, R29 ;  /* 0x000000ffff0f7224 */ /* 0x000fe200078e001d */
[----:B------:R-:W-:Y:S01]  /*0c10*/  LOP3.LUT R12, R29, 0x800fffff, RZ, 0xc0, !PT ;  /* 0x800fffff1d0c7812 */ /* 0x000fe200078ec0ff */
[----:B------:R-:W-:Y:S01]  /*0c20*/  IMAD.MOV.U32 R26, RZ, RZ, 0x1ca00000 ;  /* 0x1ca00000ff1a7424 */ /* 0x000fe200078e00ff */
[----:B------:R-:W-:Y:S01]  /*0c30*/  LOP3.LUT R5, R25, 0x7ff00000, RZ, 0xc0, !PT ;  /* 0x7ff0000019057812 */ /* 0x000fe200078ec0ff */
[----:B------:R-:W-:Y:S01]  /*0c40*/  IMAD.MOV.U32 R18, RZ, RZ, 0x1 ;  /* 0x00000001ff127424 */ /* 0x000fe200078e00ff */
[----:B------:R-:W-:Y:S01]  /*0c50*/  LOP3.LUT R13, R12, 0x3ff00000, RZ, 0xfc, !PT ;  /* 0x3ff000000c0d7812 */ /* 0x000fe200078efcff */
[----:B------:R-:W-:Y:S01]  /*0c60*/  IMAD.MOV.U32 R12, RZ, RZ, R28 ;  /* 0x000000ffff0c7224 */ /* 0x000fe200078e001c */
[----:B------:R-:W-:Y:S01]  /*0c70*/  LOP3.LUT R28, R29, 0x7ff00000, RZ, 0xc0, !PT ;  /* 0x7ff000001d1c7812 */ /* 0x000fe200078ec0ff */
[----:B------:R-:W-:Y:S02]  /*0c80*/  BSSY.RECONVERGENT B2, `(.L_x_545) ;  /* 0x000004e000027945 */ /* 0x000fe40003800200 */
[----:B------:R-:W-:Y:S01]  /*0c90*/  @!P3 LOP3.LUT R16, R15, 0x7ff00000, RZ, 0xc0, !PT ;  /* 0x7ff000000f10b812 */ /* 0x000fe200078ec0ff */
[----:B------:R-:W-:Y:S01]  /*0ca0*/  @!P3 IMAD.MOV.U32 R20, RZ, RZ, RZ ;  /* 0x000000ffff14b224 */ /* 0x000fe200078e00ff */
[----:B------:R-:W-:Y:S01]  /*0cb0*/  @!P0 DMUL R12, R14, 8.98846567431157953865e+307 ;  /* 0x7fe000000e0c8828 */ /* 0x000fe20000000000 */
[----:B------:R-:W-:-:S02]  /*0cc0*/  ISETP.GE.U32.AND P2, PT, R5, R28, PT ;  /* 0x0000001c0500720c */ /* 0x000fc40003f46070 */
[----:B------:R-:W-:Y:S01]  /*0cd0*/  @!P3 ISETP.GE.U32.AND P4, PT, R5, R16, PT ;  /* 0x000000100500b20c */ /* 0x000fe20003f86070 */
[----:B------:R-:W-:Y:S01]  /*0ce0*/  IMAD.MOV.U32 R16, RZ, RZ, R24 ;  /* 0x000000ffff107224 */ /* 0x000fe200078e0018 */
[C---:B------:R-:W-:Y:S01]  /*0cf0*/  SEL R17, R26.reuse, 0x63400000, !P2 ;  /* 0x634000001a117807 */ /* 0x040fe20005000000 */
[----:B------:R-:W0:Y:S01]  /*0d00*/  MUFU.RCP64H R19, R13 ;  /* 0x0000000d00137308 */ /* 0x000e220000001800 */
[----:B------:R-:W-:Y:S02]  /*0d10*/  @!P3 SEL R21, R26, 0x63400000, !P4 ;  /* 0x634000001a15b807 */ /* 0x000fe40006000000 */
[--C-:B------:R-:W-:Y:S02]  /*0d20*/  LOP3.LUT R17, R17, 0x800fffff, R25.reuse, 0xf8, !PT ;  /* 0x800fffff11117812 */ /* 0x100fe400078ef819 */
[----:B------:R-:W-:Y:S02]  /*0d30*/  @!P3 LOP3.LUT R21, R21, 0x80000000, R25, 0xf8, !PT ;  /* 0x800000001515b812 */ /* 0x000fe400078ef819 */
[----:B------:R-:W-:-:S02]  /*0d40*/  @!P0 LOP3.LUT R28, R13, 0x7ff00000, RZ, 0xc0, !PT ;  /* 0x7ff000000d1c8812 */ /* 0x000fc400078ec0ff */
        /* <DEDUP_REMOVED lines=19> */
[----:B------:R-:W-:Y:S01]  /*0e80*/  ISETP.GE.U32.AND P0, PT, R5, R20, PT ;  /* 0x000000140500720c */ /* 0x000fe20003f06070 */
[----:B------:R-:W-:Y:S01]  /*0e90*/  IMAD.MOV.U32 R20, RZ, RZ, RZ ;  /* 0x000000ffff147224 */ /* 0x000fe200078e00ff */
[----:B------:R-:W-:Y:S02]  /*0ea0*/  VIMNMX R5, PT, PT, R18, 0x46a00000, PT ;  /* 0x46a0000012057848 */ /* 0x000fe40003fe0100 */
[----:B------:R-:W-:-:S05]  /*0eb0*/  SEL R26, R26, 0x63400000, !P0 ;  /* 0x634000001a1a7807 */ /* 0x000fca0004000000 */
[----:B------:R-:W-:-:S04]  /*0ec0*/  IMAD.IADD R5, R5, 0x1, -R26 ;  /* 0x0000000105057824 */ /* 0x000fc800078e0a1a */
        /* <DEDUP_REMOVED lines=12> */
[----:B------:R-:W-:Y:S01]  /*0f90*/  IMAD.MOV.U32 R12, RZ, RZ, RZ ;  /* 0x000000ffff0c7224 */ /* 0x000fe200078e00ff */
[----:B------:R-:W-:-:S05]  /*0fa0*/  IADD3 R5, PT, PT, -R5, -0x43300000, RZ ;  /* 0xbcd0000005057810 */ /* 0x000fca0007ffe1ff */
[----:B------:R-:W-:-:S03]  /*0fb0*/  DFMA R12, R18, -R12, R22 ;  /* 0x8000000c120c722b */ /* 0x000fc60000000016 */
[----:B------:R-:W-:-:S07]  /*0fc0*/  LOP3.LUT R15, R21, R15, RZ, 0x3c, !PT ;  /* 0x0000000f150f7212 */ /* 0x000fce00078e3cff */
[----:B------:R-:W-:-:S04]  /*0fd0*/  FSETP.NEU.AND P0, PT, |R13|, R5, PT ;  /* 0x000000050d00720b */ /* 0x000fc80003f0d200 */
[----:B------:R-:W-:Y:S02]  /*0fe0*/  FSEL R18, R20, R18, !P0 ;  /* 0x0000001214127208 */ /* 0x000fe40004000000 */
[----:B------:R-:W-:Y:S01]  /*0ff0*/  FSEL R19, R15, R19, !P0 ;  /* 0x000000130f137208 */ /* 0x000fe20004000000 */
[----:B------:R-:W-:Y:S06]  /*1000*/  BRA `(.L_x_547) ;  /* 0x0000000000547947 */ /* 0x000fec0003800000 */
.L_x_546:
        /* <DEDUP_REMOVED lines=16> */
.L_x_549:
[----:B------:R-:W-:Y:S01]  /*1110*/  LOP3.LUT R19, R15, 0x80000, RZ, 0xfc, !PT ;  /* 0x000800000f137812 */ /* 0x000fe200078efcff */
[----:B------:R-:W-:Y:S01]  /*1120*/  IMAD.MOV.U32 R18, RZ, RZ, R14 ;  /* 0x000000ffff127224 */ /* 0x000fe200078e000e */
[----:B------:R-:W-:Y:S06]  /*1130*/  BRA `(.L_x_547) ;  /* 0x0000000000087947 */ /* 0x000fec0003800000 */
.L_x_548:
[----:B------:R-:W-:Y:S01]  /*1140*/  LOP3.LUT R19, R25, 0x80000, RZ, 0xfc, !PT ;  /* 0x0008000019137812 */ /* 0x000fe200078efcff */
[----:B------:R-:W-:-:S07]  /*1150*/  IMAD.MOV.U32 R18, RZ, RZ, R24 ;  /* 0x000000ffff127224 */ /* 0x000fce00078e0018 */
.L_x_547:
[----:B------:R-:W-:Y:S05]  /*1160*/  BSYNC.RECONVERGENT B2 ;  /* 0x0000000000027941 */ /* 0x000fea0003800200 */
.L_x_545:
[----:B------:R-:W-:Y:S02]  /*1170*/  IMAD.MOV.U32 R12, RZ, RZ, R0 ;  /* 0x000000ffff0c7224 */ /* 0x000fe400078e0000 */
[----:B------:R-:W-:-:S04]  /*1180*/  IMAD.MOV.U32 R13, RZ, RZ, 0x0 ;  /* 0x00000000ff0d7424 */ /* 0x000fc800078e00ff */
[----:B------:R-:W-:Y:S05]  /*1190*/  RET.REL.NODEC R12 `(_Z19gpuKernelArrayAcoshIdEvPT_S1_i) ;  /* 0xffffffec0c987950 */ /* 0x000fea0003c3ffff */
.L_x_550:
        /* <DEDUP_REMOVED lines=14> */
.L_x_702:


//--------------------- .text._Z19gpuKernelArrayAsinhIdEvPT_S1_i --------------------------
	.section	.text._Z19gpuKernelArrayAsinhIdEvPT_S1_i,"ax",@progbits
	.align	128
        .global         _Z19gpuKernelArrayAsinhIdEvPT_S1_i
        .type           _Z19gpuKernelArrayAsinhIdEvPT_S1_i,@function
        .size           _Z19gpuKernelArrayAsinhIdEvPT_S1_i,(.L_x_703 - _Z19gpuKernelArrayAsinhIdEvPT_S1_i)
        .other          _Z19gpuKernelArrayAsinhIdEvPT_S1_i,@"STO_CUDA_ENTRY STV_DEFAULT"
_Z19gpuKernelArrayAsinhIdEvPT_S1_i:
.text._Z19gpuKernelArrayAsinhIdEvPT_S1_i:
        /* <DEDUP_REMOVED lines=14> */
.L_x_557:
[----:B0-----:R-:W-:-:S06]  /*00e0*/  IMAD.WIDE R6, R13, 0x8, R10 ;  /* 0x000000080d067825 */ /* 0x001fcc00078e020a */
[----:B--2---:R-:W2:Y:S01]  /*00f0*/  LDG.E.64 R6, desc[UR6][R6.64] ;  /* 0x0000000606067981 */ /* 0x004ea2000c1e1b00 */
[----:B-1----:R-:W-:Y:S01]  /*0100*/  IMAD.MOV.U32 R4, RZ, RZ, RZ ;  /* 0x000000ffff047224 */ /* 0x002fe200078e00ff */
[----:B------:R-:W-:Y:S01]  /*0110*/  BSSY.RECONVERGENT B0, `(.L_x_551) ;  /* 0x000009f000007945 */ /* 0x000fe20003800200 */
[----:B------:R-:W-:Y:S02]  /*0120*/  IMAD.MOV.U32 R16, RZ, RZ, 0x0 ;  /* 0x00000000ff107424 */ /* 0x000fe400078e00ff */
[----:B------:R-:W-:Y:S01]  /*0130*/  IMAD.MOV.U32 R17, RZ, RZ, 0x3fd80000 ;  /* 0x3fd80000ff117424 */ /* 0x000fe200078e00ff */
[----:B--2---:R-:W-:-:S06]  /*0140*/  DFMA R2, R6, R6, 1 ;  /* 0x3ff000000602742b */ /* 0x004fcc0000000006 */
[----:B------:R-:W0:Y:S02]  /*0150*/  MUFU.RSQ64H R5, R3 ;  /* 0x0000000300057308 */ /* 0x000e240000001c00 */
[----:B0-----:R-:W-:-:S08]  /*0160*/  DMUL R14, R4, R4 ;  /* 0x00000004040e7228 */ /* 0x001fd00000000000 */
[----:B------:R-:W-:-:S08]  /*0170*/  DFMA R14, R2, -R14, 1 ;  /* 0x3ff00000020e742b */ /* 0x000fd0000000080e */
[----:B------:R-:W-:Y:S02]  /*0180*/  DFMA R16, R14, R16, 0.5 ;  /* 0x3fe000000e10742b */ /* 0x000fe40000000010 */
[----:B------:R-:W-:-:S08]  /*0190*/  DMUL R14, R4, R14 ;  /* 0x0000000e040e7228 */ /* 0x000fd00000000000 */
[----:B------:R-:W-:-:S08]  /*01a0*/  DFMA R14, R16, R14, R4 ;  /* 0x0000000e100e722b */ /* 0x000fd00000000004 */
[----:B------:R-:W-:-:S06]  /*01b0*/  DFMA R16, R2, R14, 1 ;  /* 0x3ff000000210742b */ /* 0x000fcc000000000e */
[----:B------:R-:W0:Y:S02]  /*01c0*/  MUFU.RCP64H R5, R17 ;  /* 0x0000001100057308 */ /* 0x000e240000001800 */
[----:B0-----:R-:W-:-:S08]  /*01d0*/  DFMA R2, -R16, R4, 1 ;  /* 0x3ff000001002742b */ /* 0x001fd00000000104 */
[----:B------:R-:W-:-:S08]  /*01e0*/  DFMA R2, R2, R2, R2 ;  /* 0x000000020202722b */ /* 0x000fd00000000002 */
[----:B------:R-:W-:Y:S01]  /*01f0*/  DFMA R2, R4, R2, R4 ;  /* 0x000000020402722b */ /* 0x000fe20000000004 */
[----:B------:R-:W-:Y:S01]  /*0200*/  LOP3.LUT R5, R7, 0x7fffffff, RZ, 0xc0, !PT ;  /* 0x7fffffff07057812 */ /* 0x000fe200078ec0ff */
[----:B------:R-:W-:-:S03]  /*0210*/  IMAD.MOV.U32 R4, RZ, RZ, R6 ;  /* 0x000000ffff047224 */ /* 0x000fc600078e0006 */
[----:B------:R-:W-:-:S03]  /*0220*/  ISETP.GT.U32.AND P1, PT, R5, 0x43dfffff, PT ;  /* 0x43dfffff0500780c */ /* 0x000fc60003f24070 */
[----:B------:R-:W-:-:S08]  /*0230*/  DMUL R2, R4, R2 ;  /* 0x0000000204027228 */ /* 0x000fd00000000000 */
[----:B------:R-:W-:-:S10]  /*0240*/  DFMA R2, R4, R2, R4 ;  /* 0x000000020402722b */ /* 0x000fd40000000004 */
[----:B------:R-:W-:Y:S02]  /*0250*/  FSEL R15, R5, R3, P1 ;  /* 0x00000003050f7208 */ /* 0x000fe40000800000 */
[----:B------:R-:W-:Y:S02]  /*0260*/  FSEL R14, R6, R2, P1 ;  /* 0x00000002060e7208 */ /* 0x000fe40000800000 */
        /* <DEDUP_REMOVED lines=20> */
[----:B---34-:R-:W-:Y:S05]  /*03b0*/  CALL.REL.NOINC `($__internal_9_$__cuda_sm20_div_rn_f64_full) ;  /* 0x0000000800087944 */ /* 0x018fea0003c00000 */
[----:B------:R-:W-:Y:S02]  /*03c0*/  IMAD.MOV.U32 R2, RZ, RZ, R22 ;  /* 0x000000ffff027224 */ /* 0x000fe400078e0016 */
[----:B------:R-:W-:-:S07]  /*03d0*/  IMAD.MOV.U32 R3, RZ, RZ, R23 ;  /* 0x000000ffff037224 */ /* 0x000fce00078e0017 */
.L_x_554:
[----:B----4-:R-:W-:Y:S05]  /*03e0*/  BSYNC.RECONVERGENT B1 ;  /* 0x0000000000017941 */ /* 0x010fea0003800200 */
.L_x_553:
        /* <DEDUP_REMOVED lines=30> */
.L_x_552:
[----:B------:R-:W-:-:S10]  /*05d0*/  DADD R14, R14, 1 ;  /* 0x3ff000000e0e7429 */ /* 0x000fd40000000000 */
[----:B------:R-:W-:Y:S01]  /*05e0*/  ISETP.GT.AND P0, PT, R15, 0xfffff, PT ;  /* 0x000fffff0f00780c */ /* 0x000fe20003f04270 */
[----:B------:R-:W-:Y:S02]  /*05f0*/  IMAD.MOV.U32 R16, RZ, RZ, R14 ;  /* 0x000000ffff107224 */ /* 0x000fe400078e000e */
[--C-:B------:R-:W-:Y:S02]  /*0600*/  IMAD.MOV.U32 R17, RZ, RZ, R15.reuse ;  /* 0x000000ffff117224 */ /* 0x100fe400078e000f */
[----:B------:R-:W-:-:S08]  /*0610*/  IMAD.MOV.U32 R3, RZ, RZ, R15 ;  /* 0x000000ffff037224 */ /* 0x000fd000078e000f */
        /* <DEDUP_REMOVED lines=16> */
[----:B------:R-:W-:Y:S01]  /*0720*/  IMAD.MOV.U32 R27, RZ, RZ, 0x43300000 ;  /* 0x43300000ff1b7424 */ /* 0x000fe200078e00ff */
[----:B------:R-:W-:Y:S01]  /*0730*/  ISETP.GE.U32.AND P0, PT, R15, 0x3ff6a09f, PT ;  /* 0x3ff6a09f0f00780c */ /* 0x000fe20003f06070 */
[----:B------:R-:W-:Y:S01]  /*0740*/  UMOV UR8, 0x80000000 ;  /* 0x8000000000087882 */ /* 0x000fe20000000000 */
[----:B------:R-:W-:-:S11]  /*0750*/  UMOV UR9, 0x43300000 ;  /* 0x4330000000097882 */ /* 0x000fd60000000000 */
        /* <DEDUP_REMOVED lines=52> */
.L_x_556:
[----:B------:R-:W-:Y:S01]  /*0aa0*/  IMAD.MOV.U32 R2, RZ, RZ, 0x0 ;  /* 0x00000000ff027424 */ /* 0x000fe200078e00ff */
[----:B------:R-:W-:Y:S01]  /*0ab0*/  LOP3.LUT P0, RZ, R17, 0x7fffffff, RZ, 0xc0, !PT ;  /* 0x7fffffff11ff7812 */ /* 0x000fe2000780c0ff */
[----:B------:R-:W-:-:S06]  /*0ac0*/  IMAD.MOV.U32 R3, RZ, RZ, 0x7ff00000 ;  /* 0x7ff00000ff037424 */ /* 0x000fcc00078e00ff */
[----:B------:R-:W-:-:S10]  /*0ad0*/  DFMA R2, R16, R2, +INF ;  /* 0x7ff000001002742b */ /* 0x000fd40000000002 */
[----:B------:R-:W-:Y:S02]  /*0ae0*/  FSEL R14, R2, RZ, P0 ;  /* 0x000000ff020e7208 */ /* 0x000fe40000000000 */
[----:B------:R-:W-:-:S07]  /*0af0*/  FSEL R15, R3, -QNAN , P0 ;  /* 0xfff00000030f7808 */ /* 0x000fce0000000000 */
.L_x_555:
[----:B----4-:R-:W-:Y:S05]  /*0b00*/  BSYNC.RECONVERGENT B0 ;  /* 0x0000000000007941 */ /* 0x010fea0003800200 */
.L_x_551:
[----:B------:R-:W-:Y:S01]  /*0b10*/  UMOV UR4, 0xfefa39ef ;  /* 0xfefa39ef00047882 */ /* 0x000fe20000000000 */
[----:B------:R-:W-:Y:S01]  /*0b20*/  UMOV UR5, 0x3fe62e42 ;  /* 0x3fe62e4200057882 */ /* 0x000fe20000000000 */
[----:B------:R-:W-:Y:S01]  /*0b30*/  ISETP.GT.U32.AND P0, PT, R5, 0x43dfffff, PT ;  /* 0x43dfffff0500780c */ /* 0x000fe20003f04070 */
[----:B------:R-:W-:Y:S01]  /*0b40*/  DADD R2, R14, UR4 ;  /* 0x000000040e027e29 */ /* 0x000fe20008000000 */
[----:B---3--:R-:W-:-:S04]  /*0b50*/  IMAD.WIDE R4, R13, 0x8, R8 ;  /* 0x000000080d047825 */ /* 0x008fc800078e0208 */
[----:B------:R-:W-:-:S05]  /*0b60*/  IMAD.IADD R13, R0, 0x1, R13 ;  /* 0x00000001000d7824 */ /* 0x000fca00078e020d */
[----:B------:R-:W-:Y:S02]  /*0b70*/  FSEL R3, R3, R15, P0 ;  /* 0x0000000f03037208 */ /* 0x000fe40000000000 */
[----:B------:R-:W-:Y:S02]  /*0b80*/  FSEL R2, R2, R14, P0 ;  /* 0x0000000e02027208 */ /* 0x000fe40000000000 */
[----:B------:R-:W-:Y:S02]  /*0b90*/  LOP3.LUT R3, R3, 0x80000000, R7, 0xb8, !PT ;  /* 0x8000000003037812 */ /* 0x000fe400078eb807 */
[----:B------:R-:W-:-:S03]  /*0ba0*/  ISETP.GE.AND P0, PT, R13, UR10, PT ;  /* 0x0000000a0d007c0c */ /* 0x000fc6000bf06270 */
[----:B------:R1:W-:Y:S10]  /*0bb0*/  STG.E.64 desc[UR6][R4.64], R2 ;  /* 0x0000000204007986 */ /* 0x0003f4000c101b06 */
[----:B------:R-:W-:Y:S05]  /*0bc0*/  @!P0 BRA `(.L_x_557) ;  /* 0xfffffff400448947 */ /* 0x000fea000383ffff */
[----:B------:R-:W-:Y:S05]  /*0bd0*/  EXIT ;  /* 0x000000000000794d */ /* 0x000fea0003800000 */
        .weak           $__internal_9_$__cuda_sm20_div_rn_f64_full
        .type           $__internal_9_$__cuda_sm20_div_rn_f64_full,@function
        .size           $__internal_9_$__cuda_sm20_div_rn_f64_full,(.L_x_703 - $__internal_9_$__cuda_sm20_div_rn_f64_full)
$__internal_9_$__cuda_sm20_div_rn_f64_full:
[----:B------:R-:W-:Y:S01]  /*0be0*/  FSETP.GEU.AND P2, PT, |R15|, 1.469367938527859385e-39, PT ;  /* 0x001000000f00780b */ /* 0x000fe20003f4e200 */
[----:B------:R-:W-:Y:S01]  /*0bf0*/  IMAD.MOV.U32 R23, RZ, RZ, 0x1ca00000 ;  /* 0x1ca00000ff177424 */ /* 0x000fe200078e00ff */
[C---:B------:R-:W-:Y:S01]  /*0c00*/  FSETP.GEU.AND P0, PT, |R17|.reuse, 1.469367938527859385e-39, PT ;  /* 0x001000001100780b */ /* 0x040fe20003f0e200 */
[----:B------:R-:W-:Y:S01]  /*0c10*/  IMAD.MOV.U32 R18, RZ, RZ, R14 ;  /* 0x000000ffff127224 */ /* 0x000fe200078e000e */
[----:B------:R-:W-:Y:S01]  /*0c20*/  LOP3.LUT R2, R17, 0x800fffff, RZ, 0xc0, !PT ;  /* 0x800fffff11027812 */ /* 0x000fe200078ec0ff */
[----:B------:R-:W-:Y:S01]  /*0c30*/  IMAD.MOV.U32 R20, RZ, RZ, 0x1 ;  /* 0x00000001ff147424 */ /* 0x000fe200078e00ff */
[----:B------:R-:W-:Y:S01]  /*0c40*/  LOP3.LUT R22, R15, 0x7ff00000, RZ, 0xc0, !PT ;  /* 0x7ff000000f167812 */ /* 0x000fe200078ec0ff */
[----:B------:R-:W-:Y:S01]  /*0c50*/  BSSY.RECONVERGENT B2, `(.L_x_558) ;  /* 0x0000050000027945 */ /* 0x000fe20003800200 */
[----:B------:R-:W-:Y:S01]  /*0c60*/  LOP3.LUT R3, R2, 0x3ff00000, RZ, 0xfc, !PT ;  /* 0x3ff0000002037812 */ /* 0x000fe200078efcff */
[----:B------:R-:W-:Y:S01]  /*0c70*/  IMAD.MOV.U32 R2, RZ, RZ, R16 ;  /* 0x000000ffff027224 */ /* 0x000fe200078e0010 */
[----:B------:R-:W-:Y:S01]  /*0c80*/  LOP3.LUT R25, R17, 0x7ff00000, RZ, 0xc0, !PT ;  /* 0x7ff0000011197812 */ /* 0x000fe200078ec0ff */
[----:B------:R-:W-:-:S02]  /*0c90*/  IMAD.MOV.U32 R24, RZ, RZ, R22 ;  /* 0x000000ffff187224 */ /* 0x000fc400078e0016 */
[----:B------:R-:W-:Y:S01]  /*0ca0*/  @!P2 LOP3.LUT R19, R17, 0x7ff00000, RZ, 0xc0, !PT ;  /* 0x7ff000001113a812 */ /* 0x000fe200078ec0ff */
[----:B------:R-:W-:Y:S01]  /*0cb0*/  @!P2 IMAD.MOV.U32 R26, RZ, RZ, RZ ;  /* 0x000000ffff1aa224 */ /* 0x000fe200078e00ff */
[----:B------:R-:W-:Y:S01]  /*0cc0*/  @!P0 DMUL R2, R16, 8.98846567431157953865e+307 ;  /* 0x7fe0000010028828 */ /* 0x000fe20000000000 */
[C---:B------:R-:W-:Y:S02]  /*0cd0*/  ISETP.GE.U32.AND P1, PT, R22.reuse, R25, PT ;  /* 0x000000191600720c */ /* 0x040fe40003f26070 */
[----:B------:R-:W-:Y:S02]  /*0ce0*/  @!P2 ISETP.GE.U32.AND P3, PT, R22, R19, PT ;  /* 0x000000131600a20c */ /* 0x000fe40003f66070 */
[C---:B------:R-:W-:Y:S01]  /*0cf0*/  SEL R19, R23.reuse, 0x63400000, !P1 ;  /* 0x6340000017137807 */ /* 0x040fe20004800000 */
[----:B------:R-:W0:Y:S01]  /*0d00*/  MUFU.RCP64H R21, R3 ;  /* 0x0000000300157308 */ /* 0x000e220000001800 */
[----:B------:R-:W-:Y:S02]  /*0d10*/  @!P2 SEL R27, R23, 0x63400000, !P3 ;  /* 0x63400000171ba807 */ /* 0x000fe40005800000 */
[----:B------:R-:W-:-:S02]  /*0d20*/  LOP3.LUT R19, R19, 0x800fffff, R15, 0xf8, !PT ;  /* 0x800fffff13137812 */ /* 0x000fc400078ef80f */
[----:B------:R-:W-:Y:S02]  /*0d30*/  @!P2 LOP3.LUT R27, R27, 0x80000000, R15, 0xf8, !PT ;  /* 0x800000001b1ba812 */ /* 0x000fe400078ef80f */
[----:B------:R-:W-:Y:S02]  /*0d40*/  @!P0 LOP3.LUT R25, R3, 0x7ff00000, RZ, 0xc0, !PT ;  /* 0x7ff0000003198812 */ /* 0x000fe400078ec0ff */
[----:B------:R-:W-:-:S06]  /*0d50*/  @!P2 LOP3.LUT R27, R27, 0x100000, RZ, 0xfc, !PT ;  /* 0x001000001b1ba812 */ /* 0x000fcc00078efcff */
[----:B------:R-:W-:Y:S02]  /*0d60*/  @!P2 DFMA R18, R18, 2, -R26 ;  /* 0x400000001212a82b */ /* 0x000fe4000000081a */
[----:B0-----:R-:W-:-:S08]  /*0d70*/  DFMA R26, R20, -R2, 1 ;  /* 0x3ff00000141a742b */ /* 0x001fd00000000802 */
[----:B------:R-:W-:Y:S01]  /*0d80*/  DFMA R26, R26, R26, R26 ;  /* 0x0000001a1a1a722b */ /* 0x000fe2000000001a */
[----:B------:R-:W-:-:S07]  /*0d90*/  @!P2 LOP3.LUT R24, R19, 0x7ff00000, RZ, 0xc0, !PT ;  /* 0x7ff000001318a812 */ /* 0x000fce00078ec0ff */
[----:B------:R-:W-:-:S08]  /*0da0*/  DFMA R26, R20, R26, R20 ;  /* 0x0000001a141a722b */ /* 0x000fd00000000014 */
[----:B------:R-:W-:-:S08]  /*0db0*/  DFMA R20, R26, -R2, 1 ;  /* 0x3ff000001a14742b */ /* 0x000fd00000000802 */
[----:B------:R-:W-:-:S08]  /*0dc0*/  DFMA R20, R26, R20, R26 ;  /* 0x000000141a14722b */ /* 0x000fd0000000001a */
[----:B------:R-:W-:-:S08]  /*0dd0*/  DMUL R26, R20, R18 ;  /* 0x00000012141a7228 */ /* 0x000fd00000000000 */
[----:B------:R-:W-:-:S08]  /*0de0*/  DFMA R28, R26, -R2, R18 ;  /* 0x800000021a1c722b */ /* 0x000fd00000000012 */
[----:B------:R-:W-:Y:S01]  /*0df0*/  DFMA R20, R20, R28, R26 ;  /* 0x0000001c1414722b */ /* 0x000fe2000000001a */
        /* <DEDUP_REMOVED lines=22> */
[----:B------:R-:W-:Y:S02]  /*0f60*/  IMAD.MOV R3, RZ, RZ, -R26 ;  /* 0x000000ffff037224 */ /* 0x000fe400078e0a1a */
[----:B------:R-:W-:-:S06]  /*0f70*/  IMAD.MOV.U32 R2, RZ, RZ, RZ ;  /* 0x000000ffff027224 */ /* 0x000fcc00078e00ff */
[----:B------:R-:W-:Y:S02]  /*0f80*/  DFMA R2, R22, -R2, R20 ;  /* 0x800000021602722b */ /* 0x000fe40000000014 */
[----:B------:R-:W-:-:S04]  /*0f90*/  DMUL.RP R20, R20, R24 ;  /* 0x0000001814147228 */ /* 0x000fc80000008000 */
[----:B------:R-:W-:-:S04]  /*0fa0*/  IADD3 R2, PT, PT, -R26, -0x43300000, RZ ;  /* 0xbcd000001a027810 */ /* 0x000fc80007ffe1ff */
[----:B------:R-:W-:Y:S02]  /*0fb0*/  FSETP.NEU.AND P0, PT, |R3|, R2, PT ;  /* 0x000000020300720b */ /* 0x000fe40003f0d200 */
[----:B------:R-:W-:Y:S02]  /*0fc0*/  LOP3.LUT R17, R21, R17, RZ, 0x3c, !PT ;  /* 0x0000001115117212 */ /* 0x000fe400078e3cff */
[----:B------:R-:W-:Y:S02]  /*0fd0*/  FSEL R22, R20, R22, !P0 ;  /* 0x0000001614167208 */ /* 0x000fe40004000000 */
[----:B------:R-:W-:Y:S01]  /*0fe0*/  FSEL R23, R17, R23, !P0 ;  /* 0x0000001711177208 */ /* 0x000fe20004000000 */
[----:B------:R-:W-:Y:S06]  /*0ff0*/  BRA `(.L_x_560) ;  /* 0x0000000000547947 */ /* 0x000fec0003800000 */
.L_x_559:
        /* <DEDUP_REMOVED lines=16> */
.L_x_562:
[----:B------:R-:W-:Y:S01]  /*1100*/  LOP3.LUT R23, R17, 0x80000, RZ, 0xfc, !PT ;  /* 0x0008000011177812 */ /* 0x000fe200078efcff */
[----:B------:R-:W-:Y:S01]  /*1110*/  IMAD.MOV.U32 R22, RZ, RZ, R16 ;  /* 0x000000ffff167224 */ /* 0x000fe200078e0010 */
[----:B------:R-:W-:Y:S06]  /*1120*/  BRA `(.L_x_560) ;  /* 0x0000000000087947 */ /* 0x000fec0003800000 */
.L_x_561:
[----:B------:R-:W-:Y:S01]  /*1130*/  LOP3.LUT R23, R15, 0x80000, RZ, 0xfc, !PT ;  /* 0x000800000f177812 */ /* 0x000fe200078efcff */
[----:B------:R-:W-:-:S07]  /*1140*/  IMAD.MOV.U32 R22, RZ, RZ, R14 ;  /* 0x000000ffff167224 */ /* 0x000fce00078e000e */
.L_x_560:
[----:B------:R-:W-:Y:S05]  /*1150*/  BSYNC.RECONVERGENT B2 ;  /* 0x0000000000027941 */ /* 0x000fea0003800200 */
.L_x_558:
[----:B------:R-:W-:Y:S02]  /*1160*/  IMAD.MOV.U32 R2, RZ, RZ, R12 ;  /* 0x000000ffff027224 */ /* 0x000fe400078e000c */
[----:B------:R-:W-:-:S04]  /*1170*/  IMAD.MOV.U32 R3, RZ, RZ, 0x0 ;  /* 0x00000000ff037424 */ /* 0x000fc800078e00ff */
[----:B------:R-:W-:Y:S05]  /*1180*/  RET.REL.NODEC R2 `(_Z19gpuKernelArrayAsinhIdEvPT_S1_i) ;  /* 0xffffffec029c7950 */ /* 0x000fea0003c3ffff */
.L_x_563:
        /* <DEDUP_REMOVED lines=15> */
.L_x_703:


//--------------------- .text._Z18gpuKernelArrayTanhIdEvPT_S1_i --------------------------
	.section	.text._Z18gpuKernelArrayTanhIdEvPT_S1_i,"ax",@progbits
	.align	128
        .global         _Z18gpuKernelArrayTanhIdEvPT_S1_i
        .type           _Z18gpuKernelArrayTanhIdEvPT_S1_i,@function
        .size           _Z18gpuKernelArrayTanhIdEvPT_S1_i,(.L_x_817 - _Z18gpuKernelArrayTanhIdEvPT_S1_i)
        .other          _Z18gpuKernelArrayTanhIdEvPT_S1_i,@"STO_CUDA_ENTRY STV_DEFAULT"
_Z18gpuKernelArrayTanhIdEvPT_S1_i:
.text._Z18gpuKernelArrayTanhIdEvPT_S1_i:
        /* <DEDUP_REMOVED lines=14> */
.L_x_567:
[----:B01----:R-:W-:-:S06]  /*00e0*/  IMAD.WIDE R6, R9, 0x8, R2 ;  /* 0x0000000809067825 */ /* 0x003fcc00078e0202 */
[----:B--2---:R-:W2:Y:S01]  /*00f0*/  LDG.E.64 R6, desc[UR6][R6.64] ;  /* 0x0000000606067981 */ /* 0x004ea2000c1e1b00 */
[----:B------:R-:W-:Y:S01]  /*0100*/  UMOV UR4, 0x24dd2f1a ;  /* 0x24dd2f1a00047882 */ /* 0x000fe20000000000 */
[----:B------:R-:W-:Y:S01]  /*0110*/  UMOV UR5, 0x3fe4f922 ;  /* 0x3fe4f92200057882 */ /* 0x000fe20000000000 */
[--C-:B------:R-:W-:Y:S01]  /*0120*/  IMAD.MOV.U32 R13, RZ, RZ, R9.reuse ;  /* 0x000000ffff0d7224 */ /* 0x100fe200078e0009 */
[----:B------:R-:W-:Y:S01]  /*0130*/  BSSY.RECONVERGENT B0, `(.L_x_564) ;  /* 0x0000063000007945 */ /* 0x000fe20003800200 */
[----:B------:R-:W-:-:S05]  /*0140*/  IMAD.IADD R9, R0, 0x1, R9 ;  /* 0x0000000100097824 */ /* 0x000fca00078e0209 */
[----:B----4-:R-:W-:Y:S02]  /*0150*/  ISETP.GE.AND P0, PT, R9, UR8, PT ;  /* 0x0000000809007c0c */ /* 0x010fe4000bf06270 */
[----:B--2---:R-:W-:Y:S02]  /*0160*/  LOP3.LUT R11, R7, 0x7fffffff, RZ, 0xc0, !PT ;  /* 0x7fffffff070b7812 */ /* 0x004fe400078ec0ff */
[----:B------:R-:W-:-:S06]  /*0170*/  MOV R10, R6 ;  /* 0x00000006000a7202 */ /* 0x000fcc0000000f00 */
[----:B------:R-:W-:-:S14]  /*0180*/  DSETP.GE.AND P1, PT, R10, UR4, PT ;  /* 0x000000040a007e2a */ /* 0x000fdc000bf26000 */
[----:B------:R-:W-:Y:S05]  /*0190*/  @!P1 BRA `(.L_x_565) ;  /* 0x0000000000e49947 */ /* 0x000fea0003800000 */
[----:B------:R-:W-:Y:S01]  /*01a0*/  DADD R16, R10, R10 ;  /* 0x000000000a107229 */ /* 0x000fe2000000000a */
[----:B------:R-:W-:Y:S01]  /*01b0*/  UMOV UR4, 0xfefa39ef ;  /* 0xfefa39ef00047882 */ /* 0x000fe20000000000 */
[----:B------:R-:W-:Y:S01]  /*01c0*/  UMOV UR5, 0x3fe62e42 ;  /* 0x3fe62e4200057882 */ /* 0x000fe20000000000 */
[----:B------:R-:W-:Y:S01]  /*01d0*/  IMAD.MOV.U32 R18, RZ, RZ, -0x7649667 ;  /* 0xf89b6999ff127424 */ /* 0x000fe200078e00ff */
[----:B------:R-:W-:Y:S02]  /*01e0*/  MOV R19, 0x3e928a27 ;  /* 0x3e928a2700137802 */ /* 0x000fe40000000f00 */
[----:B------:R-:W0:Y:S01]  /*01f0*/  F2F.F32.F64 R6, R16 ;  /* 0x0000001000067310 */ /* 0x000e220000301000 */
[----:B------:R-:W-:Y:S01]  /*0200*/  ISETP.GT.U32.AND P1, PT, R11, 0x40330fc1, PT ;  /* 0x40330fc10b00780c */ /* 0x000fe20003f24070 */
[----:B0-----:R-:W-:-:S06]  /*0210*/  FMUL R6, R6, 1.4426950216293334961 ;  /* 0x3fb8aa3b06067820 */ /* 0x001fcc0000400000 */
[----:B------:R-:W0:Y:S08]  /*0220*/  FRND R6, R6 ;  /* 0x0000000600067307 */ /* 0x000e300000201000 */
[----:B0-----:R0:W1:Y:S08]  /*0230*/  F2F.F64.F32 R14, R6 ;  /* 0x00000006000e7310 */ /* 0x0010700000201800 */
[----:B0-----:R-:W0:Y:S01]  /*0240*/  MUFU.EX2 R6, R6 ;  /* 0x0000000600067308 */ /* 0x001e220000000800 */
[----:B-1----:R-:W-:Y:S01]  /*0250*/  DFMA R14, R14, -UR4, R16 ;  /* 0x800000040e0e7c2b */ /* 0x002fe20008000010 */
[----:B------:R-:W-:Y:S01]  /*0260*/  UMOV UR4, 0xa4741b81 ;  /* 0xa4741b8100047882 */ /* 0x000fe20000000000 */
[----:B------:R-:W-:-:S06]  /*0270*/  UMOV UR5, 0x3e5ae904 ;  /* 0x3e5ae90400057882 */ /* 0x000fcc0000000000 */
[C---:B------:R-:W-:Y:S01]  /*0280*/  DFMA R18, R14.reuse, UR4, R18 ;  /* 0x000000040e127c2b */ /* 0x040fe20008000012 */
[----:B------:R-:W-:Y:S01]  /*0290*/  UMOV UR4, 0x15ff7e07 ;  /* 0x15ff7e0700047882 */ /* 0x000fe20000000000 */
[----:B------:R-:W-:Y:S01]  /*02a0*/  UMOV UR5, 0x3ec71de7 ;  /* 0x3ec71de700057882 */ /* 0x000fe20000000000 */
[----:B0-----:R-:W0:Y:S05]  /*02b0*/  F2F.F64.F32 R16, R6 ;  /* 0x0000000600107310 */ /* 0x001e2a0000201800 */
[----:B------:R-:W-:Y:S01]  /*02c0*/  DFMA R18, R14, R18, UR4 ;  /* 0x000000040e127e2b */ /* 0x000fe20008000012 */
[----:B------:R-:W-:Y:S01]  /*02d0*/  UMOV UR4, 0x6b0ac45a ;  /* 0x6b0ac45a00047882 */ /* 0x000fe20000000000 */
[----:B------:R-:W-:-:S06]  /*02e0*/  UMOV UR5, 0x3efa019a ;  /* 0x3efa019a00057882 */ /* 0x000fcc0000000000 */
[----:B------:R-:W-:Y:S01]  /*02f0*/  DFMA R18, R14, R18, UR4 ;  /* 0x000000040e127e2b */ /* 0x000fe20008000012 */
[----:B------:R-:W-:Y:S01]  /*0300*/  UMOV UR4, 0x17eed94f ;  /* 0x17eed94f00047882 */ /* 0x000fe20000000000 */
[----:B------:R-:W-:Y:S01]  /*0310*/  UMOV UR5, 0x3f2a01a0 ;  /* 0x3f2a01a000057882 */ /* 0x000fe20000000000 */
[----:B0-----:R-:W-:-:S05]  /*0320*/  DADD R20, -R16, 1 ;  /* 0x3ff0000010147429 */ /* 0x001fca0000000100 */
        /* <DEDUP_REMOVED lines=17> */
[----:B------:R-:W-:Y:S01]  /*0440*/  DFMA R18, R14, R18, R14 ;  /* 0x000000120e12722b */ /* 0x000fe2000000000e */
[----:B------:R-:W-:-:S07]  /*0450*/  IMAD.MOV.U32 R14, RZ, RZ, RZ ;  /* 0x000000ffff0e7224 */ /* 0x000fce00078e00ff */
[----:B------:R-:W-:-:S08]  /*0460*/  DFMA R18, -R18, R16, R20 ;  /* 0x000000101212722b */ /* 0x000fd00000000114 */
[----:B------:R-:W-:-:S06]  /*0470*/  DADD R18, -R18, 2 ;  /* 0x4000000012127429 */ /* 0x000fcc0000000100 */
[----:B------:R-:W0:Y:S02]  /*0480*/  MUFU.RCP64H R15, R19 ;  /* 0x00000013000f7308 */ /* 0x000e240000001800 */
[----:B0-----:R-:W-:-:S08]  /*0490*/  DFMA R16, -R18, R14, 1 ;  /* 0x3ff000001210742b */ /* 0x001fd0000000010e */
[----:B------:R-:W-:-:S08]  /*04a0*/  DFMA R16, R16, R16, R16 ;  /* 0x000000101010722b */ /* 0x000fd00000000010 */
[----:B------:R-:W-:Y:S01]  /*04b0*/  DFMA R16, R14, R16, R14 ;  /* 0x000000100e10722b */ /* 0x000fe2000000000e */
[----:B------:R-:W-:Y:S01]  /*04c0*/  MOV R14, 0x0 ;  /* 0x00000000000e7802 */ /* 0x000fe20000000f00 */
[----:B------:R-:W-:-:S06]  /*04d0*/  IMAD.MOV.U32 R15, RZ, RZ, 0x40000000 ;  /* 0x40000000ff0f7424 */ /* 0x000fcc00078e00ff */
[----:B------:R-:W-:-:S10]  /*04e0*/  DFMA R16, R16, -R14, 1 ;  /* 0x3ff000001010742b */ /* 0x000fd4000000080e */
[----:B------:R-:W-:Y:S02]  /*04f0*/  FSEL R11, R17, 1.875, !P1 ;  /* 0x3ff00000110b7808 */ /* 0x000fe40004800000 */
[----:B------:R-:W-:Y:S02]  /*0500*/  FSEL R6, R16, RZ, !P1 ;  /* 0x000000ff10067208 */ /* 0x000fe40004800000 */
[----:B------:R-:W-:Y:S01]  /*0510*/  LOP3.LUT R7, R11, 0x80000000, R7, 0xb8, !PT ;  /* 0x800000000b077812 */ /* 0x000fe200078eb807 */
[----:B------:R-:W-:Y:S06]  /*0520*/  BRA `(.L_x_566) ;  /* 0x00000000008c7947 */ /* 0x000fec0003800000 */
.L_x_565:
[----:B------:R-:W-:Y:S01]  /*0530*/  DMUL R10, R6, R6 ;  /* 0x00000006060a7228 */ /* 0x000fe20000000000 */
[----:B------:R-:W-:Y:S01]  /*0540*/  MOV R14, 0x420afc3d ;  /* 0x420afc3d000e7802 */ /* 0x000fe20000000f00 */
[----:B------:R-:W-:Y:S01]  /*0550*/  IMAD.MOV.U32 R15, RZ, RZ, 0x3f14359f ;  /* 0x3f14359fff0f7424 */ /* 0x000fe200078e00ff */
[----:B------:R-:W-:Y:S01]  /*0560*/  UMOV UR4, 0xe2f5e964 ;  /* 0xe2f5e96400047882 */ /* 0x000fe20000000000 */
[----:B------:R-:W-:-:S04]  /*0570*/  UMOV UR5, 0x3ef0bc46 ;  /* 0x3ef0bc4600057882 */ /* 0x000fc80000000000 */
[----:B------:R-:W-:Y:S01]  /*0580*/  DFMA R14, R10, -UR4, R14 ;  /* 0x800000040a0e7c2b */ /* 0x000fe2000800000e */
        /* <DEDUP_REMOVED lines=26> */
[----:B------:R-:W-:-:S08]  /*0730*/  DFMA R14, R10, R14, -UR4 ;  /* 0x800000040a0e7e2b */ /* 0x000fd0000800000e */
[----:B------:R-:W-:-:S08]  /*0740*/  DFMA R14, R10, R14, RZ ;  /* 0x0000000e0a0e722b */ /* 0x000fd000000000ff */
[----:B------:R-:W-:-:S11]  /*0750*/  DFMA R6, R6, R14, R6 ;  /* 0x0000000e0606722b */ /* 0x000fd60000000006 */
.L_x_566:
[----:B------:R-:W-:Y:S05]  /*0760*/  BSYNC.RECONVERGENT B0 ;  /* 0x0000000000007941 */ /* 0x000fea0003800200 */
.L_x_564:
[----:B---3--:R-:W-:-:S05]  /*0770*/  IMAD.WIDE R10, R13, 0x8, R4 ;  /* 0x000000080d0a7825 */ /* 0x008fca00078e0204 */
[----:B------:R1:W-:Y:S01]  /*0780*/  STG.E.64 desc[UR6][R10.64], R6 ;  /* 0x000000060a007986 */ /* 0x0003e2000c101b06 */
[----:B------:R-:W-:Y:S05]  /*0790*/  @!P0 BRA `(.L_x_567) ;  /* 0xfffffff800508947 */ /* 0x000fea000383ffff */
[----:B------:R-:W-:Y:S05]  /*07a0*/  EXIT ;  /* 0x000000000000794d */ /* 0x000fea0003800000 */
.L_x_568:
        /* <DEDUP_REMOVED lines=13> */
.L_x_817:


//--------------------- .text._Z18gpuKernelArrayCoshIdEvPT_S1_i --------------------------
	.section	.text._Z18gpuKernelArrayCoshIdEvPT_S1_i,"ax",@progbits
	.align	128
        .global         _Z18gpuKernelArrayCoshIdEvPT_S1_i
        .type           _Z18gpuKernelArrayCoshIdEvPT_S1_i,@function
        .size           _Z18gpuKernelArrayCoshIdEvPT_S1_i,(.L_x_818 - _Z18gpuKernelArrayCoshIdEvPT_S1_i)
        .other          _Z18gpuKernelArrayCoshIdEvPT_S1_i,@"STO_CUDA_ENTRY STV_DEFAULT"
_Z18gpuKernelArrayCoshIdEvPT_S1_i:
.text._Z18gpuKernelArrayCoshIdEvPT_S1_i:
        /* <DEDUP_REMOVED lines=14> */
.L_x_572:
[----:B01----:R-:W-:-:S06]  /*00e0*/  IMAD.WIDE R6, R9, 0x8, R2 ;  /* 0x0000000809067825 */ /* 0x003fcc00078e0202 */
[----:B--2---:R-:W2:Y:S01]  /*00f0*/  LDG.E.64 R6, desc[UR6][R6.64] ;  /* 0x0000000606067981 */ /* 0x004ea2000c1e1b00 */
[--C-:B------:R-:W-:Y:S01]  /*0100*/  IMAD.MOV.U32 R11, RZ, RZ, R9.reuse ;  /* 0x000000ffff0b7224 */ /* 0x100fe200078e0009 */
[----:B------:R-:W-:Y:S01]  /*0110*/  BSSY.RECONVERGENT B0, `(.L_x_569) ;  /* 0x000003c000007945 */ /* 0x000fe20003800200 */
[----:B------:R-:W-:-:S05]  /*0120*/  IMAD.IADD R9, R0, 0x1, R9 ;  /* 0x0000000100097824 */ /* 0x000fca00078e0209 */
[----:B----4-:R-:W-:Y:S02]  /*0130*/  ISETP.GE.AND P0, PT, R9, UR8, PT ;  /* 0x0000000809007c0c */ /* 0x010fe4000bf06270 */
[----:B--2---:R-:W-:Y:S02]  /*0140*/  LOP3.LUT R15, R7, 0x7fffffff, RZ, 0xc0, !PT ;  /* 0x7fffffff070f7812 */ /* 0x004fe400078ec0ff */
[----:B------:R-:W-:Y:S02]  /*0150*/  MOV R14, R6 ;  /* 0x00000006000e7202 */ /* 0x000fe40000000f00 */
[----:B------:R-:W-:-:S13]  /*0160*/  ISETP.GT.U32.AND P1, PT, R15, 0x408633ce, PT ;  /* 0x408633ce0f00780c */ /* 0x000fda0003f24070 */
[----:B------:R-:W-:Y:S05]  /*0170*/  @P1 BRA `(.L_x_570) ;  /* 0x0000000000c81947 */ /* 0x000fea0003800000 */
[----:B------:R-:W-:Y:S02]  /*0180*/  HFMA2 R7, -RZ, RZ, 1.9912109375, 0.00128841400146484375 ;  /* 0x3ff71547ff077431 */ /* 0x000fe400000001ff */
[----:B------:R-:W-:Y:S01]  /*0190*/  IMAD.MOV.U32 R6, RZ, RZ, 0x652b82fe ;  /* 0x652b82feff067424 */ /* 0x000fe200078e00ff */
[----:B------:R-:W-:Y:S01]  /*01a0*/  UMOV UR4, 0xfefa39ef ;  /* 0xfefa39ef00047882 */ /* 0x000fe20000000000 */
[----:B------:R-:W-:-:S04]  /*01b0*/  UMOV UR5, 0x3fe62e42 ;  /* 0x3fe62e4200057882 */ /* 0x000fc80000000000 */
[----:B------:R-:W-:-:S08]  /*01c0*/  DFMA R6, R14, R6, 6.75539944105574400000e+15 ;  /* 0x433800000e06742b */ /* 0x000fd00000000006 */
[----:B------:R-:W-:-:S08]  /*01d0*/  DADD R12, R6, -6.75539944105574400000e+15 ;  /* 0xc3380000060c7429 */ /* 0x000fd00000000000 */
[----:B------:R-:W-:Y:S01]  /*01e0*/  DFMA R14, R12, -UR4, R14 ;  /* 0x800000040c0e7c2b */ /* 0x000fe2000800000e */
[----:B------:R-:W-:Y:S01]  /*01f0*/  UMOV UR4, 0x3b39803f ;  /* 0x3b39803f00047882 */ /* 0x000fe20000000000 */
[----:B------:R-:W-:-:S06]  /*0200*/  UMOV UR5, 0x3c7abc9e ;  /* 0x3c7abc9e00057882 */ /* 0x000fcc0000000000 */
[----:B------:R-:W-:Y:S01]  /*0210*/  DFMA R12, R12, -UR4, R14 ;  /* 0x800000040c0c7c2b */ /* 0x000fe2000800000e */
[----:B------:R-:W-:Y:S01]  /*0220*/  UMOV UR4, 0x69ce2bdf ;  /* 0x69ce2bdf00047882 */ /* 0x000fe20000000000 */
[----:B------:R-:W-:Y:S01]  /*0230*/  IMAD.MOV.U32 R14, RZ, RZ, -0x35dec16 ;  /* 0xfca213eaff0e7424 */ /* 0x000fe200078e00ff */
[----:B------:R-:W-:Y:S01]  /*0240*/  MOV R15, 0x3e928af3 ;  /* 0x3e928af3000f7802 */ /* 0x000fe20000000f00 */
        /* <DEDUP_REMOVED lines=28> */
[----:B------:R-:W-:-:S05]  /*0410*/  IMAD R6, R6, 0x100000, R15 ;  /* 0x0010000006067824 */ /* 0x000fca00078e020f */
[----:B------:R-:W-:Y:S01]  /*0420*/  IADD3 R15, PT, PT, R6, -0x200000, RZ ;  /* 0xffe00000060f7810 */ /* 0x000fe20007ffe0ff */
[----:B------:R-:W-:-:S03]  /*0430*/  IMAD.MOV.U32 R6, RZ, RZ, RZ ;  /* 0x000000ffff067224 */ /* 0x000fc600078e00ff */
[----:B------:R-:W0:Y:S03]  /*0440*/  MUFU.RCP64H R7, R15 ;  /* 0x0000000f00077308 */ /* 0x000e260000001800 */
[----:B0-----:R-:W-:-:S08]  /*0450*/  DFMA R12, -R14, R6, 1 ;  /* 0x3ff000000e0c742b */ /* 0x001fd00000000106 */
[----:B------:R-:W-:-:S08]  /*0460*/  DFMA R12, R12, R12, R12 ;  /* 0x0000000c0c0c722b */ /* 0x000fd0000000000c */
[----:B------:R-:W-:-:S08]  /*0470*/  DFMA R12, R6, R12, R6 ;  /* 0x0000000c060c722b */ /* 0x000fd00000000006 */
[----:B------:R-:W-:Y:S01]  /*0480*/  DFMA R12, R12, 0.0625, R14 ;  /* 0x3fb000000c0c782b */ /* 0x000fe2000000000e */
[----:B------:R-:W-:Y:S10]  /*0490*/  BRA `(.L_x_571) ;  /* 0x00000000000c7947 */ /* 0x000ff40003800000 */
.L_x_570:
[----:B------:R-:W-:-:S06]  /*04a0*/  DSETP.GTU.AND P1, PT, R6, +INF , PT ;  /* 0x7ff000000600742a */ /* 0x000fcc0003f2c000 */
[----:B------:R-:W-:Y:S02]  /*04b0*/  FSEL R12, R6, RZ, P1 ;  /* 0x000000ff060c7208 */ /* 0x000fe40000800000 */
[----:B------:R-:W-:-:S07]  /*04c0*/  FSEL R13, R7, +QNAN , P1 ;  /* 0x7ff00000070d7808 */ /* 0x000fce0000800000 */
.L_x_571:
[----:B------:R-:W-:Y:S05]  /*04d0*/  BSYNC.RECONVERGENT B0 ;  /* 0x0000000000007941 */ /* 0x000fea0003800200 */
.L_x_569:
[----:B------:R-:W-:Y:S01]  /*04e0*/  DADD R12, R12, R12 ;  /* 0x000000000c0c7229 */ /* 0x000fe2000000000c */
[----:B---3--:R-:W-:-:S06]  /*04f0*/  IMAD.WIDE R6, R11, 0x8, R4 ;  /* 0x000000080b067825 */ /* 0x008fcc00078e0204 */
[----:B------:R1:W-:Y:S01]  /*0500*/  STG.E.64 desc[UR6][R6.64], R12 ;  /* 0x0000000c06007986 */ /* 0x0003e2000c101b06 */
[----:B------:R-:W-:Y:S05]  /*0510*/  @!P0 BRA `(.L_x_572) ;  /* 0xfffffff800f08947 */ /* 0x000fea000383ffff */
[----:B------:R-:W-:Y:S05]  /*0520*/  EXIT ;  /* 0x000000000000794d */ /* 0x000fea0003800000 */
.L_x_573:
        /* <DEDUP_REMOVED lines=13> */
.L_x_818:


//--------------------- .text._Z18gpuKernelArraySinhIdEvPT_S1_i --------------------------
	.section	.text._Z18gpuKernelArraySinhIdEvPT_S1_i,"ax",@progbits
	.align	128
        .global         _Z18gpuKernelArraySinhIdEvPT_S1_i
        .type           _Z18gpuKernelArraySinhIdEvPT_S1_i,@function
        .size           _Z18gpuKernelArraySinhIdEvPT_S1_i,(.L_x_704 - _Z18gpuKernelArraySinhIdEvPT_S1_i)
        .other          _Z18gpuKernelArraySinhIdEvPT_S1_i,@"STO_CUDA_ENTRY STV_DEFAULT"
_Z18gpuKernelArraySinhIdEvPT_S1_i:
.text._Z18gpuKernelArraySinhIdEvPT_S1_i:
        /* <DEDUP_REMOVED lines=14> */
.L_x_579:
[----:B0-----:R-:W-:-:S06]  /*00e0*/  IMAD.WIDE R6, R17, 0x8, R10 ;  /* 0x0000000811067825 */ /* 0x001fcc00078e020a */
[----:B--2---:R-:W2:Y:S01]  /*00f0*/  LDG.E.64 R6, desc[UR6][R6.64] ;  /* 0x0000000606067981 */ /* 0x004ea2000c1e1b00 */
[----:B------:R-:W-:Y:S01]  /*0100*/  BSSY.RECONVERGENT B0, `(.L_x_574) ;  /* 0x0000077000007945 */ /* 0x000fe20003800200 */
[----:B--2---:R-:W-:Y:S01]  /*0110*/  LOP3.LUT R13, R7, 0x7fffffff, RZ, 0xc0, !PT ;  /* 0x7fffffff070d7812 */ /* 0x004fe200078ec0ff */
[----:B------:R-:W-:-:S03]  /*0120*/  IMAD.MOV.U32 R4, RZ, RZ, R6 ;  /* 0x000000ffff047224 */ /* 0x000fc600078e0006 */
[----:B------:R-:W-:Y:S01]  /*0130*/  ISETP.GT.U32.AND P0, PT, R13, 0x3fefffff, PT ;  /* 0x3fefffff0d00780c */ /* 0x000fe20003f04070 */
[----:B------:R-:W-:-:S12]  /*0140*/  IMAD.MOV.U32 R5, RZ, RZ, R13 ;  /* 0x000000ffff057224 */ /* 0x000fd800078e000d */
[----:B------:R-:W-:Y:S05]  /*0150*/  @P0 BRA `(.L_x_575) ;  /* 0x0000000000600947 */ /* 0x000fea0003800000 */
[----:B------:R-:W-:Y:S01]  /*0160*/  DMUL R2, R4, R4 ;  /* 0x0000000404027228 */ /* 0x000fe20000000000 */
[----:B------:R-:W-:Y:S01]  /*0170*/  IMAD.MOV.U32 R12, RZ, RZ, 0x61d87def ;  /* 0x61d87defff0c7424 */ /* 0x000fe200078e00ff */
[----:B------:R-:W-:Y:S01]  /*0180*/  UMOV UR4, 0xab274c53 ;  /* 0xab274c5300047882 */ /* 0x000fe20000000000 */
        /* <DEDUP_REMOVED lines=20> */
[----:B------:R-:W-:Y:S10]  /*02d0*/  BRA `(.L_x_576) ;  /* 0x0000000400647947 */ /* 0x000ff40003800000 */
.L_x_575:
[----:B------:R-:W-:Y:S01]  /*02e0*/  IMAD.MOV.U32 R2, RZ, RZ, 0x652b82fe ;  /* 0x652b82feff027424 */ /* 0x000fe200078e00ff */
[----:B------:R-:W-:Y:S01]  /*02f0*/  UMOV UR4, 0xfefa39ef ;  /* 0xfefa39ef00047882 */ /* 0x000fe20000000000 */
[----:B------:R-:W-:Y:S01]  /*0300*/  IMAD.MOV.U32 R3, RZ, RZ, 0x3ff71547 ;  /* 0x3ff71547ff037424 */ /* 0x000fe200078e00ff */
[----:B------:R-:W-:Y:S01]  /*0310*/  UMOV UR5, 0x3fe62e42 ;  /* 0x3fe62e4200057882 */ /* 0x000fe20000000000 */
[----:B------:R-:W-:Y:S01]  /*0320*/  IMAD.MOV.U32 R20, RZ, RZ, -0x7142ec33 ;  /* 0x8ebd13cdff147424 */ /* 0x000fe200078e00ff */
[----:B------:R-:W-:Y:S01]  /*0330*/  BSSY.RECONVERGENT B1, `(.L_x_577) ;  /* 0x000004d000017945 */ /* 0x000fe20003800200 */
[----:B------:R-:W-:Y:S02]  /*0340*/  IMAD.MOV.U32 R21, RZ, RZ, 0x3e5af86d ;  /* 0x3e5af86dff157424 */ /* 0x000fe400078e00ff */
[----:B------:R-:W-:-:S08]  /*0350*/  DFMA R2, R4, R2, 6.75539944105574400000e+15 ;  /* 0x433800000402742b */ /* 0x000fd00000000002 */
[----:B------:R-:W-:Y:S01]  /*0360*/  DADD R14, R2, -6.75539944105574400000e+15 ;  /* 0xc3380000020e7429 */ /* 0x000fe20000000000 */
[----:B------:R-:W-:Y:S02]  /*0370*/  IMAD.SHL.U32 R3, R13, 0x2, RZ ;  /* 0x000000020d037824 */ /* 0x000fe400078e00ff */
[----:B------:R-:W-:-:S03]  /*0380*/  VIADD R2, R2, 0xffffffff ;  /* 0xffffffff02027836 */ /* 0x000fc60000000000 */
[C---:B------:R-:W-:Y:S02]  /*0390*/  ISETP.GE.U32.AND P0, PT, R3.reuse, 0x7fb3e647, PT ;  /* 0x7fb3e6470300780c */ /* 0x040fe40003f06070 */
[----:B------:R-:W-:Y:S01]  /*03a0*/  DFMA R18, R14, -UR4, R4 ;  /* 0x800000040e127c2b */ /* 0x000fe20008000004 */
[----:B------:R-:W-:Y:S01]  /*03b0*/  UMOV UR4, 0x3b39803f ;  /* 0x3b39803f00047882 */ /* 0x000fe20000000000 */
[----:B------:R-:W-:Y:S01]  /*03c0*/  UMOV UR5, 0x3c7abc9e ;  /* 0x3c7abc9e00057882 */ /* 0x000fe20000000000 */
[----:B------:R-:W-:Y:S02]  /*03d0*/  SEL R2, R2, RZ, P0 ;  /* 0x000000ff02027207 */ /* 0x000fe40000000000 */
[----:B------:R-:W-:-:S03]  /*03e0*/  ISETP.NE.AND P1, PT, R3, RZ, PT ;  /* 0x000000ff0300720c */ /* 0x000fc60003f25270 */
[----:B------:R-:W-:Y:S01]  /*03f0*/  DFMA R18, R14, -UR4, R18 ;  /* 0x800000040e127c2b */ /* 0x000fe20008000012 */
[----:B------:R-:W-:Y:S01]  /*0400*/  UMOV UR4, 0x6acd15b6 ;  /* 0x6acd15b600047882 */ /* 0x000fe20000000000 */
[----:B------:R-:W-:-:S08]  /*0410*/  UMOV UR5, 0x3e21f407 ;  /* 0x3e21f40700057882 */ /* 0x000fd00000000000 */
[----:B------:R-:W-:Y:S02]  /*0420*/  FSEL R14, R6, R18, !P0 ;  /* 0x00000012060e7208 */ /* 0x000fe40004000000 */
[----:B------:R-:W-:Y:S02]  /*0430*/  FSEL R15, R13, R19, !P0 ;  /* 0x000000130d0f7208 */ /* 0x000fe40004000000 */
[C---:B------:R-:W-:Y:S02]  /*0440*/  ISETP.NE.AND P0, PT, R2.reuse, 0x400, PT ;  /* 0x000004000200780c */ /* 0x040fe40003f05270 */
[----:B------:R-:W-:Y:S02]  /*0450*/  LEA R2, R2, 0x3ff00000, 0x14 ;  /* 0x3ff0000002027811 */ /* 0x000fe400078ea0ff */
[----:B------:R-:W-:Y:S01]  /*0460*/  DFMA R18, R14, UR4, R20 ;  /* 0x000000040e127c2b */ /* 0x000fe20008000014 */
[----:B------:R-:W-:Y:S01]  /*0470*/  UMOV UR4, 0x92ba033d ;  /* 0x92ba033d00047882 */ /* 0x000fe20000000000 */
[----:B------:R-:W-:Y:S01]  /*0480*/  UMOV UR5, 0x3e927e50 ;  /* 0x3e927e5000057882 */ /* 0x000fe20000000000 */
[----:B------:R-:W-:Y:S01]  /*0490*/  SEL R21, R2, 0x7fe00000, P0 ;  /* 0x7fe0000002157807 */ /* 0x000fe20000000000 */
[----:B------:R-:W-:-:S04]  /*04a0*/  IMAD.MOV.U32 R20, RZ, RZ, RZ ;  /* 0x000000ffff147224 */ /* 0x000fc800078e00ff */
[----:B------:R-:W-:Y:S01]  /*04b0*/  DFMA R18, R14, R18, UR4 ;  /* 0x000000040e127e2b */ /* 0x000fe20008000012 */
[----:B------:R-:W-:Y:S01]  /*04c0*/  UMOV UR4, 0x6c5f9da1 ;  /* 0x6c5f9da100047882 */ /* 0x000fe20000000000 */
[----:B------:R-:W-:Y:S01]  /*04d0*/  UMOV UR5, 0x3ec71dde ;  /* 0x3ec71dde00057882 */ /* 0x000fe20000000000 */
[----:B------:R-:W-:-:S05]  /*04e0*/  DADD R22, R20, -0.5 ;  /* 0xbfe0000014167429 */ /* 0x000fca0000000000 */
        /* <DEDUP_REMOVED lines=19> */
[----:B------:R-:W-:-:S08]  /*0620*/  DFMA R18, R14, R18, 0.5 ;  /* 0x3fe000000e12742b */ /* 0x000fd00000000012 */
[----:B------:R-:W-:-:S08]  /*0630*/  DMUL R18, R14, R18 ;  /* 0x000000120e127228 */ /* 0x000fd00000000000 */
[----:B------:R-:W-:Y:S01]  /*0640*/  DFMA R18, R14, R18, R14 ;  /* 0x000000120e12722b */ /* 0x000fe2000000000e */
[----:B------:R-:W-:Y:S02]  /*0650*/  IMAD.MOV.U32 R14, RZ, RZ, 0x0 ;  /* 0x00000000ff0e7424 */ /* 0x000fe400078e00ff */
[----:B------:R-:W-:-:S05]  /*0660*/  IMAD.MOV.U32 R15, RZ, RZ, 0x3ff00000 ;  /* 0x3ff00000ff0f7424 */ /* 0x000fca00078e00ff */
[----:B------:R-:W-:-:S08]  /*0670*/  DFMA R18, R18, R20, R22 ;  /* 0x000000141212722b */ /* 0x000fd00000000016 */
[----:B------:R-:W-:-:S10]  /*0680*/  DADD R2, R18, R18 ;  /* 0x0000000012027229 */ /* 0x000fd40000000012 */
[----:B------:R-:W-:Y:S01]  /*0690*/  FSEL R21, R2, R18, !P0 ;  /* 0x0000001202157208 */ /* 0x000fe20004000000 */
[----:B------:R-:W-:Y:S01]  /*06a0*/  IMAD.MOV.U32 R2, RZ, RZ, 0x1 ;  /* 0x00000001ff027424 */ /* 0x000fe200078e00ff */
[----:B------:R-:W-:Y:S02]  /*06b0*/  @P1 FSEL R13, R3, R19, !P0 ;  /* 0x00000013030d1208 */ /* 0x000fe40004000000 */
[----:B------:R-:W-:Y:S02]  /*06c0*/  FSEL R12, R6, R21, !P1 ;  /* 0x00000015060c7208 */ /* 0x000fe40004800000 */
[----:B------:R-:W-:-:S04]  /*06d0*/  FSETP.GEU.AND P1, PT, |R13|, 6.5827683646048100446e-37, PT ;  /* 0x036000000d00780b */ /* 0x000fc80003f2e200 */
[----:B------:R-:W-:-:S06]  /*06e0*/  DFMA R18, R12, 2, R14 ;  /* 0x400000000c12782b */ /* 0x000fcc000000000e */
        /* <DEDUP_REMOVED lines=13> */
[----:B------:R-:W-:-:S07]  /*07c0*/  MOV R16, 0x7e0 ;  /* 0x000007e000107802 */ /* 0x000fce0000000f00 */
[----:B---34-:R-:W-:Y:S05]  /*07d0*/  CALL.REL.NOINC `($__internal_10_$__cuda_sm20_div_rn_f64_full) ;  /* 0x0000000000447944 */ /* 0x018fea0003c00000 */
[----:B------:R-:W-:Y:S02]  /*07e0*/  IMAD.MOV.U32 R2, RZ, RZ, R24 ;  /* 0x000000ffff027224 */ /* 0x000fe400078e0018 */
[----:B------:R-:W-:-:S07]  /*07f0*/  IMAD.MOV.U32 R3, RZ, RZ, R25 ;  /* 0x000000ffff037224 */ /* 0x000fce00078e0019 */
.L_x_578:
[----:B----4-:R-:W-:Y:S05]  /*0800*/  BSYNC.RECONVERGENT B1 ;  /* 0x0000000000017941 */ /* 0x010fea0003800200 */
.L_x_577:
[----:B------:R-:W-:Y:S01]  /*0810*/  DADD R2, R12, R2 ;  /* 0x000000000c027229 */ /* 0x000fe20000000002 */
[----:B------:R-:W-:Y:S01]  /*0820*/  UMOV UR4, 0x8fb9f87e ;  /* 0x8fb9f87e00047882 */ /* 0x000fe20000000000 */
[----:B------:R-:W-:Y:S02]  /*0830*/  UMOV UR5, 0x408633ce ;  /* 0x408633ce00057882 */ /* 0x000fe40000000000 */
[----:B------:R-:W-:-:S06]  /*0840*/  DSETP.GE.AND P0, PT, R4, UR4, PT ;  /* 0x0000000404007e2a */ /* 0x000fcc000bf06000 */
[----:B------:R-:W-:Y:S02]  /*0850*/  FSEL R4, R2, RZ, !P0 ;  /* 0x000000ff02047208 */ /* 0x000fe40004000000 */
[----:B------:R-:W-:-:S07]  /*0860*/  FSEL R5, R3, +QNAN , !P0 ;  /* 0x7ff0000003057808 */ /* 0x000fce0004000000 */
.L_x_576:
[----:B----4-:R-:W-:Y:S05]  /*0870*/  BSYNC.RECONVERGENT B0 ;  /* 0x0000000000007941 */ /* 0x010fea0003800200 */
.L_x_574:
[----:B------:R-:W-:Y:S01]  /*0880*/  LOP3.LUT R5, R5, 0x80000000, R7, 0xb8, !PT ;  /* 0x8000000005057812 */ /* 0x000fe200078eb807 */
[----:B---3--:R-:W-:-:S04]  /*0890*/  IMAD.WIDE R2, R17, 0x8, R8 ;  /* 0x0000000811027825 */ /* 0x008fc800078e0208 */
[----:B------:R-:W-:Y:S01]  /*08a0*/  IMAD.IADD R17, R0, 0x1, R17 ;  /* 0x0000000100117824 */ /* 0x000fe200078e0211 */
[----:B------:R1:W-:Y:S04]  /*08b0*/  STG.E.64 desc[UR6][R2.64], R4 ;  /* 0x0000000402007986 */ /* 0x0003e8000c101b06 */
[----:B------:R-:W-:-:S13]  /*08c0*/  ISETP.GE.AND P0, PT, R17, UR8, PT ;  /* 0x0000000811007c0c */ /* 0x000fda000bf06270 */
[----:B-1----:R-:W-:Y:S05]  /*08d0*/  @!P0 BRA `(.L_x_579) ;  /* 0xfffffff800008947 */ /* 0x002fea000383ffff */
[----:B------:R-:W-:Y:S05]  /*08e0*/  EXIT ;  /* 0x000000000000794d */ /* 0x000fea0003800000 */
        .weak           $__internal_10_$__cuda_sm20_div_rn_f64_full
        .type           $__internal_10_$__cuda_sm20_div_rn_f64_full,@function
        .size           $__internal_10_$__cuda_sm20_div_rn_f64_full,(.L_x_704 - $__internal_10_$__cuda_sm20_div_rn_f64_full)
$__internal_10_$__cuda_sm20_div_rn_f64_full:
[----:B------:R-:W-:Y:S01]  /*08f0*/  FSETP.GEU.AND P2, PT, |R15|, 1.469367938527859385e-39, PT ;  /* 0x001000000f00780b */ /* 0x000fe20003f4e200 */
[----:B------:R-:W-:Y:S01]  /*0900*/  IMAD.MOV.U32 R25, RZ, RZ, 0x1ca00000 ;  /* 0x1ca00000ff197424 */ /* 0x000fe200078e00ff */
[C---:B------:R-:W-:Y:S01]  /*0910*/  FSETP.GEU.AND P0, PT, |R19|.reuse, 1.469367938527859385e-39, PT ;  /* 0x001000001300780b */ /* 0x040fe20003f0e200 */
[----:B------:R-:W-:Y:S01]  /*0920*/  IMAD.MOV.U32 R14, RZ, RZ, R12 ;  /* 0x000000ffff0e7224 */ /* 0x000fe200078e000c */
[----:B------:R-:W-:Y:S01]  /*0930*/  LOP3.LUT R2, R19, 0x800fffff, RZ, 0xc0, !PT ;  /* 0x800fffff13027812 */ /* 0x000fe200078ec0ff */
[----:B------:R-:W-:Y:S01]  /*0940*/  IMAD.MOV.U32 R22, RZ, RZ, 0x1 ;  /* 0x00000001ff167424 */ /* 0x000fe200078e00ff */
[----:B------:R-:W-:Y:S01]  /*0950*/  LOP3.LUT R24, R15, 0x7ff00000, RZ, 0xc0, !PT ;  /* 0x7ff000000f187812 */ /* 0x000fe200078ec0ff */
[----:B------:R-:W-:Y:S01]  /*0960*/  IMAD.MOV.U32 R20, RZ, RZ, R14 ;  /* 0x000000ffff147224 */ /* 0x000fe200078e000e */
[----:B------:R-:W-:Y:S01]  /*0970*/  LOP3.LUT R3, R2, 0x3ff00000, RZ, 0xfc, !PT ;  /* 0x3ff0000002037812 */ /* 0x000fe200078efcff */
[----:B------:R-:W-:Y:S01]  /*0980*/  IMAD.MOV.U32 R2, RZ, RZ, R18 ;  /* 0x000000ffff027224 */ /* 0x000fe200078e0012 */
[C---:B------:R-:W-:Y:S01]  /*0990*/  LOP3.LUT R27, R19.reuse, 0x7ff00000, RZ, 0xc0, !PT ;  /* 0x7ff00000131b7812 */ /* 0x040fe200078ec0ff */
[----:B------:R-:W-:Y:S01]  /*09a0*/  IMAD.MOV.U32 R26, RZ, RZ, R24 ;  /* 0x000000ffff1a7224 */ /* 0x000fe200078e0018 */
[----:B------:R-:W-:Y:S01]  /*09b0*/  BSSY.RECONVERGENT B2, `(.L_x_580) ;  /* 0x000004c000027945 */ /* 0x000fe20003800200 */
[----:B------:R-:W-:Y:S01]  /*09c0*/  @!P2 LOP3.LUT R21, R19, 0x7ff00000, RZ, 0xc0, !PT ;  /* 0x7ff000001315a812 */ /* 0x000fe200078ec0ff */
[----:B------:R-:W-:Y:S01]  /*09d0*/  @!P2 IMAD.MOV.U32 R28, RZ, RZ, RZ ;  /* 0x000000ffff1ca224 */ /* 0x000fe200078e00ff */
[----:B------:R-:W-:Y:S01]  /*09e0*/  @!P0 DMUL R2, R18, 8.98846567431157953865e+307 ;  /* 0x7fe0000012028828 */ /* 0x000fe20000000000 */
[----:B------:R-:W-:-:S02]  /*09f0*/  ISETP.GE.U32.AND P1, PT, R24, R27, PT ;  /* 0x0000001b1800720c */ /* 0x000fc40003f26070 */
[----:B------:R-:W-:Y:S02]  /*0a00*/  @!P2 ISETP.GE.U32.AND P3, PT, R24, R21, PT ;  /* 0x000000151800a20c */ /* 0x000fe40003f66070 */
        /* <DEDUP_REMOVED lines=49> */
.L_x_581:
        /* <DEDUP_REMOVED lines=16> */
.L_x_584:
[----:B------:R-:W-:Y:S01]  /*0e20*/  LOP3.LUT R25, R19, 0x80000, RZ, 0xfc, !PT ;  /* 0x0008000013197812 */ /* 0x000fe200078efcff */
[----:B------:R-:W-:Y:S01]  /*0e30*/  IMAD.MOV.U32 R24, RZ, RZ, R18 ;  /* 0x000000ffff187224 */ /* 0x000fe200078e0012 */
[----:B------:R-:W-:Y:S06]  /*0e40*/  BRA `(.L_x_582) ;  /* 0x0000000000087947 */ /* 0x000fec0003800000 */
.L_x_583:
[----:B------:R-:W-:Y:S01]  /*0e50*/  LOP3.LUT R25, R15, 0x80000, RZ, 0xfc, !PT ;  /* 0x000800000f197812 */ /* 0x000fe200078efcff */
[----:B------:R-:W-:-:S07]  /*0e60*/  IMAD.MOV.U32 R24, RZ, RZ, R14 ;  /* 0x000000ffff187224 */ /* 0x000fce00078e000e */
.L_x_582:
[----:B------:R-:W-:Y:S05]  /*0e70*/  BSYNC.RECONVERGENT B2 ;  /* 0x0000000000027941 */ /* 0x000fea0003800200 */
.L_x_580:
[----:B------:R-:W-:Y:S02]  /*0e80*/  IMAD.MOV.U32 R2, RZ, RZ, R16 ;  /* 0x000000ffff027224 */ /* 0x000fe400078e0010 */
[----:B------:R-:W-:-:S04]  /*0e90*/  IMAD.MOV.U32 R3, RZ, RZ, 0x0 ;  /* 0x00000000ff037424 */ /* 0x000fc800078e00ff */
[----:B------:R-:W-:Y:S05]  /*0ea0*/  RET.REL.NODEC R2 `(_Z18gpuKernelArraySinhIdEvPT_S1_i) ;  /* 0xfffffff002547950 */ /* 0x000fea0003c3ffff */
.L_x_585:
        /* <DEDUP_REMOVED lines=13> */
.L_x_704:


//--------------------- .text._Z18gpuKernelArrayAtanIdEvPT_S1_i --------------------------
	.section	.text._Z18gpuKernelArrayAtanIdEvPT_S1_i,"ax",@progbits
	.align	128
        .global         _Z18gpuKernelArrayAtanIdEvPT_S1_i
        .type           _Z18gpuKernelArrayAtanIdEvPT_S1_i,@function
        .size           _Z18gpuKernelArrayAtanIdEvPT_S1_i,(.L_x_820 - _Z18gpuKernelArrayAtanIdEvPT_S1_i)
        .other          _Z18gpuKernelArrayAtanIdEvPT_S1_i,@"STO_CUDA_ENTRY STV_DEFAULT"
_Z18gpuKernelArrayAtanIdEvPT_S1_i:
.text._Z18gpuKernelArrayAtanIdEvPT_S1_i:
        /* <DEDUP_REMOVED lines=14> */
.L_x_588:
[----:B0-----:R-:W-:-:S06]  /*00e0*/  IMAD.WIDE R8, R7, 0x8, R2 ;  /* 0x0000000807087825 */ /* 0x001fcc00078e0202 */
[----:B--2---:R-:W2:Y:S01]  /*00f0*/  LDG.E.64 R8, desc[UR6][R8.64] ;  /* 0x0000000608087981 */ /* 0x004ea2000c1e1b00 */
[----:B------:R-:W-:Y:S01]  /*0100*/  BSSY.RECONVERGENT B0, `(.L_x_586) ;  /* 0x000000e000007945 */ /* 0x000fe20003800200 */
[----:B--2---:R-:W-:Y:S02]  /*0110*/  DSETP.GT.AND P0, PT, |R8|, 1, PT ;  /* 0x3ff000000800742a */ /* 0x004fe40003f04200 */
[----:B------:R-:W-:-:S10]  /*0120*/  DADD R14, -RZ, |R8| ;  /* 0x00000000ff0e7229 */ /* 0x000fd40000000508 */
[----:B------:R-:W-:Y:S02]  /*0130*/  IMAD.MOV.U32 R10, RZ, RZ, R14 ;  /* 0x000000ffff0a7224 */ /* 0x000fe400078e000e */
[----:B------:R-:W-:Y:S01]  /*0140*/  IMAD.MOV.U32 R11, RZ, RZ, R15 ;  /* 0x000000ffff0b7224 */ /* 0x000fe200078e000f */
[----:B------:R-:W-:Y:S06]  /*0150*/  @!P0 BRA `(.L_x_587) ;  /* 0x0000000000208947 */ /* 0x000fec0003800000 */
[----:B------:R-:W0:Y:S01]  /*0160*/  MUFU.RCP64H R11, R15 ;  /* 0x0000000f000b7308 */ /* 0x000e220000001800 */
[----:B------:R-:W-:Y:S01]  /*0170*/  MOV R10, RZ ;  /* 0x000000ff000a7202 */ /* 0x000fe20000000f00 */
[----:B------:R-:W-:-:S05]  /*0180*/  DSETP.NEU.AND P1, PT, |R8|, +INF , PT ;  /* 0x7ff000000800742a */ /* 0x000fca0003f2d200 */
[----:B0-----:R-:W-:-:S08]  /*0190*/  DFMA R12, -|R8|, R10, 1 ;  /* 0x3ff00000080c742b */ /* 0x001fd0000000030a */
[----:B------:R-:W-:-:S08]  /*01a0*/  DFMA R12, R12, R12, R12 ;  /* 0x0000000c0c0c722b */ /* 0x000fd0000000000c */
[----:B------:R-:W-:-:S10]  /*01b0*/  DFMA R12, R10, R12, R10 ;  /* 0x0000000c0a0c722b */ /* 0x000fd4000000000a */
[----:B------:R-:W-:Y:S02]  /*01c0*/  FSEL R10, R12, RZ, P1 ;  /* 0x000000ff0c0a7208 */ /* 0x000fe40000800000 */
[----:B------:R-:W-:-:S07]  /*01d0*/  FSEL R11, R13, RZ, P1 ;  /* 0x000000ff0d0b7208 */ /* 0x000fce0000800000 */
.L_x_587:
[----:B----4-:R-:W-:Y:S05]  /*01e0*/  BSYNC.RECONVERGENT B0 ;  /* 0x0000000000007941 */ /* 0x010fea0003800200 */
.L_x_586:
[----:B------:R-:W-:Y:S01]  /*01f0*/  DMUL R12, R10, R10 ;  /* 0x0000000a0a0c7228 */ /* 0x000fe20000000000 */
[----:B------:R-:W-:Y:S01]  /*0200*/  IMAD.MOV.U32 R14, RZ, RZ, -0x2449a4b7 ;  /* 0xdbb65b49ff0e7424 */ /* 0x000fe200078e00ff */
[----:B------:R-:W-:Y:S01]  /*0210*/  MOV R15, 0x3f2d3b63 ;  /* 0x3f2d3b63000f7802 */ /* 0x000fe20000000f00 */
        /* <DEDUP_REMOVED lines=56> */
[----:B------:R-:W-:-:S08]  /*05a0*/  DMUL R14, R12, R14 ;  /* 0x0000000e0c0e7228 */ /* 0x000fd00000000000 */
[----:B------:R-:W-:-:S08]  /*05b0*/  DFMA R14, R14, R10, R10 ;  /* 0x0000000a0e0e722b */ /* 0x000fd0000000000a */
[----:B------:R-:W-:-:S10]  /*05c0*/  DADD R10, -R14, UR4 ;  /* 0x000000040e0a7e29 */ /* 0x000fd40008000100 */
[----:B------:R-:W-:Y:S02]  /*05d0*/  FSEL R8, R11, R15, P0 ;  /* 0x0000000f0b087208 */ /* 0x000fe40000000000 */
[----:B------:R-:W-:Y:S02]  /*05e0*/  FSEL R10, R10, R14, P0 ;  /* 0x0000000e0a0a7208 */ /* 0x000fe40000000000 */
[----:B------:R-:W-:Y:S01]  /*05f0*/  LOP3.LUT R11, R8, 0x80000000, R9, 0xb8, !PT ;  /* 0x80000000080b7812 */ /* 0x000fe200078eb809 */
[----:B---3--:R-:W-:-:S04]  /*0600*/  IMAD.WIDE R8, R7, 0x8, R4 ;  /* 0x0000000807087825 */ /* 0x008fc800078e0204 */
[----:B------:R-:W-:Y:S01]  /*0610*/  IMAD.IADD R7, R0, 0x1, R7 ;  /* 0x0000000100077824 */ /* 0x000fe200078e0207 */
[----:B------:R1:W-:Y:S04]  /*0620*/  STG.E.64 desc[UR6][R8.64], R10 ;  /* 0x0000000a08007986 */ /* 0x0003e8000c101b06 */
[----:B------:R-:W-:-:S13]  /*0630*/  ISETP.GE.AND P0, PT, R7, UR8, PT ;  /* 0x0000000807007c0c */ /* 0x000fda000bf06270 */
[----:B-1----:R-:W-:Y:S05]  /*0640*/  @!P0 BRA `(.L_x_588) ;  /* 0xfffffff800a48947 */ /* 0x002fea000383ffff */
[----:B------:R-:W-:Y:S05]  /*0650*/  EXIT ;  /* 0x000000000000794d */ /* 0x000fea0003800000 */
.L_x_589:
        /* <DEDUP_REMOVED lines=10> */
.L_x_820:


//--------------------- .text._Z18gpuKernelArrayAcosIdEvPT_S1_i --------------------------
	.section	.text._Z18gpuKernelArrayAcosIdEvPT_S1_i,"ax",@progbits
	.align	128
        .global         _Z18gpuKernelArrayAcosIdEvPT_S1_i
        .type           _Z18gpuKernelArrayAcosIdEvPT_S1_i,@function
        .size           _Z18gpuKernelArrayAcosIdEvPT_S1_i,(.L_x_821 - _Z18gpuKernelArrayAcosIdEvPT_S1_i)
        .other          _Z18gpuKernelArrayAcosIdEvPT_S1_i,@"STO_CUDA_ENTRY STV_DEFAULT"
_Z18gpuKernelArrayAcosIdEvPT_S1_i:
.text._Z18gpuKernelArrayAcosIdEvPT_S1_i:
        /* <DEDUP_REMOVED lines=14> */
.L_x_593:
[----:B01----:R-:W-:-:S06]  /*00e0*/  IMAD.WIDE R6, R9, 0x8, R2 ;  /* 0x0000000809067825 */ /* 0x003fcc00078e0202 */
[----:B--2---:R-:W2:Y:S01]  /*00f0*/  LDG.E.64 R6, desc[UR6][R6.64] ;  /* 0x0000000606067981 */ /* 0x004ea2000c1e1b00 */
[--C-:B------:R-:W-:Y:S01]  /*0100*/  IMAD.MOV.U32 R11, RZ, RZ, R9.reuse ;  /* 0x000000ffff0b7224 */ /* 0x100fe200078e0009 */
[----:B------:R-:W-:Y:S01]  /*0110*/  BSSY.RECONVERGENT B0, `(.L_x_590) ;  /* 0x0000083000007945 */ /* 0x000fe20003800200 */
[----:B------:R-:W-:-:S05]  /*0120*/  IMAD.IADD R9, R0, 0x1, R9 ;  /* 0x0000000100097824 */ /* 0x000fca00078e0209 */
[----:B----4-:R-:W-:Y:S01]  /*0130*/  ISETP.GE.AND P0, PT, R9, UR8, PT ;  /* 0x0000000809007c0c */ /* 0x010fe2000bf06270 */
[----:B--2---:R-:W-:-:S10]  /*0140*/  DADD R12, -RZ, |R6| ;  /* 0x00000000ff0c7229 */ /* 0x004fd40000000506 */
[----:B------:R-:W-:-:S13]  /*0150*/  ISETP.GT.AND P1, PT, R13, 0x3fe26665, PT ;  /* 0x3fe266650d00780c */ /* 0x000fda0003f24270 */
[----:B------:R-:W-:Y:S05]  /*0160*/  @P1 BRA `(.L_x_591) ;  /* 0x0000000000d41947 */ /* 0x000fea0003800000 */
[----:B------:R-:W-:Y:S01]  /*0170*/  DMUL R12, R6, R6 ;  /* 0x00000006060c7228 */ /* 0x000fe20000000000 */
[----:B------:R-:W-:Y:S01]  /*0180*/  IMAD.MOV.U32 R14, RZ, RZ, 0x180754af ;  /* 0x180754afff0e7424 */ /* 0x000fe200078e00ff */
[----:B------:R-:W-:Y:S01]  /*0190*/  MOV R15, 0x3fb3823b ;  /* 0x3fb3823b000f7802 */ /* 0x000fe20000000f00 */
[----:B------:R-:W-:Y:S01]  /*01a0*/  UMOV UR4, 0xdc1895e9 ;  /* 0xdc1895e900047882 */ /* 0x000fe20000000000 */
[----:B------:R-:W-:Y:S01]  /*01b0*/  UMOV UR5, 0x3fb0066b ;  /* 0x3fb0066b00057882 */ /* 0x000fe20000000000 */
[----:B------:R-:W-:-:S03]  /*01c0*/  ISETP.GT.AND P1, PT, R7, -0x1, PT ;  /* 0xffffffff0700780c */ /* 0x000fc60003f24270 */
[----:B------:R-:W-:Y:S01]  /*01d0*/  DFMA R14, R12, UR4, -R14 ;  /* 0x000000040c0e7c2b */ /* 0x000fe2000800080e */
        /* <DEDUP_REMOVED lines=35> */
[----:B------:R-:W-:Y:S01]  /*0410*/  DMUL R14, R12, R14 ;  /* 0x0000000e0c0e7228 */ /* 0x000fe20000000000 */
[----:B------:R-:W-:Y:S01]  /*0420*/  @P1 MOV R12, 0x33145c07 ;  /* 0x33145c07000c1802 */ /* 0x000fe20000000f00 */
[----:B------:R-:W-:-:S06]  /*0430*/  @P1 IMAD.MOV.U32 R13, RZ, RZ, 0x3c91a626 ;  /* 0x3c91a626ff0d1424 */ /* 0x000fcc00078e00ff */
[----:B------:R-:W-:Y:S01]  /*0440*/  DFMA R14, |R6|, R14, |R6| ;  /* 0x0000000e060e722b */ /* 0x000fe20000000606 */
[----:B------:R-:W-:Y:S02]  /*0450*/  @!P1 IMAD.MOV.U32 R6, RZ, RZ, 0x33145c07 ;  /* 0x33145c07ff069424 */ /* 0x000fe400078e00ff */
[----:B------:R-:W-:-:S05]  /*0460*/  @!P1 IMAD.MOV.U32 R7, RZ, RZ, 0x3c91a626 ;  /* 0x3c91a626ff079424 */ /* 0x000fca00078e00ff */
[C---:B------:R-:W-:Y:S02]  /*0470*/  @P1 DADD R12, R14.reuse, -R12 ;  /* 0x000000000e0c1229 */ /* 0x040fe4000000080c */
[----:B------:R-:W-:-:S08]  /*0480*/  @!P1 DADD R6, R14, R6 ;  /* 0x000000000e069229 */ /* 0x000fd00000000006 */
[----:B------:R-:W-:Y:S02]  /*0490*/  @!P1 DADD R6, R6, UR4 ;  /* 0x0000000406069e29 */ /* 0x000fe40008000000 */
[----:B------:R-:W-:Y:S01]  /*04a0*/  @P1 DADD R6, -R12, UR4 ;  /* 0x000000040c061e29 */ /* 0x000fe20008000100 */
[----:B------:R-:W-:Y:S10]  /*04b0*/  BRA `(.L_x_592) ;  /* 0x0000000400207947 */ /* 0x000ff40003800000 */
.L_x_591:
[----:B------:R-:W-:Y:S01]  /*04c0*/  DADD R12, -|R6|, 1 ;  /* 0x3ff00000060c7429 */ /* 0x000fe20000000300 */
[----:B------:R-:W-:Y:S01]  /*04d0*/  IMAD.MOV.U32 R14, RZ, RZ, 0x66faac4b ;  /* 0x66faac4bff0e7424 */ /* 0x000fe200078e00ff */
[----:B------:R-:W-:Y:S01]  /*04e0*/  MOV R15, 0x3ebac2fe ;  /* 0x3ebac2fe000f7802 */ /* 0x000fe20000000f00 */
[----:B------:R-:W-:Y:S01]  /*04f0*/  UMOV UR4, 0x71155f70 ;  /* 0x71155f7000047882 */ /* 0x000fe20000000000 */
[----:B------:R-:W-:-:S04]  /*0500*/  UMOV UR5, 0x3ec715b3 ;  /* 0x3ec715b300057882 */ /* 0x000fc80000000000 */
[----:B------:R-:W-:Y:S01]  /*0510*/  DFMA R14, R12, UR4, -R14 ;  /* 0x000000040c0e7c2b */ /* 0x000fe2000800080e */
[----:B------:R-:W-:Y:S01]  /*0520*/  UMOV UR4, 0x8efcd9b8 ;  /* 0x8efcd9b800047882 */ /* 0x000fe20000000000 */
[----:B------:R-:W-:Y:S01]  /*0530*/  UMOV UR5, 0x3ed9a9b8 ;  /* 0x3ed9a9b800057882 */ /* 0x000fe20000000000 */
[----:B------:R-:W-:-:S05]  /*0540*/  ISETP.GE.AND P1, PT, R13, 0x1, PT ;  /* 0x000000010d00780c */ /* 0x000fca0003f26270 */
[----:B------:R-:W-:Y:S01]  /*0550*/  DFMA R14, R12, R14, UR4 ;  /* 0x000000040c0e7e2b */ /* 0x000fe2000800000e */
[----:B------:R-:W-:Y:S01]  /*0560*/  UMOV UR4, 0xa8a0c4c3 ;  /* 0xa8a0c4c300047882 */ /* 0x000fe20000000000 */
[----:B------:R-:W-:-:S06]  /*0570*/  UMOV UR5, 0x3edd0f40 ;  /* 0x3edd0f4000057882 */ /* 0x000fcc0000000000 */
[----:B------:R-:W-:Y:S01]  /*0580*/  DFMA R16, R12, R14, UR4 ;  /* 0x000000040c107e2b */ /* 0x000fe2000800000e */
[----:B------:R-:W-:Y:S01]  /*0590*/  UMOV UR4, 0xfa9e0e1f ;  /* 0xfa9e0e1f00047882 */ /* 0x000fe20000000000 */
[----:B------:R-:W-:Y:S01]  /*05a0*/  UMOV UR5, 0x3ef46d4c ;  /* 0x3ef46d4c00057882 */ /* 0x000fe20000000000 */
[----:B------:R-:W-:Y:S02]  /*05b0*/  VIADD R15, R13, 0xfff00000 ;  /* 0xfff000000d0f7836 */ /* 0x000fe40000000000 */
[----:B------:R-:W-:-:S03]  /*05c0*/  IMAD.MOV.U32 R14, RZ, RZ, R12 ;  /* 0x000000ffff0e7224 */ /* 0x000fc600078e000c */
[----:B------:R-:W-:Y:S01]  /*05d0*/  DFMA R18, R12, R16, UR4 ;  /* 0x000000040c127e2b */ /* 0x000fe20008000010 */
[----:B------:R-:W-:Y:S01]  /*05e0*/  UMOV UR4, 0x8d1e2422 ;  /* 0x8d1e242200047882 */ /* 0x000fe20000000000 */
[----:B------:R-:W-:Y:S01]  /*05f0*/  UMOV UR5, 0x3f079c16 ;  /* 0x3f079c1600057882 */ /* 0x000fe20000000000 */
[----:B------:R-:W0:Y:S01]  /*0600*/  MUFU.RSQ64H R17, R15 ;  /* 0x0000000f00117308 */ /* 0x000e220000001c00 */
[----:B------:R-:W-:-:S04]  /*0610*/  MOV R16, RZ ;  /* 0x000000ff00107202 */ /* 0x000fc80000000f00 */
[----:B------:R-:W-:Y:S01]  /*0620*/  DFMA R18, R12, R18, UR4 ;  /* 0x000000040c127e2b */ /* 0x000fe20008000012 */
[----:B------:R-:W-:Y:S01]  /*0630*/  UMOV UR4, 0xc3bca540 ;  /* 0xc3bca54000047882 */ /* 0x000fe20000000000 */
[----:B------:R-:W-:-:S06]  /*0640*/  UMOV UR5, 0x3f1c9a88 ;  /* 0x3f1c9a8800057882 */ /* 0x000fcc0000000000 */
[----:B------:R-:W-:Y:S01]  /*0650*/  DFMA R18, R12, R18, UR4 ;  /* 0x000000040c127e2b */ /* 0x000fe20008000012 */
[----:B------:R-:W-:Y:S01]  /*0660*/  UMOV UR4, 0x4bd476df ;  /* 0x4bd476df00047882 */ /* 0x000fe20000000000 */
[----:B------:R-:W-:Y:S01]  /*0670*/  UMOV UR5, 0x3f31c4e6 ;  /* 0x3f31c4e600057882 */ /* 0x000fe20000000000 */
[----:B0-----:R-:W-:-:S05]  /*0680*/  DMUL R20, R14, R16 ;  /* 0x000000100e147228 */ /* 0x001fca0000000000 */
[----:B------:R-:W-:Y:S01]  /*0690*/  DFMA R24, R12, R18, UR4 ;  /* 0x000000040c187e2b */ /* 0x000fe20008000012 */
[----:B------:R-:W-:Y:S01]  /*06a0*/  UMOV UR4, 0x60009c8f ;  /* 0x60009c8f00047882 */ /* 0x000fe20000000000 */
[----:B------:R-:W-:Y:S01]  /*06b0*/  UMOV UR5, 0x3f46e8ba ;  /* 0x3f46e8ba00057882 */ /* 0x000fe20000000000 */
[----:B------:R-:W-:Y:S01]  /*06c0*/  VIADD R19, R17, 0xfff00000 ;  /* 0xfff0000011137836 */ /* 0x000fe20000000000 */
[----:B------:R-:W-:Y:S01]  /*06d0*/  DFMA R22, R20, -R20, R14 ;  /* 0x800000141416722b */ /* 0x000fe2000000000e */
[----:B------:R-:W-:-:S03]  /*06e0*/  IMAD.MOV.U32 R18, RZ, RZ, RZ ;  /* 0x000000ffff127224 */ /* 0x000fc600078e00ff */
[----:B------:R-:W-:Y:S01]  /*06f0*/  DFMA R24, R12, R24, UR4 ;  /* 0x000000040c187e2b */ /* 0x000fe20008000018 */
[----:B------:R-:W-:Y:S01]  /*0700*/  UMOV UR4, 0xc62b05a2 ;  /* 0xc62b05a200047882 */ /* 0x000fe20000000000 */
[----:B------:R-:W-:Y:S02]  /*0710*/  UMOV UR5, 0x3f5f1c71 ;  /* 0x3f5f1c7100057882 */ /* 0x000fe40000000000 */
[----:B------:R-:W-:-:S04]  /*0720*/  DFMA R20, R18, R22, R20 ;  /* 0x000000161214722b */ /* 0x000fc80000000014 */
[----:B------:R-:W-:Y:S01]  /*0730*/  DFMA R24, R12, R24, UR4 ;  /* 0x000000040c187e2b */ /* 0x000fe20008000018 */
[----:B------:R-:W-:Y:S01]  /*0740*/  UMOV UR4, 0xb6dc9f2c ;  /* 0xb6dc9f2c00047882 */ /* 0x000fe20000000000 */
[----:B------:R-:W-:Y:S02]  /*0750*/  UMOV UR5, 0x3f76db6d ;  /* 0x3f76db6d00057882 */ /* 0x000fe40000000000 */
[-C--:B------:R-:W-:Y:S02]  /*0760*/  DFMA R16, R16, -R20.reuse, 1 ;  /* 0x3ff000001010742b */ /* 0x080fe40000000814 */
[----:B------:R-:W-:Y:S02]  /*0770*/  DFMA R14, R20, -R20, R14 ;  /* 0x80000014140e722b */ /* 0x000fe4000000000e */
[----:B------:R-:W-:Y:S01]  /*0780*/  DFMA R24, R12, R24, UR4 ;  /* 0x000000040c187e2b */ /* 0x000fe20008000018 */
[----:B------:R-:W-:Y:S01]  /*0790*/  UMOV UR4, 0x3333329c ;  /* 0x3333329c00047882 */ /* 0x000fe20000000000 */
[----:B------:R-:W-:-:S02]  /*07a0*/  UMOV UR5, 0x3f933333 ;  /* 0x3f93333300057882 */ /* 0x000fc40000000000 */
[----:B------:R-:W-:-:S04]  /*07b0*/  DFMA R16, R18, R16, R18 ;  /* 0x000000101210722b */ /* 0x000fc80000000012 */
[----:B------:R-:W-:Y:S01]  /*07c0*/  DFMA R24, R12, R24, UR4 ;  /* 0x000000040c187e2b */ /* 0x000fe20008000018 */
[----:B------:R-:W-:Y:S01]  /*07d0*/  UMOV UR4, 0x55555555 ;  /* 0x5555555500047882 */ /* 0x000fe20000000000 */
[----:B------:R-:W-:Y:S02]  /*07e0*/  UMOV UR5, 0x3fb55555 ;  /* 0x3fb5555500057882 */ /* 0x000fe40000000000 */
[----:B------:R-:W-:Y:S02]  /*07f0*/  DFMA R14, R16, R14, R20 ;  /* 0x0000000e100e722b */ /* 0x000fe40000000014 */
[----:B------:R-:W-:Y:S02]  /*0800*/  DMUL R16, RZ, |R6| ;  /* 0x40000006ff107228 */ /* 0x000fe40000000000 */
[----:B------:R-:W-:Y:S01]  /*0810*/  DFMA R24, R12, R24, UR4 ;  /* 0x000000040c187e2b */ /* 0x000fe20008000018 */
[----:B------:R-:W-:Y:S01]  /*0820*/  UMOV UR4, 0x33145c07 ;  /* 0x33145c0700047882 */ /* 0x000fe20000000000 */
[----:B------:R-:W-:-:S04]  /*0830*/  UMOV UR5, 0x3ca1a626 ;  /* 0x3ca1a62600057882 */ /* 0x000fc80000000000 */
[----:B------:R-:W-:Y:S02]  /*0840*/  IADD3 R15, PT, PT, R15, 0x100000, RZ ;  /* 0x001000000f0f7810 */ /* 0x000fe40007ffe0ff */
[----:B------:R-:W-:-:S08]  /*0850*/  DMUL R24, R12, R24 ;  /* 0x000000180c187228 */ /* 0x000fd00000000000 */
[----:B------:R-:W-:-:S10]  /*0860*/  DFMA R24, R14, R24, R14 ;  /* 0x000000180e18722b */ /* 0x000fd4000000000e */
[----:B------:R-:W-:Y:S02]  /*0870*/  FSEL R16, R16, R24, !P1 ;  /* 0x0000001810107208 */ /* 0x000fe40004800000 */
[----:B------:R-:W-:Y:S02]  /*0880*/  FSEL R17, R17, R25, !P1 ;  /* 0x0000001911117208 */ /* 0x000fe40004800000 */
[----:B------:R-:W-:-:S04]  /*0890*/  ISETP.GE.AND P1, PT, R13, RZ, PT ;  /* 0x000000ff0d00720c */ /* 0x000fc80003f26270 */
[----:B------:R-:W-:-:S10]  /*08a0*/  DMUL R14, R16, +INF ;  /* 0x7ff00000100e7828 */ /* 0x000fd40000000000 */
[----:B------:R-:W-:Y:S02]  /*08b0*/  FSEL R14, R14, R16, !P1 ;  /* 0x000000100e0e7208 */ /* 0x000fe40004800000 */
[----:B------:R-:W-:Y:S02]  /*08c0*/  FSEL R15, R15, R17, !P1 ;  /* 0x000000110f0f7208 */ /* 0x000fe40004800000 */
[----:B------:R-:W-:-:S04]  /*08d0*/  ISETP.GE.AND P1, PT, R7, RZ, PT ;  /* 0x000000ff0700720c */ /* 0x000fc80003f26270 */
[----:B------:R-:W-:Y:S01]  /*08e0*/  DADD R12, R14, -UR4 ;  /* 0x800000040e0c7e29 */ /* 0x000fe20008000000 */
[----:B------:R-:W-:Y:S01]  /*08f0*/  UMOV UR4, 0x54442d18 ;  /* 0x54442d1800047882 */ /* 0x000fe20000000000 */
[----:B------:R-:W-:-:S06]  /*0900*/  UMOV UR5, 0x400921fb ;  /* 0x400921fb00057882 */ /* 0x000fcc0000000000 */
[----:B------:R-:W-:-:S10]  /*0910*/  DADD R12, -R12, UR4 ;  /* 0x000000040c0c7e29 */ /* 0x000fd40008000100 */
[----:B------:R-:W-:Y:S02]  /*0920*/  FSEL R6, R12, R14, !P1 ;  /* 0x0000000e0c067208 */ /* 0x000fe40004800000 */
[----:B------:R-:W-:-:S07]  /*0930*/  FSEL R7, R13, R15, !P1 ;  /* 0x0000000f0d077208 */ /* 0x000fce0004800000 */
.L_x_592:
[----:B------:R-:W-:Y:S05]  /*0940*/  BSYNC.RECONVERGENT B0 ;  /* 0x0000000000007941 */ /* 0x000fea0003800200 */
.L_x_590:
[----:B---3--:R-:W-:-:S05]  /*0950*/  IMAD.WIDE R10, R11, 0x8, R4 ;  /* 0x000000080b0a7825 */ /* 0x008fca00078e0204 */
[----:B------:R1:W-:Y:S01]  /*0960*/  STG.E.64 desc[UR6][R10.64], R6 ;  /* 0x000000060a007986 */ /* 0x0003e2000c101b06 */
[----:B------:R-:W-:Y:S05]  /*0970*/  @!P0 BRA `(.L_x_593) ;  /* 0xfffffff400d88947 */ /* 0x000fea000383ffff */
[----:B------:R-:W-:Y:S05]  /*0980*/  EXIT ;  /* 0x000000000000794d */ /* 0x000fea0003800000 */
.L_x_594:
        /* <DEDUP_REMOVED lines=15> */
.L_x_821:


//--------------------- .text._Z18gpuKernelArrayAsinIdEvPT_S1_i --------------------------
	.section	.text._Z18gpuKernelArrayAsinIdEvPT_S1_i,"ax",@progbits
	.align	128
        .global         _Z18gpuKernelArrayAsinIdEvPT_S1_i
        .type           _Z18gpuKernelArrayAsinIdEvPT_S1_i,@function
        .size           _Z18gpuKernelArrayAsinIdEvPT_S1_i,(.L_x_822 - _Z18gpuKernelArrayAsinIdEvPT_S1_i)
        .other          _Z18gpuKernelArrayAsinIdEvPT_S1_i,@"STO_CUDA_ENTRY STV_DEFAULT"
_Z18gpuKernelArrayAsinIdEvPT_S1_i:
.text._Z18gpuKernelArrayAsinIdEvPT_S1_i:
        /* <DEDUP_REMOVED lines=14> */
.L_x_598:
[----:B01----:R-:W-:-:S06]  /*00e0*/  IMAD.WIDE R6, R9, 0x8, R2 ;  /* 0x0000000809067825 */ /* 0x003fcc00078e0202 */
[----:B--2---:R-:W2:Y:S01]  /*00f0*/  LDG.E.64 R6, desc[UR6][R6.64] ;  /* 0x0000000606067981 */ /* 0x004ea2000c1e1b00 */
[--C-:B------:R-:W-:Y:S01]  /*0100*/  IMAD.MOV.U32 R11, RZ, RZ, R9.reuse ;  /* 0x000000ffff0b7224 */ /* 0x100fe200078e0009 */
[----:B------:R-:W-:Y:S01]  /*0110*/  BSSY.RECONVERGENT B0, `(.L_x_595) ;  /* 0x0000075000007945 */ /* 0x000fe20003800200 */
[----:B------:R-:W-:-:S05]  /*0120*/  IMAD.IADD R9, R0, 0x1, R9 ;  /* 0x0000000100097824 */ /* 0x000fca00078e0209 */
[----:B----4-:R-:W-:Y:S02]  /*0130*/  ISETP.GE.AND P0, PT, R9, UR10, PT ;  /* 0x0000000a09007c0c */ /* 0x010fe4000bf06270 */
[----:B--2---:R-:W-:-:S13]  /*0140*/  FSETP.GEU.AND P1, PT, |R7|, 1.7687499523162841797, PT ;  /* 0x3fe266660700780b */ /* 0x004fda0003f2e200 */
[----:B------:R-:W-:Y:S05]  /*0150*/  @P1 BRA `(.L_x_596) ;  /* 0x0000000000a81947 */ /* 0x000fea0003800000 */
[----:B------:R-:W-:Y:S01]  /*0160*/  DMUL R12, R6, R6 ;  /* 0x00000006060c7228 */ /* 0x000fe20000000000 */
[----:B------:R-:W-:Y:S01]  /*0170*/  MOV R14, 0x180754af ;  /* 0x180754af000e7802 */ /* 0x000fe20000000f00 */
[----:B------:R-:W-:Y:S01]  /*0180*/  IMAD.MOV.U32 R15, RZ, RZ, 0x3fb3823b ;  /* 0x3fb3823bff0f7424 */ /* 0x000fe200078e00ff */
[----:B------:R-:W-:Y:S01]  /*0190*/  UMOV UR4, 0xdc1895e9 ;  /* 0xdc1895e900047882 */ /* 0x000fe20000000000 */
[----:B------:R-:W-:-:S04]  /*01a0*/  UMOV UR5, 0x3fb0066b ;  /* 0x3fb0066b00057882 */ /* 0x000fc80000000000 */
        /* <DEDUP_REMOVED lines=37> */
.L_x_596:
[----:B------:R-:W-:Y:S01]  /*0400*/  IMAD.MOV.U32 R12, RZ, RZ, 0x0 ;  /* 0x00000000ff0c7424 */ /* 0x000fe200078e00ff */
[----:B------:R-:W-:Y:S01]  /*0410*/  MOV R13, 0x3fe00000 ;  /* 0x3fe00000000d7802 */ /* 0x000fe20000000f00 */
[----:B------:R-:W-:Y:S01]  /*0420*/  IMAD.MOV.U32 R14, RZ, RZ, 0x180754af ;  /* 0x180754afff0e7424 */ /* 0x000fe200078e00ff */
[----:B------:R-:W-:Y:S01]  /*0430*/  MOV R15, 0x3fb3823b ;  /* 0x3fb3823b000f7802 */ /* 0x000fe20000000f00 */
[----:B------:R-:W-:Y:S01]  /*0440*/  UMOV UR4, 0xdc1895e9 ;  /* 0xdc1895e900047882 */ /* 0x000fe20000000000 */
[----:B------:R-:W-:Y:S01]  /*0450*/  UMOV UR5, 0x3fb0066b ;  /* 0x3fb0066b00057882 */ /* 0x000fe20000000000 */
[----:B------:R-:W-:Y:S01]  /*0460*/  UMOV UR8, 0x54442d18 ;  /* 0x54442d1800087882 */ /* 0x000fe20000000000 */
[----:B------:R-:W-:Y:S01]  /*0470*/  DFMA R12, |R6|, -R12, 0.5 ;  /* 0x3fe00000060c742b */ /* 0x000fe20000000a0c */
[----:B------:R-:W-:-:S07]  /*0480*/  UMOV UR9, 0x3fe921fb ;  /* 0x3fe921fb00097882 */ /* 0x000fce0000000000 */
[C---:B------:R-:W-:Y:S01]  /*0490*/  DFMA R14, R12.reuse, UR4, -R14 ;  /* 0x000000040c0e7c2b */ /* 0x040fe2000800080e */
[----:B------:R-:W-:Y:S01]  /*04a0*/  UMOV UR4, 0xcc2f79ae ;  /* 0xcc2f79ae00047882 */ /* 0x000fe20000000000 */
[----:B------:R-:W-:Y:S01]  /*04b0*/  UMOV UR5, 0x3fb11e52 ;  /* 0x3fb11e5200057882 */ /* 0x000fe20000000000 */
[----:B------:R-:W-:Y:S01]  /*04c0*/  ISETP.GE.AND P2, PT, R13, RZ, PT ;  /* 0x000000ff0d00720c */ /* 0x000fe20003f46270 */
[----:B------:R-:W-:-:S04]  /*04d0*/  DSETP.NE.AND P1, PT, R12, RZ, PT ;  /* 0x000000ff0c00722a */ /* 0x000fc80003f25000 */
[----:B------:R-:W-:Y:S01]  /*04e0*/  DFMA R14, R12, R14, UR4 ;  /* 0x000000040c0e7e2b */ /* 0x000fe2000800000e */
[----:B------:R-:W-:Y:S01]  /*04f0*/  UMOV UR4, 0x3526861b ;  /* 0x3526861b00047882 */ /* 0x000fe20000000000 */
[----:B------:R-:W-:-:S06]  /*0500*/  UMOV UR5, 0x3f924eaf ;  /* 0x3f924eaf00057882 */ /* 0x000fcc0000000000 */
[----:B------:R-:W-:Y:S01]  /*0510*/  DFMA R16, R12, R14, -UR4 ;  /* 0x800000040c107e2b */ /* 0x000fe2000800000e */
[----:B------:R-:W-:Y:S01]  /*0520*/  UMOV UR4, 0xa31e6cb7 ;  /* 0xa31e6cb700047882 */ /* 0x000fe20000000000 */
[----:B------:R-:W0:Y:S01]  /*0530*/  MUFU.RSQ64H R15, R13 ;  /* 0x0000000d000f7308 */ /* 0x000e220000001c00 */
[----:B------:R-:W-:Y:S01]  /*0540*/  UMOV UR5, 0x3f91df02 ;  /* 0x3f91df0200057882 */ /* 0x000fe20000000000 */
[----:B------:R-:W-:-:S04]  /*0550*/  IMAD.MOV.U32 R14, RZ, RZ, RZ ;  /* 0x000000ffff0e7224 */ /* 0x000fc800078e00ff */
[----:B------:R-:W-:Y:S01]  /*0560*/  DFMA R16, R12, R16, UR4 ;  /* 0x000000040c107e2b */ /* 0x000fe20008000010 */
[----:B------:R-:W-:Y:S01]  /*0570*/  UMOV UR4, 0xb0eec6cc ;  /* 0xb0eec6cc00047882 */ /* 0x000fe20000000000 */
[----:B------:R-:W-:-:S06]  /*0580*/  UMOV UR5, 0x3f847d18 ;  /* 0x3f847d1800057882 */ /* 0x000fcc0000000000 */
[C---:B------:R-:W-:Y:S01]  /*0590*/  DFMA R16, R12.reuse, R16, UR4 ;  /* 0x000000040c107e2b */ /* 0x040fe20008000010 */
[----:B------:R-:W-:Y:S01]  /*05a0*/  UMOV UR4, 0x61ba53b0 ;  /* 0x61ba53b000047882 */ /* 0x000fe20000000000 */
[----:B------:R-:W-:Y:S01]  /*05b0*/  UMOV UR5, 0x3f8d0af9 ;  /* 0x3f8d0af900057882 */ /* 0x000fe20000000000 */
[----:B0-----:R-:W-:-:S05]  /*05c0*/  DMUL R18, R12, R14 ;  /* 0x0000000e0c127228 */ /* 0x001fca0000000000 */
[----:B------:R-:W-:Y:S01]  /*05d0*/  DFMA R22, R12, R16, UR4 ;  /* 0x000000040c167e2b */ /* 0x000fe20008000010 */
[----:B------:R-:W-:Y:S01]  /*05e0*/  UMOV UR4, 0x34cf1c48 ;  /* 0x34cf1c4800047882 */ /* 0x000fe20000000000 */
[----:B------:R-:W-:Y:S01]  /*05f0*/  IADD3 R17, PT, PT, R15, -0x100000, RZ ;  /* 0xfff000000f117810 */ /* 0x000fe20007ffe0ff */
[----:B------:R-:W-:Y:S01]  /*0600*/  DFMA R20, R18, -R18, R12 ;  /* 0x800000121214722b */ /* 0x000fe2000000000c */
[----:B------:R-:W-:Y:S01]  /*0610*/  UMOV UR5, 0x3f91bf77 ;  /* 0x3f91bf7700057882 */ /* 0x000fe20000000000 */
[----:B------:R-:W-:-:S03]  /*0620*/  IMAD.MOV.U32 R16, RZ, RZ, RZ ;  /* 0x000000ffff107224 */ /* 0x000fc600078e00ff */
[----:B------:R-:W-:Y:S01]  /*0630*/  DFMA R22, R12, R22, UR4 ;  /* 0x000000040c167e2b */ /* 0x000fe20008000016 */
[----:B------:R-:W-:Y:S01]  /*0640*/  UMOV UR4, 0x83144ef7 ;  /* 0x83144ef700047882 */ /* 0x000fe20000000000 */
[----:B------:R-:W-:Y:S01]  /*0650*/  UMOV UR5, 0x3f96e914 ;  /* 0x3f96e91400057882 */ /* 0x000fe20000000000 */
[----:B------:R-:W-:-:S05]  /*0660*/  DFMA R18, R16, R20, R18 ;  /* 0x000000141012722b */ /* 0x000fca0000000012 */
[----:B------:R-:W-:Y:S01]  /*0670*/  DFMA R22, R12, R22, UR4 ;  /* 0x000000040c167e2b */ /* 0x000fe20008000016 */
[----:B------:R-:W-:Y:S01]  /*0680*/  UMOV UR4, 0xa4f9f81 ;  /* 0x0a4f9f8100047882 */ /* 0x000fe20000000000 */
[----:B------:R-:W-:Y:S01]  /*0690*/  UMOV UR5, 0x3f9f1c6e ;  /* 0x3f9f1c6e00057882 */ /* 0x000fe20000000000 */
[-C--:B------:R-:W-:Y:S02]  /*06a0*/  DFMA R20, R14, -R18.reuse, 1 ;  /* 0x3ff000000e14742b */ /* 0x080fe40000000812 */
[----:B------:R-:W-:-:S03]  /*06b0*/  DFMA R14, R18, -R18, R12 ;  /* 0x80000012120e722b */ /* 0x000fc6000000000c */
[----:B------:R-:W-:Y:S01]  /*06c0*/  DFMA R22, R12, R22, UR4 ;  /* 0x000000040c167e2b */ /* 0x000fe20008000016 */
[----:B------:R-:W-:Y:S01]  /*06d0*/  UMOV UR4, 0xc27fa92b ;  /* 0xc27fa92b00047882 */ /* 0x000fe20000000000 */
[----:B------:R-:W-:Y:S01]  /*06e0*/  UMOV UR5, 0x3fa6db6d ;  /* 0x3fa6db6d00057882 */ /* 0x000fe20000000000 */
[----:B------:R-:W-:-:S05]  /*06f0*/  DFMA R20, R16, R20, R16 ;  /* 0x000000141014722b */ /* 0x000fca0000000010 */
[----:B------:R-:W-:Y:S01]  /*0700*/  DFMA R22, R12, R22, UR4 ;  /* 0x000000040c167e2b */ /* 0x000fe20008000016 */
[----:B------:R-:W-:Y:S01]  /*0710*/  UMOV UR4, 0x3320f91b ;  /* 0x3320f91b00047882 */ /* 0x000fe20000000000 */
[----:B------:R-:W-:Y:S01]  /*0720*/  UMOV UR5, 0x3fb33333 ;  /* 0x3fb3333300057882 */ /* 0x000fe20000000000 */
[----:B------:R-:W-:-:S05]  /*0730*/  DFMA R14, R20, R14, R18 ;  /* 0x0000000e140e722b */ /* 0x000fca0000000012 */
[----:B------:R-:W-:Y:S01]  /*0740*/  DFMA R22, R12, R22, UR4 ;  /* 0x000000040c167e2b */ /* 0x000fe20008000016 */
[----:B------:R-:W-:Y:S01]  /*0750*/  UMOV UR4, 0x55555f4d ;  /* 0x55555f4d00047882 */ /* 0x000fe20000000000 */
[----:B------:R-:W-:-:S03]  /*0760*/  UMOV UR5, 0x3fc55555 ;  /* 0x3fc5555500057882 */ /* 0x000fc60000000000 */
[----:B------:R-:W-:Y:S02]  /*0770*/  FSEL R17, R14, RZ, P2 ;  /* 0x000000ff0e117208 */ /* 0x000fe40001000000 */
[----:B------:R-:W-:Y:S01]  /*0780*/  FSEL R15, R15, -QNAN , P2 ;  /* 0xfff800000f0f7808 */ /* 0x000fe20001000000 */
[----:B------:R-:W-:Y:S01]  /*0790*/  DFMA R22, R12, R22, UR4 ;  /* 0x000000040c167e2b */ /* 0x000fe20008000016 */
[----:B------:R-:W-:Y:S01]  /*07a0*/  FSEL R14, R17, R12, P1 ;  /* 0x0000000c110e7208 */ /* 0x000fe20000800000 */
[----:B------:R-:W-:Y:S01]  /*07b0*/  UMOV UR4, 0x33145c07 ;  /* 0x33145c0700047882 */ /* 0x000fe20000000000 */
[----:B------:R-:W-:Y:S01]  /*07c0*/  FSEL R15, R15, R13, P1 ;  /* 0x0000000d0f0f7208 */ /* 0x000fe20000800000 */
[----:B------:R-:W-:-:S04]  /*07d0*/  UMOV UR5, 0x3c91a626 ;  /* 0x3c91a62600057882 */ /* 0x000fc80000000000 */
[----:B------:R-:W-:Y:S02]  /*07e0*/  DMUL R22, R12, R22 ;  /* 0x000000160c167228 */ /* 0x000fe40000000000 */
[----:B------:R-:W-:-:S08]  /*07f0*/  DMUL R14, R14, -2 ;  /* 0xc00000000e0e7828 */ /* 0x000fd00000000000 */
[----:B------:R-:W-:Y:S02]  /*0800*/  DADD R12, R14, UR8 ;  /* 0x000000080e0c7e29 */ /* 0x000fe40008000000 */
[----:B------:R-:W-:-:S08]  /*0810*/  DFMA R22, R22, R14, UR4 ;  /* 0x0000000416167e2b */ /* 0x000fd0000800000e */
[----:B------:R-:W-:-:S08]  /*0820*/  DADD R12, R22, R12 ;  /* 0x00000000160c7229 */ /* 0x000fd0000000000c */
[----:B------:R-:W-:-:S10]  /*0830*/  DADD R12, R12, UR8 ;  /* 0x000000080c0c7e29 */ /* 0x000fd40008000000 */
[----:B------:R-:W-:Y:S02]  /*0840*/  LOP3.LUT R7, R13, 0x80000000, R7, 0xb8, !PT ;  /* 0x800000000d077812 */ /* 0x000fe400078eb807 */
[----:B------:R-:W-:-:S07]  /*0850*/  MOV R6, R12 ;  /* 0x0000000c00067202 */ /* 0x000fce0000000f00 */
.L_x_597:
[----:B------:R-:W-:Y:S05]  /*0860*/  BSYNC.RECONVERGENT B0 ;  /* 0x0000000000007941 */ /* 0x000fea0003800200 */
.L_x_595:
[----:B---3--:R-:W-:-:S05]  /*0870*/  IMAD.WIDE R10, R11, 0x8, R4 ;  /* 0x000000080b0a7825 */ /* 0x008fca00078e0204 */
[----:B------:R1:W-:Y:S01]  /*0880*/  STG.E.64 desc[UR6][R10.64], R6 ;  /* 0x000000060a007986 */ /* 0x0003e2000c101b06 */
[----:B------:R-:W-:Y:S05]  /*0890*/  @!P0 BRA `(.L_x_598) ;  /* 0xfffffff800108947 */ /* 0x000fea000383ffff */
[----:B------:R-:W-:Y:S05]  /*08a0*/  EXIT ;  /* 0x000000000000794d */ /* 0x000fea0003800000 */
.L_x_599:
        /* <DEDUP_REMOVED lines=13> */
.L_x_822:


//--------------------- .text._Z17gpuKernelArrayTanIdEvPT_S1_i --------------------------
	.section	.text._Z17gpuKernelArrayTanIdEvPT_S1_i,"ax",@progbits
	.align	128
        .global         _Z17gpuKernelArrayTanIdEvPT_S1_i
        .type           _Z17gpuKernelArrayTanIdEvPT_S1_i,@function
        .size           _Z17gpuKernelArrayTanIdEvPT_S1_i,(.L_x_705 - _Z17gpuKernelArrayTanIdEvPT_S1_i)
        .other          _Z17gpuKernelArrayTanIdEvPT_S1_i,@"STO_CUDA_ENTRY STV_DEFAULT"
_Z17gpuKernelArrayTanIdEvPT_S1_i:
.text._Z17gpuKernelArrayTanIdEvPT_S1_i:
[----:B------:R-:W0:Y:S01]  /*0000*/  LDC R1, c[0x0][0x37c] ;  /* 0x0000df00ff017b82 */ /* 0x000e220000000800 */
[----:B------:R-:W1:Y:S07]  /*0010*/  S2R R23, SR_TID.X ;  /* 0x0000000000177919 */ /* 0x000e6e0000002100 */
[----:B------:R-:W1:Y:S01]  /*0020*/  S2UR UR4, SR_CTAID.X ;  /* 0x00000000000479c3 */ /* 0x000e620000002500 */
[----:B------:R-:W2:Y:S01]  /*0030*/  LDCU UR5, c[0x0][0x390] ;  /* 0x00007200ff0577ac */ /* 0x000ea20008000800 */
[----:B0-----:R-:W-:-:S06]  /*0040*/  VIADD R1, R1, 0xffffffd8 ;  /* 0xffffffd801017836 */ /* 0x001fcc0000000000 */
[----:B------:R-:W1:Y:S02]  /*0050*/  LDC R14, c[0x0][0x360] ;  /* 0x0000d800ff0e7b82 */ /* 0x000e640000000800 */
[----:B-1----:R-:W-:-:S05]  /*0060*/  IMAD R23, R14, UR4, R23 ;  /* 0x000000040e177c24 */ /* 0x002fca000f8e0217 */
[----:B--2---:R-:W-:-:S13]  /*0070*/  ISETP.GE.AND P0, PT, R23, UR5, PT ;  /* 0x0000000517007c0c */ /* 0x004fda000bf06270 */
[----:B------:R-:W-:Y:S05]  /*0080*/  @P0 EXIT ;  /* 0x000000000000094d */ /* 0x000fea0003800000 */
[----:B------:R-:W0:Y:S01]  /*0090*/  LDC.64 R4, c[0x0][0x388] ;  /* 0x0000e200ff047b82 */ /* 0x000e220000000a00 */
[----:B------:R-:W1:Y:S01]  /*00a0*/  LDCU UR4, c[0x0][0x370] ;  /* 0x00006e00ff0477ac */ /* 0x000e620008000800 */
[----:B------:R-:W2:Y:S06]  /*00b0*/  LDCU.64 UR6, c[0x0][0x358] ;  /* 0x00006b00ff0677ac */ /* 0x000eac0008000a00 */
[----:B------:R-:W3:Y:S01]  /*00c0*/  LDC.64 R2, c[0x0][0x380] ;  /* 0x0000e000ff027b82 */ /* 0x000ee20000000a00 */
[----:B------:R-:W4:Y:S01]  /*00d0*/  LDCU UR8, c[0x0][0x390] ;  /* 0x00007200ff0877ac */ /* 0x000f220008000800 */
[----:B-1----:R-:W-:-:S07]  /*00e0*/  IMAD R14, R14, UR4, RZ ;  /* 0x000000040e0e7c24 */ /* 0x002fce000f8e02ff */
.L_x_606:
[----:B01----:R-:W-:-:S06]  /*00f0*/  IMAD.WIDE R6, R23, 0x8, R4 ;  /* 0x0000000817067825 */ /* 0x003fcc00078e0204 */
[----:B--2---:R-:W2:Y:S01]  /*0100*/  LDG.E.64 R6, desc[UR6][R6.64] ;  /* 0x0000000606067981 */ /* 0x004ea2000c1e1b00 */
[--C-:B------:R-:W-:Y:S01]  /*0110*/  IMAD.MOV.U32 R21, RZ, RZ, R23.reuse ;  /* 0x000000ffff157224 */ /* 0x100fe200078e0017 */
[----:B------:R-:W-:Y:S01]  /*0120*/  BSSY.RECONVERGENT B1, `(.L_x_600) ;  /* 0x000001e000017945 */ /* 0x000fe20003800200 */
[----:B------:R-:W-:-:S05]  /*0130*/  IMAD.IADD R23, R14, 0x1, R23 ;  /* 0x000000010e177824 */ /* 0x000fca00078e0217 */
[----:B----4-:R-:W-:Y:S01]  /*0140*/  ISETP.GE.AND P2, PT, R23, UR8, PT ;  /* 0x0000000817007c0c */ /* 0x010fe2000bf46270 */
[----:B--2---:R-:W-:-:S14]  /*0150*/  DSETP.NEU.AND P1, PT, |R6|, +INF , PT ;  /* 0x7ff000000600742a */ /* 0x004fdc0003f2d200 */
[----:B------:R-:W-:Y:S01]  /*0160*/  @!P1 DMUL R8, RZ, R6 ;  /* 0x00000006ff089228 */ /* 0x000fe20000000000 */
[----:B------:R-:W-:Y:S01]  /*0170*/  @!P1 PLOP3.LUT P0, PT, PT, PT, PT, 0x80, 0x8 ;  /* 0x000000000008981c */ /* 0x000fe20003f0f070 */
[----:B------:R-:W-:-:S12]  /*0180*/  @!P1 BRA `(.L_x_601) ;  /* 0x00000000005c9947 */ /* 0x000fd80003800000 */
[----:B------:R-:W-:Y:S01]  /*0190*/  UMOV UR4, 0x6dc9c883 ;  /* 0x6dc9c88300047882 */ /* 0x000fe20000000000 */
[----:B------:R-:W-:Y:S01]  /*01a0*/  UMOV UR5, 0x3fe45f30 ;  /* 0x3fe45f3000057882 */ /* 0x000fe20000000000 */
[C---:B------:R-:W-:Y:S01]  /*01b0*/  DSETP.GE.AND P0, PT, |R6|.reuse, 2.14748364800000000000e+09, PT ;  /* 0x41e000000600742a */ /* 0x040fe20003f06200 */
[----:B------:R-:W-:Y:S01]  /*01c0*/  BSSY.RECONVERGENT B0, `(.L_x_602) ;  /* 0x0000011000007945 */ /* 0x000fe20003800200 */
[----:B------:R-:W-:Y:S01]  /*01d0*/  DMUL R10, R6, UR4 ;  /* 0x00000004060a7c28 */ /* 0x000fe20008000000 */
[----:B------:R-:W-:Y:S01]  /*01e0*/  UMOV UR4, 0x54442d18 ;  /* 0x54442d1800047882 */ /* 0x000fe20000000000 */
[----:B------:R-:W-:-:S08]  /*01f0*/  UMOV UR5, 0x3ff921fb ;  /* 0x3ff921fb00057882 */ /* 0x000fd00000000000 */
[----:B------:R-:W0:Y:S08]  /*0200*/  F2I.F64 R10, R10 ;  /* 0x0000000a000a7311 */ /* 0x000e300000301100 */
[----:B0-----:R-:W0:Y:S02]  /*0210*/  I2F.F64 R8, R10 ;  /* 0x0000000a00087312 */ /* 0x001e240000201c00 */
[----:B0-----:R-:W-:Y:S01]  /*0220*/  DFMA R12, R8, -UR4, R6 ;  /* 0x80000004080c7c2b */ /* 0x001fe20008000006 */
[----:B------:R-:W-:Y:S01]  /*0230*/  UMOV UR4, 0x33145c00 ;  /* 0x33145c0000047882 */ /* 0x000fe20000000000 */
[----:B------:R-:W-:-:S06]  /*0240*/  UMOV UR5, 0x3c91a626 ;  /* 0x3c91a62600057882 */ /* 0x000fcc0000000000 */
[----:B------:R-:W-:Y:S01]  /*0250*/  DFMA R12, R8, -UR4, R12 ;  /* 0x80000004080c7c2b */ /* 0x000fe2000800000c */
[----:B------:R-:W-:Y:S01]  /*0260*/  UMOV UR4, 0x252049c0 ;  /* 0x252049c000047882 */ /* 0x000fe20000000000 */
[----:B------:R-:W-:-:S06]  /*0270*/  UMOV UR5, 0x397b839a ;  /* 0x397b839a00057882 */ /* 0x000fcc0000000000 */
[----:B------:R-:W-:Y:S01]  /*0280*/  DFMA R8, R8, -UR4, R12 ;  /* 0x8000000408087c2b */ /* 0x000fe2000800000c */
[----:B------:R-:W-:Y:S10]  /*0290*/  @!P0 BRA `(.L_x_603) ;  /* 0x00000000000c8947 */ /* 0x000ff40003800000 */
[----:B------:R-:W-:-:S07]  /*02a0*/  MOV R16, 0x2c0 ;  /* 0x000002c000107802 */ /* 0x000fce0000000f00 */
[----:B---3--:R-:W-:Y:S05]  /*02b0*/  CALL.REL.NOINC `($_Z17gpuKernelArrayTanIdEvPT_S1_i$__internal_trig_reduction_slowpathd) ;  /* 0x0000000400147944 */ /* 0x008fea0003c00000 */
[----:B------:R-:W-:-:S07]  /*02c0*/  IMAD.MOV.U32 R10, RZ, RZ, R0 ;  /* 0x000000ffff0a7224 */ /* 0x000fce00078e0000 */
.L_x_603:
[----:B------:R-:W-:Y:S05]  /*02d0*/  BSYNC.RECONVERGENT B0 ;  /* 0x0000000000007941 */ /* 0x000fea0003800200 */
.L_x_602:
[----:B------:R-:W-:-:S04]  /*02e0*/  LOP3.LUT R10, R10, 0x1, RZ, 0xc0, !PT ;  /* 0x000000010a0a7812 */ /* 0x000fc800078ec0ff */
[----:B------:R-:W-:-:S13]  /*02f0*/  ISETP.NE.U32.AND P0, PT, R10, 0x1, PT ;  /* 0x000000010a00780c */ /* 0x000fda0003f05070 */
.L_x_601:
[----:B------:R-:W-:Y:S05]  /*0300*/  BSYNC.RECONVERGENT B1 ;  /* 0x0000000000017941 */ /* 0x000fea0003800200 */
.L_x_600:
[----:B------:R-:W-:Y:S01]  /*0310*/  DMUL R6, R8, R8 ;  /* 0x0000000808067228 */ /* 0x000fe20000000000 */
[----:B------:R-:W-:Y:S01]  /*0320*/  IMAD.MOV.U32 R10, RZ, RZ, 0x5b27ebb1 ;  /* 0x5b27ebb1ff0a7424 */ /* 0x000fe200078e00ff */
[----:B------:R-:W-:Y:S01]  /*0330*/  UMOV UR4, 0x2799bcb9 ;  /* 0x2799bcb900047882 */ /* 0x000fe20000000000 */
[----:B------:R-:W-:Y:S01]  /*0340*/  IMAD.MOV.U32 R11, RZ, RZ, 0x3ef9757c ;  /* 0x3ef9757cff0b7424 */ /* 0x000fe200078e00ff */
[----:B------:R-:W-:Y:S01]  /*0350*/  UMOV UR5, 0x3ee48dac ;  /* 0x3ee48dac00057882 */ /* 0x000fe20000000000 */
[----:B------:R-:W-:Y:S04]  /*0360*/  BSSY.RECONVERGENT B0, `(.L_x_604) ;  /* 0x0000036000007945 */ /* 0x000fe80003800200 */
        /* <DEDUP_REMOVED lines=42> */
[----:B------:R-:W-:Y:S10]  /*0610*/  @P0 BRA `(.L_x_605) ;  /* 0x0000000000280947 */ /* 0x000ff40003800000 */
[----:B------:R-:W0:Y:S01]  /*0620*/  MUFU.RCP64H R13, R7 ;  /* 0x00000007000d7308 */ /* 0x000e220000001800 */
[----:B------:R-:W-:-:S06]  /*0630*/  IMAD.MOV.U32 R12, RZ, RZ, RZ ;  /* 0x000000ffff0c7224 */ /* 0x000fcc00078e00ff */
[----:B0-----:R-:W-:-:S08]  /*0640*/  DFMA R10, -R6, R12, 1 ;  /* 0x3ff00000060a742b */ /* 0x001fd0000000010c */
[----:B------:R-:W-:Y:S02]  /*0650*/  DFMA R16, R10, R10, R10 ;  /* 0x0000000a0a10722b */ /* 0x000fe4000000000a */
[----:B------:R-:W-:-:S06]  /*0660*/  DADD R10, R6, -R8 ;  /* 0x00000000060a7229 */ /* 0x000fcc0000000808 */
[----:B------:R-:W-:Y:S02]  /*0670*/  DFMA R16, R12, R16, R12 ;  /* 0x000000100c10722b */ /* 0x000fe4000000000c */
[----:B------:R-:W-:-:S06]  /*0680*/  DFMA R10, R18, R8, -R10 ;  /* 0x00000008120a722b */ /* 0x000fcc000000080a */
[----:B------:R-:W-:-:S08]  /*0690*/  DFMA R8, R6, -R16, 1 ;  /* 0x3ff000000608742b */ /* 0x000fd00000000810 */
[----:B------:R-:W-:-:S08]  /*06a0*/  DFMA R8, R10, -R16, R8 ;  /* 0x800000100a08722b */ /* 0x000fd00000000008 */
[----:B------:R-:W-:-:S11]  /*06b0*/  DFMA R6, -R16, R8, -R16 ;  /* 0x000000081006722b */ /* 0x000fd60000000910 */
.L_x_605:
[----:B------:R-:W-:Y:S05]  /*06c0*/  BSYNC.RECONVERGENT B0 ;  /* 0x0000000000007941 */ /* 0x000fea0003800200 */
.L_x_604:
[----:B---3--:R-:W-:-:S05]  /*06d0*/  IMAD.WIDE R8, R21, 0x8, R2 ;  /* 0x0000000815087825 */ /* 0x008fca00078e0202 */
[----:B------:R1:W-:Y:S01]  /*06e0*/  STG.E.64 desc[UR6][R8.64], R6 ;  /* 0x0000000608007986 */ /* 0x0003e2000c101b06 */
[----:B------:R-:W-:Y:S05]  /*06f0*/  @!P2 BRA `(.L_x_606) ;  /* 0xfffffff8007ca947 */ /* 0x000fea000383ffff */
[----:B------:R-:W-:Y:S05]  /*0700*/  EXIT ;  /* 0x000000000000794d */ /* 0x000fea0003800000 */
        .type           $_Z17gpuKernelArrayTanIdEvPT_S1_i$__internal_trig_reduction_slowpathd,@function
        .size           $_Z17gpuKernelArrayTanIdEvPT_S1_i$__internal_trig_reduction_slowpathd,(.L_x_705 - $_Z17gpuKernelArrayTanIdEvPT_S1_i$__internal_trig_reduction_slowpathd)
$_Z17gpuKernelArrayTanIdEvPT_S1_i$__internal_trig_reduction_slowpathd:
[--C-:B------:R-:W-:Y:S01]  /*0710*/  SHF.R.U32.HI R12, RZ, 0x14, R7.reuse ;  /* 0x00000014ff0c7819 */ /* 0x100fe20000011607 */
[----:B------:R-:W-:Y:S02]  /*0720*/  IMAD.MOV.U32 R8, RZ, RZ, R6 ;  /* 0x000000ffff087224 */ /* 0x000fe400078e0006 */
[----:B------:R-:W-:Y:S01]  /*0730*/  IMAD.MOV.U32 R9, RZ, RZ, R7 ;  /* 0x000000ffff097224 */ /* 0x000fe200078e0007 */
[----:B------:R-:W-:Y:S01]  /*0740*/  LOP3.LUT R10, R12, 0x7ff, RZ, 0xc0, !PT ;  /* 0x000007ff0c0a7812 */ /* 0x000fe200078ec0ff */
[----:B------:R-:W-:-:S03]  /*0750*/  IMAD.MOV.U32 R0, RZ, RZ, RZ ;  /* 0x000000ffff007224 */ /* 0x000fc600078e00ff */
[----:B------:R-:W-:-:S13]  /*0760*/  ISETP.NE.AND P0, PT, R10, 0x7ff, PT ;  /* 0x000007ff0a00780c */ /* 0x000fda0003f05270 */
[----:B------:R-:W-:Y:S05]  /*0770*/  @!P0 BRA `(.L_x_607) ;  /* 0x00000008004c8947 */ /* 0x000fea0003800000 */
[----:B------:R-:W-:Y:S01]  /*0780*/  VIADD R0, R10, 0xfffffc00 ;  /* 0xfffffc000a007836 */ /* 0x000fe20000000000 */
[----:B------:R-:W-:Y:S01]  /*0790*/  BSSY.RECONVERGENT B2, `(.L_x_608) ;  /* 0x0000030000027945 */ /* 0x000fe20003800200 */
[----:B------:R-:W-:Y:S01]  /*07a0*/  IMAD.MOV.U32 R17, RZ, RZ, R7 ;  /* 0x000000ffff117224 */ /* 0x000fe200078e0007 */
[----:B------:R-:W-:Y:S02]  /*07b0*/  CS2R R10, SRZ ;  /* 0x00000000000a7805 */ /* 0x000fe4000001ff00 */
[----:B------:R-:W-:Y:S02]  /*07c0*/  SHF.R.U32.HI R19, RZ, 0x6, R0 ;  /* 0x00000006ff137819 */ /* 0x000fe40000011600 */
[----:B------:R-:W-:Y:S02]  /*07d0*/  ISETP.GE.U32.AND P0, PT, R0, 0x80, PT ;  /* 0x000000800000780c */ /* 0x000fe40003f06070 */
[C---:B------:R-:W-:Y:S02]  /*07e0*/  IADD3 R0, PT, PT, -R19.reuse, 0x13, RZ ;  /* 0x0000001313007810 */ /* 0x040fe40007ffe1ff */
[----:B------:R-:W-:-:S02]  /*07f0*/  IADD3 R13, PT, PT, -R19, 0xf, RZ ;  /* 0x0000000f130d7810 */ /* 0x000fc40007ffe1ff */
[----:B------:R-:W-:-:S04]  /*0800*/  SEL R0, R0, 0x12, P0 ;  /* 0x0000001200007807 */ /* 0x000fc80000000000 */
[----:B------:R-:W-:-:S13]  /*0810*/  ISETP.GE.AND P0, PT, R13, R0, PT ;  /* 0x000000000d00720c */ /* 0x000fda0003f06270 */
[----:B------:R-:W-:Y:S05]  /*0820*/  @P0 BRA `(.L_x_609) ;  /* 0x0000000000980947 */ /* 0x000fea0003800000 */
[----:B------:R-:W0:Y:S01]  /*0830*/  LDC.64 R6, c[0x0][0x358] ;  /* 0x0000d600ff067b82 */ /* 0x000e220000000a00 */
[C---:B------:R-:W-:Y:S01]  /*0840*/  SHF.L.U64.HI R25, R8.reuse, 0xb, R9 ;  /* 0x0000000b08197819 */ /* 0x040fe20000010209 */
[----:B------:R-:W-:Y:S01]  /*0850*/  BSSY.RECONVERGENT B3, `(.L_x_610) ;  /* 0x0000022000037945 */ /* 0x000fe20003800200 */
[----:B------:R-:W-:Y:S01]  /*0860*/  IMAD.SHL.U32 R15, R8, 0x800, RZ ;  /* 0x00000800080f7824 */ /* 0x000fe200078e00ff */
[----:B------:R-:W-:Y:S01]  /*0870*/  IADD3 R18, PT, PT, RZ, -R19, -R0 ;  /* 0x80000013ff127210 */ /* 0x000fe20007ffe800 */
[----:B------:R-:W-:Y:S01]  /*0880*/  IMAD.MOV.U32 R20, RZ, RZ, RZ ;  /* 0x000000ffff147224 */ /* 0x000fe200078e00ff */
[----:B------:R-:W-:Y:S02]  /*0890*/  CS2R R10, SRZ ;  /* 0x00000000000a7805 */ /* 0x000fe4000001ff00 */
[----:B------:R-:W-:-:S07]  /*08a0*/  LOP3.LUT R25, R25, 0x80000000, RZ, 0xfc, !PT ;  /* 0x8000000019197812 */ /* 0x000fce00078efcff */
.L_x_611:
[----:B------:R-:W1:Y:S01]  /*08b0*/  LDC.64 R8, c[0x4][0x8] ;  /* 0x01000200ff087b82 */ /* 0x000e620000000a00 */
[----:B0-----:R-:W-:Y:S02]  /*08c0*/  R2UR UR4, R6 ;  /* 0x00000000060472ca */ /* 0x001fe400000e0000 */
[----:B------:R-:W-:Y:S01]  /*08d0*/  R2UR UR5, R7 ;  /* 0x00000000070572ca */ /* 0x000fe200000e0000 */
[----:B-1----:R-:W-:-:S12]  /*08e0*/  IMAD.WIDE R8, R13, 0x8, R8 ;  /* 0x000000080d087825 */ /* 0x002fd800078e0208 */
[----:B------:R-:W2:Y:S01]  /*08f0*/  LDG.E.64.CONSTANT R8, desc[UR4][R8.64] ;  /* 0x0000000408087981 */ /* 0x000ea2000c1e9b00 */
[----:B------:R-:W-:Y:S02]  /*0900*/  VIADD R18, R18, 0x1 ;  /* 0x0000000112127836 */ /* 0x000fe40000000000 */
[----:B------:R-:W-:Y:S02]  /*0910*/  VIADD R13, R13, 0x1 ;  /* 0x000000010d0d7836 */ /* 0x000fe40000000000 */
[----:B--2---:R-:W-:-:S04]  /*0920*/  IMAD.WIDE.U32 R10, P3, R8, R15, R10 ;  /* 0x0000000f080a7225 */ /* 0x004fc8000786000a */
[----:B------:R-:W-:Y:S02]  /*0930*/  IMAD R27, R8, R25, RZ ;  /* 0x00000019081b7224 */ /* 0x000fe400078e02ff */
[CC--:B------:R-:W-:Y:S02]  /*0940*/  IMAD R22, R9.reuse, R15.reuse, RZ ;  /* 0x0000000f09167224 */ /* 0x0c0fe400078e02ff */
[----:B------:R-:W-:Y:S01]  /*0950*/  IMAD.HI.U32 R29, R9, R15, RZ ;  /* 0x0000000f091d7227 */ /* 0x000fe200078e00ff */
[----:B------:R-:W-:-:S03]  /*0960*/  IADD3 R11, P0, PT, R27, R11, RZ ;  /* 0x0000000b1b0b7210 */ /* 0x000fc60007f1e0ff */
[----:B------:R-:W-:Y:S01]  /*0970*/  IMAD R27, R20, 0x8, R1 ;  /* 0x00000008141b7824 */ /* 0x000fe200078e0201 */
[----:B------:R-:W-:Y:S01]  /*0980*/  IADD3 R11, P1, PT, R22, R11, RZ ;  /* 0x0000000b160b7210 */ /* 0x000fe20007f3e0ff */
[----:B------:R-:W-:-:S04]  /*0990*/  IMAD.HI.U32 R22, R8, R25, RZ ;  /* 0x0000001908167227 */ /* 0x000fc800078e00ff */
[----:B------:R-:W-:Y:S01]  /*09a0*/  IMAD.X R8, RZ, RZ, R22, P3 ;  /* 0x000000ffff087224 */ /* 0x000fe200018e0616 */
[----:B------:R0:W-:Y:S01]  /*09b0*/  STL.64 [R27], R10 ;  /* 0x0000000a1b007387 */ /* 0x0001e20000100a00 */
[----:B------:R-:W-:-:S03]  /*09c0*/  IMAD.HI.U32 R22, R9, R25, RZ ;  /* 0x0000001909167227 */ /* 0x000fc600078e00ff */
[----:B------:R-:W-:Y:S01]  /*09d0*/  IADD3.X R8, P0, PT, R29, R8, RZ, P0, !PT ;  /* 0x000000081d087210 */ /* 0x000fe2000071e4ff */
[----:B------:R-:W-:Y:S02]  /*09e0*/  IMAD R9, R9, R25, RZ ;  /* 0x0000001909097224 */ /* 0x000fe400078e02ff */
[----:B------:R-:W-:-:S03]  /*09f0*/  VIADD R20, R20, 0x1 ;  /* 0x0000000114147836 */ /* 0x000fc60000000000 */
[----:B------:R-:W-:Y:S01]  /*0a00*/  IADD3.X R9, P1, PT, R9, R8, RZ, P1, !PT ;  /* 0x0000000809097210 */ /* 0x000fe20000f3e4ff */
[----:B------:R-:W-:Y:S01]  /*0a10*/  IMAD.X R8, RZ, RZ, R22, P0 ;  /* 0x000000ffff087224 */ /* 0x000fe200000e0616 */
[----:B------:R-:W-:-:S03]  /*0a20*/  ISETP.NE.AND P0, PT, R18, -0xf, PT ;  /* 0xfffffff11200780c */ /* 0x000fc60003f05270 */
[----:B------:R-:W-:Y:S02]  /*0a30*/  IMAD.X R8, RZ, RZ, R8, P1 ;  /* 0x000000ffff087224 */ /* 0x000fe400008e0608 */
[----:B0-----:R-:W-:Y:S02]  /*0a40*/  IMAD.MOV.U32 R10, RZ, RZ, R9 ;  /* 0x000000ffff0a7224 */ /* 0x001fe400078e0009 */
[----:B------:R-:W-:-:S06]  /*0a50*/  IMAD.MOV.U32 R11, RZ, RZ, R8 ;  /* 0x000000ffff0b7224 */ /* 0x000fcc00078e0008 */
[----:B------:R-:W-:Y:S05]  /*0a60*/  @P0 BRA `(.L_x_611) ;  /* 0xfffffffc00900947 */ /* 0x000fea000383ffff */
[----:B------:R-:W-:Y:S05]  /*0a70*/  BSYNC.RECONVERGENT B3 ;  /* 0x0000000000037941 */ /* 0x000fea0003800200 */
.L_x_610:
[----:B------:R-:W-:-:S07]  /*0a80*/  IMAD.MOV.U32 R13, RZ, RZ, R0 ;  /* 0x000000ffff0d7224 */ /* 0x000fce00078e0000 */
.L_x_609:
[----:B------:R-:W-:Y:S05]  /*0a90*/  BSYNC.RECONVERGENT B2 ;  /* 0x0000000000027941 */ /* 0x000fea0003800200 */
.L_x_608:
[----:B------:R-:W-:Y:S01]  /*0aa0*/  LOP3.LUT P0, R29, R12, 0x3f, RZ, 0xc0, !PT ;  /* 0x0000003f0c1d7812 */ /* 0x000fe2000780c0ff */
[----:B------:R-:W-:-:S04]  /*0ab0*/  IMAD.IADD R0, R19, 0x1, R13 ;  /* 0x0000000113007824 */ /* 0x000fc800078e020d */
[----:B------:R-:W-:-:S05]  /*0ac0*/  IMAD.U32 R20, R0, 0x8, R1 ;  /* 0x0000000800147824 */ /* 0x000fca00078e0001 */
[----:B------:R0:W-:Y:S04]  /*0ad0*/  STL.64 [R20+-0x78], R10 ;  /* 0xffff880a14007387 */ /* 0x0001e80000100a00 */
[----:B------:R-:W2:Y:S04]  /*0ae0*/  @P0 LDL.64 R18, [R1+0x8] ;  /* 0x0000080001120983 */ /* 0x000ea80000100a00 */
[----:B------:R-:W3:Y:S04]  /*0af0*/  LDL.64 R8, [R1+0x10] ;  /* 0x0000100001087983 */ /* 0x000ee80000100a00 */
[----:B------:R-:W4:Y:S01]  /*0b00*/  LDL.64 R6, [R1+0x18] ;  /* 0x0000180001067983 */ /* 0x000f220000100a00 */
[----:B------:R-:W-:Y:S01]  /*0b10*/  @P0 LOP3.LUT R0, R29, 0x3f, RZ, 0x3c, !PT ;  /* 0x0000003f1d000812 */ /* 0x000fe200078e3cff */
[----:B------:R-:W-:Y:S01]  /*0b20*/  BSSY.RECONVERGENT B2, `(.L_x_612) ;  /* 0x0000034000027945 */ /* 0x000fe20003800200 */
[----:B--2---:R-:W-:-:S02]  /*0b30*/  @P0 SHF.R.U64 R13, R18, 0x1, R19 ;  /* 0x00000001120d0819 */ /* 0x004fc40000001213 */
[----:B------:R-:W-:Y:S02]  /*0b40*/  @P0 SHF.R.U32.HI R15, RZ, 0x1, R19 ;  /* 0x00000001ff0f0819 */ /* 0x000fe40000011613 */
[CC--:B---3--:R-:W-:Y:S02]  /*0b50*/  @P0 SHF.L.U32 R19, R8.reuse, R29.reuse, RZ ;  /* 0x0000001d08130219 */ /* 0x0c8fe400000006ff */
[----:B0-----:R-:W-:Y:S02]  /*0b60*/  @P0 SHF.R.U64 R10, R13, R0, R15 ;  /* 0x000000000d0a0219 */ /* 0x001fe4000000120f */
[--C-:B------:R-:W-:Y:S02]  /*0b70*/  @P0 SHF.R.U32.HI R27, RZ, 0x1, R9.reuse ;  /* 0x00000001ff1b0819 */ /* 0x100fe40000011609 */
[C-C-:B------:R-:W-:Y:S02]  /*0b80*/  @P0 SHF.R.U64 R25, R8.reuse, 0x1, R9.reuse ;  /* 0x0000000108190819 */ /* 0x140fe40000001209 */
[----:B------:R-:W-:-:S02]  /*0b90*/  @P0 SHF.L.U64.HI R12, R8, R29, R9 ;  /* 0x0000001d080c0219 */ /* 0x000fc40000010209 */
[----:B------:R-:W-:Y:S02]  /*0ba0*/  @P0 SHF.R.U32.HI R11, RZ, R0, R15 ;  /* 0x00000000ff0b0219 */ /* 0x000fe4000001160f */
[----:B------:R-:W-:Y:S02]  /*0bb0*/  @P0 LOP3.LUT R8, R19, R10, RZ, 0xfc, !PT ;  /* 0x0000000a13080212 */ /* 0x000fe400078efcff */
[----:B----4-:R-:W-:Y:S02]  /*0bc0*/  @P0 SHF.L.U32 R13, R6, R29, RZ ;  /* 0x0000001d060d0219 */ /* 0x010fe400000006ff */
[----:B------:R-:W-:Y:S01]  /*0bd0*/  @P0 SHF.R.U64 R18, R25, R0, R27 ;  /* 0x0000000019120219 */ /* 0x000fe2000000121b */
[----:B------:R-:W-:Y:S01]  /*0be0*/  IMAD.SHL.U32 R10, R8, 0x4, RZ ;  /* 0x00000004080a7824 */ /* 0x000fe200078e00ff */
[----:B------:R-:W-:Y:S02]  /*0bf0*/  @P0 LOP3.LUT R9, R12, R11, RZ, 0xfc, !PT ;  /* 0x0000000b0c090212 */ /* 0x000fe400078efcff */
[----:B------:R-:W-:-:S02]  /*0c00*/  @P0 SHF.L.U64.HI R29, R6, R29, R7 ;  /* 0x0000001d061d0219 */ /* 0x000fc40000010207 */
[----:B------:R-:W-:Y:S02]  /*0c10*/  @P0 SHF.R.U32.HI R0, RZ, R0, R27 ;  /* 0x00000000ff000219 */ /* 0x000fe4000001161b */
[----:B------:R-:W-:Y:S02]  /*0c20*/  @P0 LOP3.LUT R6, R13, R18, RZ, 0xfc, !PT ;  /* 0x000000120d060212 */ /* 0x000fe400078efcff */
[----:B------:R-:W-:Y:S02]  /*0c30*/  SHF.L.U64.HI R11, R8, 0x2, R9 ;  /* 0x00000002080b7819 */ /* 0x000fe40000010209 */
[----:B------:R-:W-:Y:S02]  /*0c40*/  @P0 LOP3.LUT R7, R29, R0, RZ, 0xfc, !PT ;  /* 0x000000001d070212 */ /* 0x000fe400078efcff */
[----:B------:R-:W-:Y:S02]  /*0c50*/  SHF.L.W.U32.HI R9, R9, 0x2, R6 ;  /* 0x0000000209097819 */ /* 0x000fe40000010e06 */
[----:B------:R-:W-:-:S02]  /*0c60*/  IADD3 RZ, P0, PT, RZ, -R10, RZ ;  /* 0x8000000affff7210 */ /* 0x000fc40007f1e0ff */
[----:B------:R-:W-:Y:S02]  /*0c70*/  LOP3.LUT R0, RZ, R11, RZ, 0x33, !PT ;  /* 0x0000000bff007212 */ /* 0x000fe400078e33ff */
[----:B------:R-:W-:Y:S02]  /*0c80*/  SHF.L.W.U32.HI R6, R6, 0x2, R7 ;  /* 0x0000000206067819 */ /* 0x000fe40000010e07 */
[----:B------:R-:W-:Y:S02]  /*0c90*/  LOP3.LUT R8, RZ, R9, RZ, 0x33, !PT ;  /* 0x00000009ff087212 */ /* 0x000fe400078e33ff */
[----:B------:R-:W-:Y:S02]  /*0ca0*/  IADD3.X R12, P0, PT, RZ, R0, RZ, P0, !PT ;  /* 0x00000000ff0c7210 */ /* 0x000fe4000071e4ff */
[----:B------:R-:W-:Y:S02]  /*0cb0*/  LOP3.LUT R0, RZ, R6, RZ, 0x33, !PT ;  /* 0x00000006ff007212 */ /* 0x000fe400078e33ff */
[----:B------:R-:W-:-:S02]  /*0cc0*/  IADD3.X R8, P1, PT, RZ, R8, RZ, P0, !PT ;  /* 0x00000008ff087210 */ /* 0x000fc4000073e4ff */
[----:B------:R-:W-:-:S03]  /*0cd0*/  ISETP.GT.U32.AND P3, PT, R9, -0x1, PT ;  /* 0xffffffff0900780c */ /* 0x000fc60003f64070 */
[----:B------:R-:W-:Y:S01]  /*0ce0*/  IMAD.X R13, RZ, RZ, R0, P1 ;  /* 0x000000ffff0d7224 */ /* 0x000fe200008e0600 */
[----:B------:R-:W-:-:S04]  /*0cf0*/  ISETP.GT.AND.EX P0, PT, R6, -0x1, PT, P3 ;  /* 0xffffffff0600780c */ /* 0x000fc80003f04330 */
[----:B------:R-:W-:Y:S02]  /*0d00*/  SEL R0, R6, R13, P0 ;  /* 0x0000000d06007207 */ /* 0x000fe40000000000 */
[----:B------:R-:W-:Y:S02]  /*0d10*/  SEL R9, R9, R8, P0 ;  /* 0x0000000809097207 */ /* 0x000fe40000000000 */
[----:B------:R-:W-:Y:S02]  /*0d20*/  ISETP.NE.U32.AND P1, PT, R0, RZ, PT ;  /* 0x000000ff0000720c */ /* 0x000fe40003f25070 */
[----:B------:R-:W-:Y:S02]  /*0d30*/  SEL R11, R11, R12, P0 ;  /* 0x0000000c0b0b7207 */ /* 0x000fe40000000000 */
[----:B------:R-:W-:Y:S01]  /*0d40*/  SEL R13, R9, R0, !P1 ;  /* 0x00000000090d7207 */ /* 0x000fe20004800000 */
[----:B------:R-:W-:-:S05]  /*0d50*/  @!P0 IMAD.MOV R10, RZ, RZ, -R10 ;  /* 0x000000ffff0a8224 */ /* 0x000fca00078e0a0a */
[----:B------:R-:W0:Y:S02]  /*0d60*/  FLO.U32 R13, R13 ;  /* 0x0000000d000d7300 */ /* 0x000e2400000e0000 */
[C---:B0-----:R-:W-:Y:S02]  /*0d70*/  IADD3 R15, PT, PT, -R13.reuse, 0x1f, RZ ;  /* 0x0000001f0d0f7810 */ /* 0x041fe40007ffe1ff */
[----:B------:R-:W-:-:S03]  /*0d80*/  IADD3 R8, PT, PT, -R13, 0x3f, RZ ;  /* 0x0000003f0d087810 */ /* 0x000fc60007ffe1ff */
[----:B------:R-:W-:-:S05]  /*0d90*/  @P1 IMAD.MOV R8, RZ, RZ, R15 ;  /* 0x000000ffff081224 */ /* 0x000fca00078e020f */
[----:B------:R-:W-:-:S13]  /*0da0*/  ISETP.NE.AND P1, PT, R8, RZ, PT ;  /* 0x000000ff0800720c */ /* 0x000fda0003f25270 */
[----:B------:R-:W-:Y:S05]  /*0db0*/  @!P1 BRA `(.L_x_613) ;  /* 0x0000000000289947 */ /* 0x000fea0003800000 */
[--C-:B------:R-:W-:Y:S02]  /*0dc0*/  SHF.R.U64 R12, R10, 0x1, R11.reuse ;  /* 0x000000010a0c7819 */ /* 0x100fe4000000120b */
[C---:B------:R-:W-:Y:S02]  /*0dd0*/  LOP3.LUT R10, R8.reuse, 0x3f, RZ, 0xc0, !PT ;  /* 0x0000003f080a7812 */ /* 0x040fe400078ec0ff */
[----:B------:R-:W-:Y:S02]  /*0de0*/  SHF.R.U32.HI R18, RZ, 0x1, R11 ;  /* 0x00000001ff127819 */ /* 0x000fe4000001160b */
[----:B------:R-:W-:Y:S02]  /*0df0*/  LOP3.LUT R11, R8, 0x3f, RZ, 0xc, !PT ;  /* 0x0000003f080b7812 */ /* 0x000fe400078e0cff */
[CC--:B------:R-:W-:Y:S02]  /*0e00*/  SHF.L.U64.HI R13, R9.reuse, R10.reuse, R0 ;  /* 0x0000000a090d7219 */ /* 0x0c0fe40000010200 */
[----:B------:R-:W-:-:S02]  /*0e10*/  SHF.L.U32 R10, R9, R10, RZ ;  /* 0x0000000a090a7219 */ /* 0x000fc400000006ff */
[-CC-:B------:R-:W-:Y:S02]  /*0e20*/  SHF.R.U64 R9, R12, R11.reuse, R18.reuse ;  /* 0x0000000b0c097219 */ /* 0x180fe40000001212 */
[----:B------:R-:W-:Y:S02]  /*0e30*/  SHF.R.U32.HI R0, RZ, R11, R18 ;  /* 0x0000000bff007219 */ /* 0x000fe40000011612 */
[----:B------:R-:W-:Y:S02]  /*0e40*/  LOP3.LUT R9, R10, R9, RZ, 0xfc, !PT ;  /* 0x000000090a097212 */ /* 0x000fe400078efcff */
[----:B------:R-:W-:-:S07]  /*0e50*/  LOP3.LUT R0, R13, R0, RZ, 0xfc, !PT ;  /* 0x000000000d007212 */ /* 0x000fce00078efcff */
.L_x_613:
[----:B------:R-:W-:Y:S05]  /*0e60*/  BSYNC.RECONVERGENT B2 ;  /* 0x0000000000027941 */ /* 0x000fea0003800200 */
.L_x_612:
[----:B------:R-:W-:-:S04]  /*0e70*/  IMAD.WIDE.U32 R12, R9, 0x2168c235, RZ ;  /* 0x2168c235090c7825 */ /* 0x000fc800078e00ff */
[----:B------:R-:W-:Y:S01]  /*0e80*/  IMAD.MOV.U32 R10, RZ, RZ, R13 ;  /* 0x000000ffff0a7224 */ /* 0x000fe200078e000d */
[----:B------:R-:W-:Y:S01]  /*0e90*/  IADD3 RZ, P1, PT, R12, R12, RZ ;  /* 0x0000000c0cff7210 */ /* 0x000fe20007f3e0ff */
[----:B------:R-:W-:Y:S02]  /*0ea0*/  IMAD.MOV.U32 R11, RZ, RZ, RZ ;  /* 0x000000ffff0b7224 */ /* 0x000fe400078e00ff */
[----:B------:R-:W-:Y:S02]  /*0eb0*/  IMAD R13, R0, -0x36f0255e, RZ ;  /* 0xc90fdaa2000d7824 */ /* 0x000fe400078e02ff */
[----:B------:R-:W-:-:S04]  /*0ec0*/  IMAD.WIDE.U32 R10, R9, -0x36f0255e, R10 ;  /* 0xc90fdaa2090a7825 */ /* 0x000fc800078e000a */
[----:B------:R-:W-:-:S04]  /*0ed0*/  IMAD.HI.U32 R9, R0, -0x36f0255e, RZ ;  /* 0xc90fdaa200097827 */ /* 0x000fc800078e00ff */
[----:B------:R-:W-:-:S04]  /*0ee0*/  IMAD.WIDE.U32 R10, P3, R0, 0x2168c235, R10 ;  /* 0x2168c235000a7825 */ /* 0x000fc8000786000a */
[----:B------:R-:W-:Y:S01]  /*0ef0*/  IMAD.X R0, RZ, RZ, R9, P3 ;  /* 0x000000ffff007224 */ /* 0x000fe200018e0609 */
[----:B------:R-:W-:Y:S02]  /*0f00*/  IADD3 R9, P3, PT, R13, R11, RZ ;  /* 0x0000000b0d097210 */ /* 0x000fe40007f7e0ff */
[----:B------:R-:W-:Y:S02]  /*0f10*/  IADD3.X RZ, P1, PT, R10, R10, RZ, P1, !PT ;  /* 0x0000000a0aff7210 */ /* 0x000fe40000f3e4ff */
[C---:B------:R-:W-:Y:S01]  /*0f20*/  ISETP.GT.U32.AND P4, PT, R9.reuse, RZ, PT ;  /* 0x000000ff0900720c */ /* 0x040fe20003f84070 */
[----:B------:R-:W-:Y:S01]  /*0f30*/  IMAD.X R0, RZ, RZ, R0, P3 ;  /* 0x000000ffff007224 */ /* 0x000fe200018e0600 */
[----:B------:R-:W-:-:S04]  /*0f40*/  IADD3.X R10, P3, PT, R9, R9, RZ, P1, !PT ;  /* 0x00000009090a7210 */ /* 0x000fc80000f7e4ff */
[C---:B------:R-:W-:Y:S01]  /*0f50*/  ISETP.GT.AND.EX P1, PT, R0.reuse, RZ, PT, P4 ;  /* 0x000000ff0000720c */ /* 0x040fe20003f24340 */
[----:B------:R-:W-:-:S03]  /*0f60*/  IMAD.X R11, R0, 0x1, R0, P3 ;  /* 0x00000001000b7824 */ /* 0x000fc600018e0600 */
[----:B------:R-:W-:Y:S02]  /*0f70*/  SEL R10, R10, R9, P1 ;  /* 0x000000090a0a7207 */ /* 0x000fe40000800000 */
[----:B------:R-:W-:Y:S02]  /*0f80*/  SEL R9, R11, R0, P1 ;  /* 0x000000000b097207 */ /* 0x000fe40000800000 */
[----:B------:R-:W-:Y:S02]  /*0f90*/  IADD3 R0, P3, PT, R10, 0x1, RZ ;  /* 0x000000010a007810 */ /* 0x000fe40007f7e0ff */
[----:B------:R-:W-:Y:S02]  /*0fa0*/  SEL R11, RZ, 0xffffffff, !P1 ;  /* 0xffffffffff0b7807 */ /* 0x000fe40004800000 */
[----:B------:R-:W-:Y:S01]  /*0fb0*/  LOP3.LUT P1, R17, R17, 0x80000000, RZ, 0xc0, !PT ;  /* 0x8000000011117812 */ /* 0x000fe2000782c0ff */
[----:B------:R-:W-:Y:S02]  /*0fc0*/  IMAD.X R9, RZ, RZ, R9, P3 ;  /* 0x000000ffff097224 */ /* 0x000fe400018e0609 */
[----:B------:R-:W-:Y:S01]  /*0fd0*/  IMAD.IADD R10, R11, 0x1, -R8 ;  /* 0x000000010b0a7824 */ /* 0x000fe200078e0a08 */
[----:B------:R-:W-:-:S02]  /*0fe0*/  SHF.R.U32.HI R11, RZ, 0x1e, R7 ;  /* 0x0000001eff0b7819 */ /* 0x000fc40000011607 */
[----:B------:R-:W-:Y:S01]  /*0ff0*/  SHF.R.U64 R0, R0, 0xa, R9 ;  /* 0x0000000a00007819 */ /* 0x000fe20000001209 */
[----:B------:R-:W-:Y:S01]  /*1000*/  IMAD.SHL.U32 R7, R10, 0x100000, RZ ;  /* 0x001000000a077824 */ /* 0x000fe200078e00ff */
[----:B------:R-:W-:Y:S02]  /*1010*/  @!P0 LOP3.LUT R17, R17, 0x80000000, RZ, 0x3c, !PT ;  /* 0x8000000011118812 */ /* 0x000fe400078e3cff */
[----:B------:R-:W-:-:S04]  /*1020*/  IADD3 R0, P3, PT, R0, 0x1, RZ ;  /* 0x0000000100007810 */ /* 0x000fc80007f7e0ff */
[----:B------:R-:W-:-:S04]  /*1030*/  LEA.HI.X R9, R9, RZ, RZ, 0x16, P3 ;  /* 0x000000ff09097211 */ /* 0x000fc800018fb4ff */
[--C-:B------:R-:W-:Y:S02]  /*1040*/  SHF.R.U64 R8, R0, 0x1, R9.reuse ;  /* 0x0000000100087819 */ /* 0x100fe40000001209 */
[----:B------:R-:W-:Y:S02]  /*1050*/  SHF.R.U32.HI R10, RZ, 0x1, R9 ;  /* 0x00000001ff0a7819 */ /* 0x000fe40000011609 */
[----:B------:R-:W-:Y:S02]  /*1060*/  IADD3 R8, P3, P4, RZ, RZ, R8 ;  /* 0x000000ffff087210 */ /* 0x000fe40007c7e008 */
[----:B------:R-:W-:Y:S02]  /*1070*/  LEA.HI R0, R6, R11, RZ, 0x1 ;  /* 0x0000000b06007211 */ /* 0x000fe400078f08ff */
[----:B------:R-:W-:-:S03]  /*1080*/  IADD3.X R6, PT, PT, R7, 0x3fe00000, R10, P3, P4 ;  /* 0x3fe0000007067810 */ /* 0x000fc60001fe840a */
[----:B------:R-:W-:Y:S01]  /*1090*/  @P1 IMAD.MOV R0, RZ, RZ, -R0 ;  /* 0x000000ffff001224 */ /* 0x000fe200078e0a00 */
[----:B------:R-:W-:-:S07]  /*10a0*/  LOP3.LUT R9, R6, R17, RZ, 0xfc, !PT ;  /* 0x0000001106097212 */ /* 0x000fce00078efcff */
.L_x_607:
[----:B------:R-:W-:-:S04]  /*10b0*/  IMAD.MOV.U32 R17, RZ, RZ, 0x0 ;  /* 0x00000000ff117424 */ /* 0x000fc800078e00ff */
[----:B------:R-:W-:Y:S05]  /*10c0*/  RET.REL.NODEC R16 `(_Z17gpuKernelArrayTanIdEvPT_S1_i) ;  /* 0xffffffec10cc7950 */ /* 0x000fea0003c3ffff */
.L_x_614:
        /* <DEDUP_REMOVED lines=11> */
.L_x_705:


//--------------------- .text._Z17gpuKernelArrayCosIdEvPT_S1_i --------------------------
	.section	.text._Z17gpuKernelArrayCosIdEvPT_S1_i,"ax",@progbits
	.align	128
        .global         _Z17gpuKernelArrayCosIdEvPT_S1_i
        .type           _Z17gpuKernelArrayCosIdEvPT_S1_i,@function
        .size           _Z17gpuKernelArrayCosIdEvPT_S1_i,(.L_x_706 - _Z17gpuKernelArrayCosIdEvPT_S1_i)
        .other          _Z17gpuKernelArrayCosIdEvPT_S1_i,@"STO_CUDA_ENTRY STV_DEFAULT"
_Z17gpuKernelArrayCosIdEvPT_S1_i:
.text._Z17gpuKernelArrayCosIdEvPT_S1_i:
        /* <DEDUP_REMOVED lines=14> */
[----:B------:R-:W0:Y:S01]  /*00e0*/  LDCU.64 UR8, c[0x4][0x10] ;  /* 0x01000200ff0877ac */ /* 0x000e220008000a00 */
[----:B-1----:R-:W-:-:S07]  /*00f0*/  IMAD R3, R3, UR4, RZ ;  /* 0x0000000403037c24 */ /* 0x002fce000f8e02ff */
.L_x_619:
[----:B0-----:R-:W-:-:S06]  /*0100*/  IMAD.WIDE R10, R0, 0x8, R6 ;  /* 0x00000008000a7825 */ /* 0x001fcc00078e0206 */
[----:B--2---:R-:W2:Y:S01]  /*0110*/  LDG.E.64 R10, desc[UR6][R10.64] ;  /* 0x000000060a0a7981 */ /* 0x004ea2000c1e1b00 */
[----:B------:R-:W-:Y:S01]  /*0120*/  BSSY.RECONVERGENT B1, `(.L_x_615) ;  /* 0x000001d000017945 */ /* 0x000fe20003800200 */
[----:B--2---:R-:W-:-:S14]  /*0130*/  DSETP.NEU.AND P0, PT, |R10|, +INF , PT ;  /* 0x7ff000000a00742a */ /* 0x004fdc0003f0d200 */
[----:B------:R-:W-:Y:S01]  /*0140*/  @!P0 DMUL R20, RZ, R10 ;  /* 0x0000000aff148228 */ /* 0x000fe20000000000 */
[----:B------:R-:W-:Y:S01]  /*0150*/  @!P0 IMAD.MOV.U32 R2, RZ, RZ, 0x1 ;  /* 0x00000001ff028424 */ /* 0x000fe200078e00ff */
[----:B------:R-:W-:Y:S09]  /*0160*/  @!P0 BRA `(.L_x_616) ;  /* 0x0000000000608947 */ /* 0x000ff20003800000 */
[----:B------:R-:W-:Y:S01]  /*0170*/  UMOV UR4, 0x6dc9c883 ;  /* 0x6dc9c88300047882 */ /* 0x000fe20000000000 */
[----:B------:R-:W-:Y:S01]  /*0180*/  UMOV UR5, 0x3fe45f30 ;  /* 0x3fe45f3000057882 */ /* 0x000fe20000000000 */
[C---:B------:R-:W-:Y:S01]  /*0190*/  DSETP.GE.AND P0, PT, |R10|.reuse, 2.14748364800000000000e+09, PT ;  /* 0x41e000000a00742a */ /* 0x040fe20003f06200 */
[----:B------:R-:W-:Y:S01]  /*01a0*/  BSSY.RECONVERGENT B0, `(.L_x_617) ;  /* 0x0000013000007945 */ /* 0x000fe20003800200 */
[----:B------:R-:W-:Y:S01]  /*01b0*/  DMUL R8, R10, UR4 ;  /* 0x000000040a087c28 */ /* 0x000fe20008000000 */
[----:B------:R-:W-:Y:S01]  /*01c0*/  UMOV UR4, 0x54442d18 ;  /* 0x54442d1800047882 */ /* 0x000fe20000000000 */
[----:B------:R-:W-:-:S04]  /*01d0*/  UMOV UR5, 0x3ff921fb ;  /* 0x3ff921fb00057882 */ /* 0x000fc80000000000 */
        /* <DEDUP_REMOVED lines=11> */
[----:B---34-:R-:W-:Y:S05]  /*0290*/  CALL.REL.NOINC `($_Z17gpuKernelArrayCosIdEvPT_S1_i$__internal_trig_reduction_slowpathd) ;  /* 0x0000000000a07944 */ /* 0x018fea0003c00000 */
[----:B------:R-:W-:Y:S02]  /*02a0*/  IMAD.MOV.U32 R2, RZ, RZ, R10 ;  /* 0x000000ffff027224 */ /* 0x000fe400078e000a */
[----:B------:R-:W-:Y:S02]  /*02b0*/  IMAD.MOV.U32 R20, RZ, RZ, R12 ;  /* 0x000000ffff147224 */ /* 0x000fe400078e000c */
[----:B------:R-:W-:-:S07]  /*02c0*/  IMAD.MOV.U32 R21, RZ, RZ, R13 ;  /* 0x000000ffff157224 */ /* 0x000fce00078e000d */
.L_x_618:
[----:B----4-:R-:W-:Y:S05]  /*02d0*/  BSYNC.RECONVERGENT B0 ;  /* 0x0000000000007941 */ /* 0x010fea0003800200 */
.L_x_617:
[----:B------:R-:W-:-:S07]  /*02e0*/  VIADD R2, R2, 0x1 ;  /* 0x0000000102027836 */ /* 0x000fce0000000000 */
.L_x_616:
[----:B----4-:R-:W-:Y:S05]  /*02f0*/  BSYNC.RECONVERGENT B1 ;  /* 0x0000000000017941 */ /* 0x010fea0003800200 */
.L_x_615:
[----:B------:R-:W-:-:S05]  /*0300*/  IMAD.SHL.U32 R8, R2, 0x40, RZ ;  /* 0x0000004002087824 */ /* 0x000fca00078e00ff */
[----:B------:R-:W-:-:S04]  /*0310*/  LOP3.LUT R8, R8, 0x40, RZ, 0xc0, !PT ;  /* 0x0000004008087812 */ /* 0x000fc800078ec0ff */
[----:B------:R-:W-:-:S05]  /*0320*/  IADD3 R26, P0, PT, R8, UR8, RZ ;  /* 0x00000008081a7c10 */ /* 0x000fca000ff1e0ff */
[----:B------:R-:W-:-:S05]  /*0330*/  IMAD.X R27, RZ, RZ, UR9, P0 ;  /* 0x00000009ff1b7e24 */ /* 0x000fca00080e06ff */
[----:B------:R-:W2:Y:S04]  /*0340*/  LDG.E.128.CONSTANT R8, desc[UR6][R26.64] ;  /* 0x000000061a087981 */ /* 0x000ea8000c1e9d00 */
[----:B------:R-:W4:Y:S04]  /*0350*/  LDG.E.128.CONSTANT R12, desc[UR6][R26.64+0x10] ;  /* 0x000010061a0c7981 */ /* 0x000f28000c1e9d00 */
[----:B------:R-:W5:Y:S01]  /*0360*/  LDG.E.128.CONSTANT R16, desc[UR6][R26.64+0x20] ;  /* 0x000020061a107981 */ /* 0x000f62000c1e9d00 */
[----:B------:R-:W-:Y:S01]  /*0370*/  LOP3.LUT R22, R2, 0x1, RZ, 0xc0, !PT ;  /* 0x0000000102167812 */ /* 0x000fe200078ec0ff */
[----:B------:R-:W-:-:S02]  /*0380*/  IMAD.MOV.U32 R24, RZ, RZ, 0x20fd8164 ;  /* 0x20fd8164ff187424 */ /* 0x000fc400078e00ff */
[----:B------:R-:W-:Y:S01]  /*0390*/  IMAD.MOV.U32 R25, RZ, RZ, 0x3da8ff83 ;  /* 0x3da8ff83ff197424 */ /* 0x000fe200078e00ff */
[----:B------:R-:W-:Y:S01]  /*03a0*/  ISETP.NE.U32.AND P0, PT, R22, 0x1, PT ;  /* 0x000000011600780c */ /* 0x000fe20003f05070 */
[----:B------:R-:W-:-:S03]  /*03b0*/  DMUL R22, R20, R20 ;  /* 0x0000001414167228 */ /* 0x000fc60000000000 */
[----:B------:R-:W-:Y:S02]  /*03c0*/  FSEL R24, R24, -8.06006814911005101289e+34, !P0 ;  /* 0xf9785eba18187808 */ /* 0x000fe40004000000 */
[----:B------:R-:W-:-:S06]  /*03d0*/  FSEL R25, -R25, 0.11223486810922622681, !P0 ;  /* 0x3de5db6519197808 */ /* 0x000fcc0004000100 */
[----:B--2---:R-:W-:-:S08]  /*03e0*/  DFMA R8, R22, R24, R8 ;  /* 0x000000181608722b */ /* 0x004fd00000000008 */
[----:B------:R-:W-:-:S08]  /*03f0*/  DFMA R8, R22, R8, R10 ;  /* 0x000000081608722b */ /* 0x000fd0000000000a */
[----:B----4-:R-:W-:-:S08]  /*0400*/  DFMA R8, R22, R8, R12 ;  /* 0x000000081608722b */ /* 0x010fd0000000000c */
[----:B------:R-:W-:-:S08]  /*0410*/  DFMA R8, R22, R8, R14 ;  /* 0x000000081608722b */ /* 0x000fd0000000000e */
[----:B-----5:R-:W-:-:S08]  /*0420*/  DFMA R8, R22, R8, R16 ;  /* 0x000000081608722b */ /* 0x020fd00000000010 */
[----:B------:R-:W-:-:S08]  /*0430*/  DFMA R8, R22, R8, R18 ;  /* 0x000000081608722b */ /* 0x000fd00000000012 */
[----:B------:R-:W-:Y:S02]  /*0440*/  DFMA R20, R8, R20, R20 ;  /* 0x000000140814722b */ /* 0x000fe40000000014 */
[----:B------:R-:W-:-:S10]  /*0450*/  DFMA R8, R22, R8, 1 ;  /* 0x3ff000001608742b */ /* 0x000fd40000000008 */
[----:B------:R-:W-:Y:S02]  /*0460*/  FSEL R10, R8, R20, !P0 ;  /* 0x00000014080a7208 */ /* 0x000fe40004000000 */
[----:B------:R-:W-:Y:S02]  /*0470*/  FSEL R11, R9, R21, !P0 ;  /* 0x00000015090b7208 */ /* 0x000fe40004000000 */
[----:B------:R-:W-:-:S04]  /*0480*/  LOP3.LUT P0, RZ, R2, 0x2, RZ, 0xc0, !PT ;  /* 0x0000000202ff7812 */ /* 0x000fc8000780c0ff */
[----:B------:R-:W-:-:S10]  /*0490*/  DADD R8, RZ, -R10 ;  /* 0x00000000ff087229 */ /* 0x000fd4000000080a */
[----:B------:R-:W-:Y:S02]  /*04a0*/  FSEL R10, R10, R8, !P0 ;  /* 0x000000080a0a7208 */ /* 0x000fe40004000000 */
[----:B------:R-:W-:Y:S01]  /*04b0*/  FSEL R11, R11, R9, !P0 ;  /* 0x000000090b0b7208 */ /* 0x000fe20004000000 */
[----:B---3--:R-:W-:-:S04]  /*04c0*/  IMAD.WIDE R8, R0, 0x8, R4 ;  /* 0x0000000800087825 */ /* 0x008fc800078e0204 */
[----:B------:R-:W-:Y:S01]  /*04d0*/  IMAD.IADD R0, R3, 0x1, R0 ;  /* 0x0000000103007824 */ /* 0x000fe200078e0200 */
[----:B------:R1:W-:Y:S04]  /*04e0*/  STG.E.64 desc[UR6][R8.64], R10 ;  /* 0x0000000a08007986 */ /* 0x0003e8000c101b06 */
[----:B------:R-:W-:-:S13]  /*04f0*/  ISETP.GE.AND P0, PT, R0, UR10, PT ;  /* 0x0000000a00007c0c */ /* 0x000fda000bf06270 */
[----:B-1----:R-:W-:Y:S05]  /*0500*/  @!P0 BRA `(.L_x_619) ;  /* 0xfffffff800fc8947 */ /* 0x002fea000383ffff */
[----:B------:R-:W-:Y:S05]  /*0510*/  EXIT ;  /* 0x000000000000794d */ /* 0x000fea0003800000 */
        .type           $_Z17gpuKernelArrayCosIdEvPT_S1_i$__internal_trig_reduction_slowpathd,@function
        .size           $_Z17gpuKernelArrayCosIdEvPT_S1_i$__internal_trig_reduction_slowpathd,(.L_x_706 - $_Z17gpuKernelArrayCosIdEvPT_S1_i$__internal_trig_reduction_slowpathd)
$_Z17gpuKernelArrayCosIdEvPT_S1_i$__internal_trig_reduction_slowpathd:
        /* <DEDUP_REMOVED lines=9> */
[----:B------:R-:W-:-:S03]  /*05b0*/  CS2R R16, SRZ ;  /* 0x0000000000107805 */ /* 0x000fc6000001ff00 */
[----:B------:R-:W-:Y:S02]  /*05c0*/  SHF.R.U32.HI R9, RZ, 0x6, R10 ;  /* 0x00000006ff097819 */ /* 0x000fe4000001160a */
[----:B------:R-:W-:Y:S02]  /*05d0*/  ISETP.GE.U32.AND P0, PT, R10, 0x80, PT ;  /* 0x000000800a00780c */ /* 0x000fe40003f06070 */
[C---:B------:R-:W-:Y:S02]  /*05e0*/  IADD3 R10, PT, PT, -R9.reuse, 0x13, RZ ;  /* 0x00000013090a7810 */ /* 0x040fe40007ffe1ff */
[----:B------:R-:W-:Y:S02]  /*05f0*/  IADD3 R23, PT, PT, -R9, 0xf, RZ ;  /* 0x0000000f09177810 */ /* 0x000fe40007ffe1ff */
        /* <DEDUP_REMOVED lines=11> */
.L_x_624:
        /* <DEDUP_REMOVED lines=29> */
.L_x_623:
[----:B------:R-:W-:-:S07]  /*0880*/  IMAD.MOV.U32 R23, RZ, RZ, R10 ;  /* 0x000000ffff177224 */ /* 0x000fce00078e000a */
.L_x_622:
[----:B------:R-:W-:Y:S05]  /*0890*/  BSYNC.RECONVERGENT B2 ;  /* 0x0000000000027941 */ /* 0x000fea0003800200 */
.L_x_621:
[----:B------:R-:W-:Y:S01]  /*08a0*/  LOP3.LUT P0, R27, R8, 0x3f, RZ, 0xc0, !PT ;  /* 0x0000003f081b7812 */ /* 0x000fe2000780c0ff */
[----:B------:R-:W-:-:S04]  /*08b0*/  IMAD.IADD R8, R9, 0x1, R23 ;  /* 0x0000000109087824 */ /* 0x000fc800078e0217 */
[----:B------:R-:W-:-:S05]  /*08c0*/  IMAD.U32 R29, R8, 0x8, R1 ;  /* 0x00000008081d7824 */ /* 0x000fca00078e0001 */
[----:B------:R0:W-:Y:S04]  /*08d0*/  STL.64 [R29+-0x78], R16 ;  /* 0xffff88101d007387 */ /* 0x0001e80000100a00 */
[----:B------:R-:W2:Y:S04]  /*08e0*/  @P0 LDL.64 R18, [R1+0x8] ;  /* 0x0000080001120983 */ /* 0x000ea80000100a00 */
[----:B------:R-:W3:Y:S04]  /*08f0*/  LDL.64 R12, [R1+0x10] ;  /* 0x00001000010c7983 */ /* 0x000ee80000100a00 */
[----:B------:R-:W0:Y:S01]  /*0900*/  LDL.64 R8, [R1+0x18] ;  /* 0x0000180001087983 */ /* 0x000e220000100a00 */
[----:B------:R-:W-:Y:S01]  /*0910*/  @P0 LOP3.LUT R10, R27, 0x3f, RZ, 0x3c, !PT ;  /* 0x0000003f1b0a0812 */ /* 0x000fe200078e3cff */
[----:B------:R-:W-:Y:S01]  /*0920*/  BSSY.RECONVERGENT B2, `(.L_x_625) ;  /* 0x0000034000027945 */ /* 0x000fe20003800200 */
[----:B--2---:R-:W-:-:S02]  /*0930*/  @P0 SHF.R.U64 R15, R18, 0x1, R19 ;  /* 0x00000001120f0819 */ /* 0x004fc40000001213 */
[----:B------:R-:W-:Y:S02]  /*0940*/  @P0 SHF.R.U32.HI R19, RZ, 0x1, R19 ;  /* 0x00000001ff130819 */ /* 0x000fe40000011613 */
[CC--:B---3--:R-:W-:Y:S02]  /*0950*/  @P0 SHF.L.U32 R21, R12.reuse, R27.reuse, RZ ;  /* 0x0000001b0c150219 */ /* 0x0c8fe400000006ff */
[----:B------:R-:W-:Y:S02]  /*0960*/  @P0 SHF.R.U64 R14, R15, R10, R19 ;  /* 0x0000000a0f0e0219 */ /* 0x000fe40000001213 */
[--C-:B------:R-:W-:Y:S02]  /*0970*/  @P0 SHF.R.U32.HI R25, RZ, 0x1, R13.reuse ;  /* 0x00000001ff190819 */ /* 0x100fe4000001160d */
[C-C-:B------:R-:W-:Y:S02]  /*0980*/  @P0 SHF.R.U64 R23, R12.reuse, 0x1, R13.reuse ;  /* 0x000000010c170819 */ /* 0x140fe4000000120d */
[----:B------:R-:W-:-:S02]  /*0990*/  @P0 SHF.L.U64.HI R18, R12, R27, R13 ;  /* 0x0000001b0c120219 */ /* 0x000fc4000001020d */
[----:B------:R-:W-:Y:S02]  /*09a0*/  @P0 SHF.R.U32.HI R15, RZ, R10, R19 ;  /* 0x0000000aff0f0219 */ /* 0x000fe40000011613 */
[----:B------:R-:W-:Y:S02]  /*09b0*/  @P0 LOP3.LUT R12, R21, R14, RZ, 0xfc, !PT ;  /* 0x0000000e150c0212 */ /* 0x000fe400078efcff */
[----:B0-----:R-:W-:Y:S02]  /*09c0*/  @P0 SHF.L.U32 R16, R8, R27, RZ ;  /* 0x0000001b08100219 */ /* 0x001fe400000006ff */
        /* <DEDUP_REMOVED lines=41> */
.L_x_626:
[----:B------:R-:W-:Y:S05]  /*0c60*/  BSYNC.RECONVERGENT B2 ;  /* 0x0000000000027941 */ /* 0x000fea0003800200 */
.L_x_625:
[----:B------:R-:W-:Y:S01]  /*0c70*/  IMAD.WIDE.U32 R16, R13, 0x2168c235, RZ ;  /* 0x2168c2350d107825 */ /* 0x000fe200078e00ff */
[----:B------:R-:W-:-:S03]  /*0c80*/  SHF.R.U32.HI R9, RZ, 0x1e, R9 ;  /* 0x0000001eff097819 */ /* 0x000fc60000011609 */
[----:B------:R-:W-:Y:S01]  /*0c90*/  IMAD.MOV.U32 R14, RZ, RZ, R17 ;  /* 0x000000ffff0e7224 */ /* 0x000fe200078e0011 */
[----:B------:R-:W-:Y:S01]  /*0ca0*/  IADD3 RZ, P1, PT, R16, R16, RZ ;  /* 0x0000001010ff7210 */ /* 0x000fe20007f3e0ff */
[----:B------:R-:W-:Y:S01]  /*0cb0*/  IMAD.MOV.U32 R15, RZ, RZ, RZ ;  /* 0x000000ffff0f7224 */ /* 0x000fe200078e00ff */
[----:B------:R-:W-:Y:S01]  /*0cc0*/  LEA.HI R9, R8, R9, RZ, 0x1 ;  /* 0x0000000908097211 */ /* 0x000fe200078f08ff */
        /* <DEDUP_REMOVED lines=19> */
[----:B------:R-:W-:-:S02]  /*0e00*/  @!P0 LOP3.LUT R11, R11, 0x80000000, RZ, 0x3c, !PT ;  /* 0x800000000b0b8812 */ /* 0x000fc400078e3cff */
[----:B------:R-:W-:-:S04]  /*0e10*/  SHF.R.U64 R10, R10, 0xa, R13 ;  /* 0x0000000a0a0a7819 */ /* 0x000fc8000000120d */
[----:B------:R-:W-:-:S03]  /*0e20*/  IADD3 R10, P2, PT, R10, 0x1, RZ ;  /* 0x000000010a0a7810 */ /* 0x000fc60007f5e0ff */
[----:B------:R-:W-:Y:S01]  /*0e30*/  @P1 IMAD.MOV R9, RZ, RZ, -R9 ;  /* 0x000000ffff091224 */ /* 0x000fe200078e0a09 */
[----:B------:R-:W-:-:S04]  /*0e40*/  LEA.HI.X R13, R13, RZ, RZ, 0x16, P2 ;  /* 0x000000ff0d0d7211 */ /* 0x000fc800010fb4ff */
[--C-:B------:R-:W-:Y:S01]  /*0e50*/  SHF.R.U64 R12, R10, 0x1, R13.reuse ;  /* 0x000000010a0c7819 */ /* 0x100fe2000000120d */
[----:B------:R-:W-:Y:S01]  /*0e60*/  IMAD.SHL.U32 R10, R14, 0x100000, RZ ;  /* 0x001000000e0a7824 */ /* 0x000fe200078e00ff */
[----:B------:R-:W-:Y:S02]  /*0e70*/  SHF.R.U32.HI R13, RZ, 0x1, R13 ;  /* 0x00000001ff0d7819 */ /* 0x000fe4000001160d */
[----:B------:R-:W-:-:S04]  /*0e80*/  IADD3 R12, P2, P3, RZ, RZ, R12 ;  /* 0x000000ffff0c7210 */ /* 0x000fc80007b5e00c */
[----:B------:R-:W-:-:S04]  /*0e90*/  IADD3.X R8, PT, PT, R10, 0x3fe00000, R13, P2, P3 ;  /* 0x3fe000000a087810 */ /* 0x000fc800017e640d */
[----:B------:R-:W-:-:S07]  /*0ea0*/  LOP3.LUT R13, R8, R11, RZ, 0xfc, !PT ;  /* 0x0000000b080d7212 */ /* 0x000fce00078efcff */
.L_x_620:
[----:B------:R-:W-:Y:S02]  /*0eb0*/  IMAD.MOV.U32 R10, RZ, RZ, R9 ;  /* 0x000000ffff0a7224 */ /* 0x000fe400078e0009 */
[----:B------:R-:W-:Y:S02]  /*0ec0*/  IMAD.MOV.U32 R8, RZ, RZ, R2 ;  /* 0x000000ffff087224 */ /* 0x000fe400078e0002 */
[----:B------:R-:W-:-:S04]  /*0ed0*/  IMAD.MOV.U32 R9, RZ, RZ, 0x0 ;  /* 0x00000000ff097424 */ /* 0x000fc800078e00ff */
[----:B------:R-:W-:Y:S05]  /*0ee0*/  RET.REL.NODEC R8 `(_Z17gpuKernelArrayCosIdEvPT_S1_i) ;  /* 0xfffffff008447950 */ /* 0x000fea0003c3ffff */
.L_x_627:
        /* <DEDUP_REMOVED lines=9> */
.L_x_706:


//--------------------- .text._Z17gpuKernelArraySinIdEvPT_S1_i --------------------------
	.section	.text._Z17gpuKernelArraySinIdEvPT_S1_i,"ax",@progbits
	.align	128
        .global         _Z17gpuKernelArraySinIdEvPT_S1_i
        .type           _Z17gpuKernelArraySinIdEvPT_S1_i,@function
        .size           _Z17gpuKernelArraySinIdEvPT_S1_i,(.L_x_707 - _Z17gpuKernelArraySinIdEvPT_S1_i)
        .other          _Z17gpuKernelArraySinIdEvPT_S1_i,@"STO_CUDA_ENTRY STV_DEFAULT"
_Z17gpuKernelArraySinIdEvPT_S1_i:
.text._Z17gpuKernelArraySinIdEvPT_S1_i:
        /* <DEDUP_REMOVED lines=16> */
.L_x_630:
[----:B0-----:R-:W-:-:S06]  /*0100*/  IMAD.WIDE R10, R0, 0x8, R6 ;  /* 0x00000008000a7825 */ /* 0x001fcc00078e0206 */
[----:B--2---:R-:W2:Y:S01]  /*0110*/  LDG.E.64 R10, desc[UR6][R10.64] ;  /* 0x000000060a0a7981 */ /* 0x004ea2000c1e1b00 */
[----:B------:R-:W-:Y:S01]  /*0120*/  BSSY.RECONVERGENT B0, `(.L_x_628) ;  /* 0x000001a000007945 */ /* 0x000fe20003800200 */
[----:B--2---:R-:W-:-:S14]  /*0130*/  DSETP.NEU.AND P0, PT, |R10|, +INF , PT ;  /* 0x7ff000000a00742a */ /* 0x004fdc0003f0d200 */
[----:B------:R-:W-:Y:S01]  /*0140*/  @!P0 DMUL R20, RZ, R10 ;  /* 0x0000000aff148228 */ /* 0x000fe20000000000 */
[----:B------:R-:W-:Y:S01]  /*0150*/  @!P0 IMAD.MOV.U32 R2, RZ, RZ, RZ ;  /* 0x000000ffff028224 */ /* 0x000fe200078e00ff */
[----:B------:R-:W-:Y:S09]  /*0160*/  @!P0 BRA `(.L_x_629) ;  /* 0x0000000000548947 */ /* 0x000ff20003800000 */
[----:B------:R-:W-:Y:S01]  /*0170*/  UMOV UR4, 0x6dc9c883 ;  /* 0x6dc9c88300047882 */ /* 0x000fe20000000000 */
[----:B------:R-:W-:Y:S01]  /*0180*/  UMOV UR5, 0x3fe45f30 ;  /* 0x3fe45f3000057882 */ /* 0x000fe20000000000 */
[C---:B------:R-:W-:Y:S02]  /*0190*/  DSETP.GE.AND P0, PT, |R10|.reuse, 2.14748364800000000000e+09, PT ;  /* 0x41e000000a00742a */ /* 0x040fe40003f06200 */
        /* <DEDUP_REMOVED lines=14> */
[----:B---34-:R-:W-:Y:S05]  /*0280*/  CALL.REL.NOINC `($_Z17gpuKernelArraySinIdEvPT_S1_i$__internal_trig_reduction_slowpathd) ;  /* 0x0000000000987944 */ /* 0x018fea0003c00000 */
[----:B------:R-:W-:Y:S02]  /*0290*/  IMAD.MOV.U32 R2, RZ, RZ, R10 ;  /* 0x000000ffff027224 */ /* 0x000fe400078e000a */
[----:B------:R-:W-:Y:S02]  /*02a0*/  IMAD.MOV.U32 R20, RZ, RZ, R12 ;  /* 0x000000ffff147224 */ /* 0x000fe400078e000c */
[----:B------:R-:W-:-:S07]  /*02b0*/  IMAD.MOV.U32 R21, RZ, RZ, R13 ;  /* 0x000000ffff157224 */ /* 0x000fce00078e000d */
.L_x_629:
[----:B----4-:R-:W-:Y:S05]  /*02c0*/  BSYNC.RECONVERGENT B0 ;  /* 0x0000000000007941 */ /* 0x010fea0003800200 */
.L_x_628:
        /* <DEDUP_REMOVED lines=34> */
        .type           $_Z17gpuKernelArraySinIdEvPT_S1_i$__internal_trig_reduction_slowpathd,@function
        .size           $_Z17gpuKernelArraySinIdEvPT_S1_i$__internal_trig_reduction_slowpathd,(.L_x_707 - $_Z17gpuKernelArraySinIdEvPT_S1_i$__internal_trig_reduction_slowpathd)
$_Z17gpuKernelArraySinIdEvPT_S1_i$__internal_trig_reduction_slowpathd:
        /* <DEDUP_REMOVED lines=25> */
.L_x_635:
        /* <DEDUP_REMOVED lines=29> */
.L_x_634:
[----:B------:R-:W-:-:S07]  /*0850*/  IMAD.MOV.U32 R23, RZ, RZ, R10 ;  /* 0x000000ffff177224 */ /* 0x000fce00078e000a */
.L_x_633:
[----:B------:R-:W-:Y:S05]  /*0860*/  BSYNC.RECONVERGENT B1 ;  /* 0x0000000000017941 */ /* 0x000fea0003800200 */
.L_x_632:
        /* <DEDUP_REMOVED lines=60> */
.L_x_637:
[----:B------:R-:W-:Y:S05]  /*0c30*/  BSYNC.RECONVERGENT B1 ;  /* 0x0000000000017941 */ /* 0x000fea0003800200 */
.L_x_636:
        /* <DEDUP_REMOVED lines=36> */
.L_x_631:
[----:B------:R-:W-:Y:S02]  /*0e80*/  IMAD.MOV.U32 R10, RZ, RZ, R9 ;  /* 0x000000ffff0a7224 */ /* 0x000fe400078e0009 */
[----:B------:R-:W-:Y:S02]  /*0e90*/  IMAD.MOV.U32 R8, RZ, RZ, R2 ;  /* 0x000000ffff087224 */ /* 0x000fe400078e0002 */
[----:B------:R-:W-:-:S04]  /*0ea0*/  IMAD.MOV.U32 R9, RZ, RZ, 0x0 ;  /* 0x00000000ff097424 */ /* 0x000fc800078e00ff */
[----:B------:R-:W-:Y:S05]  /*0eb0*/  RET.REL.NODEC R8 `(_Z17gpuKernelArraySinIdEvPT_S1_i) ;  /* 0xfffffff008507950 */ /* 0x000fea0003c3ffff */
.L_x_638:
        /* <DEDUP_REMOVED lines=12> */
.L_x_707:


//--------------------- .text._Z18gpuKernelArraySqrtIdEvPT_S1_i --------------------------
	.section	.text._Z18gpuKernelArraySqrtIdEvPT_S1_i,"ax",@progbits
	.align	128
        .global         _Z18gpuKernelArraySqrtIdEvPT_S1_i
        .type           _Z18gpuKernelArraySqrtIdEvPT_S1_i,@function
        .size           _Z18gpuKernelArraySqrtIdEvPT_S1_i,(.L_x_708 - _Z18gpuKernelArraySqrtIdEvPT_S1_i)
        .other          _Z18gpuKernelArraySqrtIdEvPT_S1_i,@"STO_CUDA_ENTRY STV_DEFAULT"
_Z18gpuKernelArraySqrtIdEvPT_S1_i:
.text._Z18gpuKernelArraySqrtIdEvPT_S1_i:
        /* <DEDUP_REMOVED lines=14> */
.L_x_641:
[----:B0-----:R-:W-:-:S06]  /*00e0*/  IMAD.WIDE R10, R7, 0x8, R2 ;  /* 0x00000008070a7825 */ /* 0x001fcc00078e0202 */
[----:B--2---:R-:W2:Y:S01]  /*00f0*/  LDG.E.64 R10, desc[UR6][R10.64] ;  /* 0x000000060a0a7981 */ /* 0x004ea2000c1e1b00 */
[----:B------:R-:W-:Y:S01]  /*0100*/  IMAD.MOV.U32 R14, RZ, RZ, 0x0 ;  /* 0x00000000ff0e7424 */ /* 0x000fe200078e00ff */
[----:B------:R-:W-:Y:S01]  /*0110*/  MOV R15, 0x3fd80000 ;  /* 0x3fd80000000f7802 */ /* 0x000fe20000000f00 */
[----:B------:R-:W-:Y:S01]  /*0120*/  BSSY.RECONVERGENT B0, `(.L_x_639) ;  /* 0x0000014000007945 */ /* 0x000fe20003800200 */
[----:B-12---:R-:W0:Y:S01]  /*0130*/  MUFU.RSQ64H R9, R11 ;  /* 0x0000000b00097308 */ /* 0x006e220000001c00 */
[----:B------:R-:W-:-:S05]  /*0140*/  VIADD R8, R11, 0xfcb00000 ;  /* 0xfcb000000b087836 */ /* 0x000fca0000000000 */
[----:B------:R-:W-:Y:S01]  /*0150*/  ISETP.GE.U32.AND P1, PT, R8, 0x7ca00000, PT ;  /* 0x7ca000000800780c */ /* 0x000fe20003f26070 */
[----:B0-----:R-:W-:-:S08]  /*0160*/  DMUL R12, R8, R8 ;  /* 0x00000008080c7228 */ /* 0x001fd00000000000 */
[----:B------:R-:W-:-:S08]  /*0170*/  DFMA R12, R10, -R12, 1 ;  /* 0x3ff000000a0c742b */ /* 0x000fd0000000080c */
[----:B------:R-:W-:Y:S02]  /*0180*/  DFMA R14, R12, R14, 0.5 ;  /* 0x3fe000000c0e742b */ /* 0x000fe4000000000e */
[----:B------:R-:W-:-:S08]  /*0190*/  DMUL R12, R8, R12 ;  /* 0x0000000c080c7228 */ /* 0x000fd00000000000 */
[----:B------:R-:W-:Y:S01]  /*01a0*/  DFMA R22, R14, R12, R8 ;  /* 0x0000000c0e16722b */ /* 0x000fe20000000008 */
[--C-:B------:R-:W-:Y:S02]  /*01b0*/  IMAD.MOV.U32 R13, RZ, RZ, R7.reuse ;  /* 0x000000ffff0d7224 */ /* 0x100fe400078e0007 */
[----:B------:R-:W-:-:S05]  /*01c0*/  IMAD.IADD R7, R0, 0x1, R7 ;  /* 0x0000000100077824 */ /* 0x000fca00078e0207 */
[----:B------:R-:W-:Y:S01]  /*01d0*/  DMUL R14, R10, R22 ;  /* 0x000000160a0e7228 */ /* 0x000fe20000000000 */
[----:B----4-:R-:W-:Y:S01]  /*01e0*/  ISETP.GE.AND P0, PT, R7, UR5, PT ;  /* 0x0000000507007c0c */ /* 0x010fe2000bf06270 */
[----:B------:R-:W-:Y:S01]  /*01f0*/  IMAD.MOV.U32 R20, RZ, RZ, R22 ;  /* 0x000000ffff147224 */ /* 0x000fe200078e0016 */
[----:B------:R-:W-:-:S05]  /*0200*/  IADD3 R21, PT, PT, R23, -0x100000, RZ ;  /* 0xfff0000017157810 */ /* 0x000fca0007ffe0ff */
[----:B------:R-:W-:-:S08]  /*0210*/  DFMA R16, R14, -R14, R10 ;  /* 0x8000000e0e10722b */ /* 0x000fd0000000000a */
[----:B------:R-:W-:Y:S01]  /*0220*/  DFMA R18, R16, R20, R14 ;  /* 0x000000141012722b */ /* 0x000fe2000000000e */
[----:B------:R-:W-:Y:S10]  /*0230*/  @!P1 BRA `(.L_x_640) ;  /* 0x0000000000089947 */ /* 0x000ff40003800000 */
[----:B------:R-:W-:-:S07]  /*0240*/  MOV R6, 0x260 ;  /* 0x0000026000067802 */ /* 0x000fce0000000f00 */
[----:B---3--:R-:W-:Y:S05]  /*0250*/  CALL.REL.NOINC `($__internal_11_$__cuda_sm20_dsqrt_rn_f64_mediumpath_v1) ;  /* 0x0000000000147944 */ /* 0x008fea0003c00000 */
.L_x_640:
[----:B------:R-:W-:Y:S05]  /*0260*/  BSYNC.RECONVERGENT B0 ;  /* 0x0000000000007941 */ /* 0x000fea0003800200 */
.L_x_639:
[----:B---3--:R-:W-:-:S05]  /*0270*/  IMAD.WIDE R8, R13, 0x8, R4 ;  /* 0x000000080d087825 */ /* 0x008fca00078e0204 */
[----:B------:R1:W-:Y:S01]  /*0280*/  STG.E.64 desc[UR6][R8.64], R18 ;  /* 0x0000001208007986 */ /* 0x0003e2000c101b06 */
[----:B------:R-:W-:Y:S05]  /*0290*/  @!P0 BRA `(.L_x_641) ;  /* 0xfffffffc00908947 */ /* 0x000fea000383ffff */
[----:B------:R-:W-:Y:S05]  /*02a0*/  EXIT ;  /* 0x000000000000794d */ /* 0x000fea0003800000 */
        .weak           $__internal_11_$__cuda_sm20_dsqrt_rn_f64_mediumpath_v1
        .type           $__internal_11_$__cuda_sm20_dsqrt_rn_f64_mediumpath_v1,@function
        .size           $__internal_11_$__cuda_sm20_dsqrt_rn_f64_mediumpath_v1,(.L_x_708 - $__internal_11_$__cuda_sm20_dsqrt_rn_f64_mediumpath_v1)
$__internal_11_$__cuda_sm20_dsqrt_rn_f64_mediumpath_v1:
[----:B------:R-:W-:Y:S01]  /*02b0*/  ISETP.GE.U32.AND P1, PT, R8, -0x3400000, PT ;  /* 0xfcc000000800780c */ /* 0x000fe20003f26070 */
[----:B------:R-:W-:Y:S01]  /*02c0*/  BSSY.RECONVERGENT B1, `(.L_x_642) ;  /* 0x0000028000017945 */ /* 0x000fe20003800200 */
[----:B------:R-:W-:Y:S01]  /*02d0*/  MOV R8, R10 ;  /* 0x0000000a00087202 */ /* 0x000fe20000000f00 */
[----:B------:R-:W-:Y:S01]  /*02e0*/  IMAD.MOV.U32 R9, RZ, RZ, R11 ;  /* 0x000000ffff097224 */ /* 0x000fe200078e000b */
[----:B------:R-:W-:Y:S01]  /*02f0*/  MOV R11, R17 ;  /* 0x00000011000b7202 */ /* 0x000fe20000000f00 */
[----:B------:R-:W-:Y:S02]  /*0300*/  IMAD.MOV.U32 R20, RZ, RZ, R22 ;  /* 0x000000ffff147224 */ /* 0x000fe400078e0016 */
[----:B------:R-:W-:-:S06]  /*0310*/  IMAD.MOV.U32 R10, RZ, RZ, R16 ;  /* 0x000000ffff0a7224 */ /* 0x000fcc00078e0010 */
[----:B------:R-:W-:Y:S05]  /*0320*/  @!P1 BRA `(.L_x_643) ;  /* 0x0000000000209947 */ /* 0x000fea0003800000 */
[----:B------:R-:W-:-:S10]  /*0330*/  DFMA.RM R10, R10, R20, R14 ;  /* 0x000000140a0a722b */ /* 0x000fd4000000400e */
[----:B------:R-:W-:-:S05]  /*0340*/  IADD3 R14, P1, PT, R10, 0x1, RZ ;  /* 0x000000010a0e7810 */ /* 0x000fca0007f3e0ff */
[----:B------:R-:W-:-:S06]  /*0350*/  IMAD.X R15, RZ, RZ, R11, P1 ;  /* 0x000000ffff0f7224 */ /* 0x000fcc00008e060b */
[----:B------:R-:W-:-:S08]  /*0360*/  DFMA.RP R8, -R10, R14, R8 ;  /* 0x0000000e0a08722b */ /* 0x000fd00000008108 */
[----:B------:R-:W-:-:S06]  /*0370*/  DSETP.GT.AND P1, PT, R8, RZ, PT ;  /* 0x000000ff0800722a */ /* 0x000fcc0003f24000 */
[----:B------:R-:W-:Y:S02]  /*0380*/  FSEL R10, R14, R10, P1 ;  /* 0x0000000a0e0a7208 */ /* 0x000fe40000800000 */
[----:B------:R-:W-:Y:S01]  /*0390*/  FSEL R11, R15, R11, P1 ;  /* 0x0000000b0f0b7208 */ /* 0x000fe20000800000 */
[----:B------:R-:W-:Y:S06]  /*03a0*/  BRA `(.L_x_644) ;  /* 0x0000000000647947 */ /* 0x000fec0003800000 */
.L_x_643:
[----:B------:R-:W-:-:S14]  /*03b0*/  DSETP.NE.AND P1, PT, R8, RZ, PT ;  /* 0x000000ff0800722a */ /* 0x000fdc0003f25000 */
[----:B------:R-:W-:Y:S05]  /*03c0*/  @!P1 BRA `(.L_x_645) ;  /* 0x0000000000589947 */ /* 0x000fea0003800000 */
[----:B------:R-:W-:-:S13]  /*03d0*/  ISETP.GE.AND P1, PT, R9, RZ, PT ;  /* 0x000000ff0900720c */ /* 0x000fda0003f26270 */
[----:B------:R-:W-:Y:S01]  /*03e0*/  @!P1 MOV R10, 0x0 ;  /* 0x00000000000a9802 */ /* 0x000fe20000000f00 */
[----:B------:R-:W-:Y:S01]  /*03f0*/  @!P1 IMAD.MOV.U32 R11, RZ, RZ, -0x80000 ;  /* 0xfff80000ff0b9424 */ /* 0x000fe200078e00ff */
[----:B------:R-:W-:Y:S06]  /*0400*/  @!P1 BRA `(.L_x_644) ;  /* 0x00000000004c9947 */ /* 0x000fec0003800000 */
[----:B------:R-:W-:-:S13]  /*0410*/  ISETP.GT.AND P1, PT, R9, 0x7fefffff, PT ;  /* 0x7fefffff0900780c */ /* 0x000fda0003f24270 */
[----:B------:R-:W-:Y:S05]  /*0420*/  @P1 BRA `(.L_x_645) ;  /* 0x0000000000401947 */ /* 0x000fea0003800000 */
[----:B------:R-:W-:Y:S01]  /*0430*/  DMUL R8, R8, 8.11296384146066816958e+31 ;  /* 0x4690000008087828 */ /* 0x000fe20000000000 */
[----:B------:R-:W-:Y:S01]  /*0440*/  MOV R10, RZ ;  /* 0x000000ff000a7202 */ /* 0x000fe20000000f00 */
[----:B------:R-:W-:Y:S01]  /*0450*/  IMAD.MOV.U32 R16, RZ, RZ, 0x0 ;  /* 0x00000000ff107424 */ /* 0x000fe200078e00ff */
[----:B------:R-:W-:-:S03]  /*0460*/  MOV R17, 0x3fd80000 ;  /* 0x3fd8000000117802 */ /* 0x000fc60000000f00 */
[----:B------:R-:W0:Y:S02]  /*0470*/  MUFU.RSQ64H R11, R9 ;  /* 0x00000009000b7308 */ /* 0x000e240000001c00 */
[----:B0-----:R-:W-:-:S08]  /*0480*/  DMUL R14, R10, R10 ;  /* 0x0000000a0a0e7228 */ /* 0x001fd00000000000 */
[----:B------:R-:W-:-:S08]  /*0490*/  DFMA R14, R8, -R14, 1 ;  /* 0x3ff00000080e742b */ /* 0x000fd0000000080e */
[----:B------:R-:W-:Y:S02]  /*04a0*/  DFMA R16, R14, R16, 0.5 ;  /* 0x3fe000000e10742b */ /* 0x000fe40000000010 */
[----:B------:R-:W-:-:S08]  /*04b0*/  DMUL R14, R10, R14 ;  /* 0x0000000e0a0e7228 */ /* 0x000fd00000000000 */
[----:B------:R-:W-:-:S08]  /*04c0*/  DFMA R14, R16, R14, R10 ;  /* 0x0000000e100e722b */ /* 0x000fd0000000000a */
[----:B------:R-:W-:Y:S02]  /*04d0*/  DMUL R10, R8, R14 ;  /* 0x0000000e080a7228 */ /* 0x000fe40000000000 */
[----:B------:R-:W-:-:S06]  /*04e0*/  VIADD R15, R15, 0xfff00000 ;  /* 0xfff000000f0f7836 */ /* 0x000fcc0000000000 */
[----:B------:R-:W-:-:S08]  /*04f0*/  DFMA R16, R10, -R10, R8 ;  /* 0x8000000a0a10722b */ /* 0x000fd00000000008 */
[----:B------:R-:W-:-:S10]  /*0500*/  DFMA R10, R14, R16, R10 ;  /* 0x000000100e0a722b */ /* 0x000fd4000000000a */
[----:B------:R-:W-:Y:S01]  /*0510*/  IADD3 R11, PT, PT, R11, -0x3500000, RZ ;  /* 0xfcb000000b0b7810 */ /* 0x000fe20007ffe0ff */
[----:B------:R-:W-:Y:S06]  /*0520*/  BRA `(.L_x_644) ;  /* 0x0000000000047947 */ /* 0x000fec0003800000 */
.L_x_645:
[----:B------:R-:W-:-:S11]  /*0530*/  DADD R10, R8, R8 ;  /* 0x00000000080a7229 */ /* 0x000fd60000000008 */
.L_x_644:
[----:B------:R-:W-:Y:S05]  /*0540*/  BSYNC.RECONVERGENT B1 ;  /* 0x0000000000017941 */ /* 0x000fea0003800200 */
.L_x_642:
[----:B------:R-:W-:Y:S02]  /*0550*/  HFMA2 R9, -RZ, RZ, 0, 0 ;  /* 0x00000000ff097431 */ /* 0x000fe400000001ff */
[----:B------:R-:W-:Y:S01]  /*0560*/  IMAD.MOV.U32 R8, RZ, RZ, R6 ;  /* 0x000000ffff087224 */ /* 0x000fe200078e0006 */
[----:B------:R-:W-:Y:S01]  /*0570*/  MOV R19, R11 ;  /* 0x0000000b00137202 */ /* 0x000fe20000000f00 */
[----:B------:R-:W-:Y:S02]  /*0580*/  IMAD.MOV.U32 R18, RZ, RZ, R10 ;  /* 0x000000ffff127224 */ /* 0x000fe400078e000a */
[----:B------:R-:W-:Y:S05]  /*0590*/  RET.REL.NODEC R8 `(_Z18gpuKernelArraySqrtIdEvPT_S1_i) ;  /* 0xfffffff808987950 */ /* 0x000fea0003c3ffff */
.L_x_646:
        /* <DEDUP_REMOVED lines=14> */
.L_x_708:


//--------------------- .text._Z17gpuKernelArrayAbsIdEvPT_S1_i --------------------------
	.section	.text._Z17gpuKernelArrayAbsIdEvPT_S1_i,"ax",@progbits
	.align	128
        .global         _Z17gpuKernelArrayAbsIdEvPT_S1_i
        .type           _Z17gpuKernelArrayAbsIdEvPT_S1_i,@function
        .size           _Z17gpuKernelArrayAbsIdEvPT_S1_i,(.L_x_827 - _Z17gpuKernelArrayAbsIdEvPT_S1_i)
        .other          _Z17gpuKernelArrayAbsIdEvPT_S1_i,@"STO_CUDA_ENTRY STV_DEFAULT"
_Z17gpuKernelArrayAbsIdEvPT_S1_i:
.text._Z17gpuKernelArrayAbsIdEvPT_S1_i:
        /* <DEDUP_REMOVED lines=13> */
.L_x_647:
[----:B---3--:R-:W-:-:S06]  /*00d0*/  IMAD.WIDE R2, R0, 0x8, R6 ;  /* 0x0000000800027825 */ /* 0x008fcc00078e0206 */
[----:B--2---:R-:W2:Y:S01]  /*00e0*/  LDG.E.64 R2, desc[UR6][R2.64] ;  /* 0x0000000602027981 */ /* 0x004ea2000c1e1b00 */
[----:B01----:R-:W-:Y:S01]  /*00f0*/  IMAD.WIDE R4, R0, 0x8, R8 ;  /* 0x0000000800047825 */ /* 0x003fe200078e0208 */
[----:B------:R-:W-:-:S04]  /*0100*/  IADD3 R0, PT, PT, R13, R0, RZ ;  /* 0x000000000d007210 */ /* 0x000fc80007ffe0ff */
[----:B------:R-:W-:Y:S01]  /*0110*/  ISETP.GE.AND P0, PT, R0, UR5, PT ;  /* 0x0000000500007c0c */ /* 0x000fe2000bf06270 */
[----:B--2---:R-:W-:-:S07]  /*0120*/  DADD R10, -RZ, |R2| ;  /* 0x00000000ff0a7229 */ /* 0x004fce0000000502 */
[----:B------:R1:W-:Y:S05]  /*0130*/  STG.E.64 desc[UR6][R4.64], R10 ;  /* 0x0000000a04007986 */ /* 0x0003ea000c101b06 */
[----:B------:R-:W-:Y:S05]  /*0140*/  @!P0 BRA `(.L_x_647) ;  /* 0xfffffffc00e08947 */ /* 0x000fea000383ffff */
[----:B------:R-:W-:Y:S05]  /*0150*/  EXIT ;  /* 0x000000000000794d */ /* 0x000fea0003800000 */
.L_x_648:
        /* <DEDUP_REMOVED lines=10> */
.L_x_827:


//--------------------- .text._Z19gpuKernelArrayMinusIdEvPT_S1_i --------------------------
	.section	.text._Z19gpuKernelArrayMinusIdEvPT_S1_i,"ax",@progbits
	.align	128
        .global         _Z19gpuKernelArrayMinusIdEvPT_S1_i
        .type           _Z19gpuKernelArrayMinusIdEvPT_S1_i,@function
        .size           _Z19gpuKernelArrayMinusIdEvPT_S1_i,(.L_x_828 - _Z19gpuKernelArrayMinusIdEvPT_S1_i)
        .other          _Z19gpuKernelArrayMinusIdEvPT_S1_i,@"STO_CUDA_ENTRY STV_DEFAULT"
_Z19gpuKernelArrayMinusIdEvPT_S1_i:
.text._Z19gpuKernelArrayMinusIdEvPT_S1_i:
        /* <DEDUP_REMOVED lines=13> */
.L_x_649:
[----:B---3--:R-:W-:-:S06]  /*00d0*/  IMAD.WIDE R2, R0, 0x8, R6 ;  /* 0x0000000800027825 */ /* 0x008fcc00078e0206 */
[----:B--2---:R-:W2:Y:S01]  /*00e0*/  LDG.E.64 R2, desc[UR6][R2.64] ;  /* 0x0000000602027981 */ /* 0x004ea2000c1e1b00 */
[----:B01----:R-:W-:Y:S01]  /*00f0*/  IMAD.WIDE R4, R0, 0x8, R8 ;  /* 0x0000000800047825 */ /* 0x003fe200078e0208 */
[----:B------:R-:W-:-:S04]  /*0100*/  IADD3 R0, PT, PT, R13, R0, RZ ;  /* 0x000000000d007210 */ /* 0x000fc80007ffe0ff */
[----:B------:R-:W-:Y:S01]  /*0110*/  ISETP.GE.AND P0, PT, R0, UR5, PT ;  /* 0x0000000500007c0c */ /* 0x000fe2000bf06270 */
[----:B--2---:R-:W-:-:S07]  /*0120*/  DADD R10, -RZ, -R2 ;  /* 0x00000000ff0a7229 */ /* 0x004fce0000000902 */
[----:B------:R1:W-:Y:S05]  /*0130*/  STG.E.64 desc[UR6][R4.64], R10 ;  /* 0x0000000a04007986 */ /* 0x0003ea000c101b06 */
[----:B------:R-:W-:Y:S05]  /*0140*/  @!P0 BRA `(.L_x_649) ;  /* 0xfffffffc00e08947 */ /* 0x000fea000383ffff */
[----:B------:R-:W-:Y:S05]  /*0150*/  EXIT ;  /* 0x000000000000794d */ /* 0x000fea0003800000 */
.L_x_650:
        /* <DEDUP_REMOVED lines=10> */
.L_x_828:


//--------------------- .text._Z18gpuKernelArrayCopyIdEvPT_S1_i --------------------------
	.section	.text._Z18gpuKernelArrayCopyIdEvPT_S1_i,"ax",@progbits
	.align	128
        .global         _Z18gpuKernelArrayCopyIdEvPT_S1_i
        .type           _Z18gpuKernelArrayCopyIdEvPT_S1_i,@function
        .size           _Z18gpuKernelArrayCopyIdEvPT_S1_i,(.L_x_829 - _Z18gpuKernelArrayCopyIdEvPT_S1_i)
        .other          _Z18gpuKernelArrayCopyIdEvPT_S1_i,@"STO_CUDA_ENTRY STV_DEFAULT"
_Z18gpuKernelArrayCopyIdEvPT_S1_i:
.text._Z18gpuKernelArrayCopyIdEvPT_S1_i:
        /* <DEDUP_REMOVED lines=13> */
.L_x_651:
[----:B-1-3--:R-:W-:-:S06]  /*00d0*/  IMAD.WIDE R2, R0, 0x8, R6 ;  /* 0x0000000800027825 */ /* 0x00afcc00078e0206 */
[----:B--2---:R-:W2:Y:S01]  /*00e0*/  LDG.E.64 R2, desc[UR6][R2.64] ;  /* 0x0000000602027981 */ /* 0x004ea2000c1e1b00 */
[----:B0-----:R-:W-:Y:S01]  /*00f0*/  IMAD.WIDE R4, R0, 0x8, R8 ;  /* 0x0000000800047825 */ /* 0x001fe200078e0208 */
[----:B------:R-:W-:-:S04]  /*0100*/  IADD3 R0, PT, PT, R11, R0, RZ ;  /* 0x000000000b007210 */ /* 0x000fc80007ffe0ff */
[----:B------:R-:W-:Y:S01]  /*0110*/  ISETP.GE.AND P0, PT, R0, UR5, PT ;  /* 0x0000000500007c0c */ /* 0x000fe2000bf06270 */
[----:B--2---:R1:W-:-:S12]  /*0120*/  STG.E.64 desc[UR6][R4.64], R2 ;  /* 0x0000000204007986 */ /* 0x0043d8000c101b06 */
[----:B------:R-:W-:Y:S05]  /*0130*/  @!P0 BRA `(.L_x_651) ;  /* 0xfffffffc00e48947 */ /* 0x000fea000383ffff */
[----:B------:R-:W-:Y:S05]  /*0140*/  EXIT ;  /* 0x000000000000794d */ /* 0x000fea0003800000 */
.L_x_652:
        /* <DEDUP_REMOVED lines=11> */
.L_x_829:


//--------------------- .text._Z27gpuKernelArrayMinusXAtIndexIdEvPT_S1_Pii --------------------------
	.section	.text._Z27gpuKernelArrayMinusXAtIndexIdEvPT_S1_Pii,"ax",@progbits
	.align	128
        .global         _Z27gpuKernelArrayMinusXAtIndexIdEvPT_S1_Pii
        .type           _Z27gpuKernelArrayMinusXAtIndexIdEvPT_S1_Pii,@function
        .size           _Z27gpuKernelArrayMinusXAtIndexIdEvPT_S1_Pii,(.L_x_830 - _Z27gpuKernelArrayMinusXAtIndexIdEvPT_S1_Pii)
        .other          _Z27gpuKernelArrayMinusXAtIndexIdEvPT_S1_Pii,@"STO_CUDA_ENTRY STV_DEFAULT"
_Z27gpuKernelArrayMinusXAtIndexIdEvPT_S1_Pii:
.text._Z27gpuKernelArrayMinusXAtIndexIdEvPT_S1_Pii:
        /* <DEDUP_REMOVED lines=11> */
.L_x_653:
[----:B0-----:R-:W0:Y:S08]  /*00b0*/  LDC.64 R4, c[0x0][0x390] ;  /* 0x0000e400ff047b82 */ /* 0x001e300000000a00 */
[----:B------:R-:W2:Y:S08]  /*00c0*/  LDC.64 R2, c[0x0][0x388] ;  /* 0x0000e200ff027b82 */ /* 0x000eb00000000a00 */
[----:B------:R-:W3:Y:S01]  /*00d0*/  LDC.64 R6, c[0x0][0x380] ;  /* 0x0000e000ff067b82 */ /* 0x000ee20000000a00 */
[----:B0-----:R-:W-:-:S06]  /*00e0*/  IMAD.WIDE R4, R0, 0x4, R4 ;  /* 0x0000000400047825 */ /* 0x001fcc00078e0204 */
[----:B-1----:R-:W3:Y:S01]  /*00f0*/  LDG.E R5, desc[UR6][R4.64] ;  /* 0x0000000604057981 */ /* 0x002ee2000c1e1900 */
[----:B--2---:R-:W-:-:S06]  /*0100*/  IMAD.WIDE R2, R0, 0x8, R2 ;  /* 0x0000000800027825 */ /* 0x004fcc00078e0202 */
[----:B------:R-:W2:Y:S01]  /*0110*/  LDG.E.64 R2, desc[UR6][R2.64] ;  /* 0x0000000602027981 */ /* 0x000ea2000c1e1b00 */
[----:B---3--:R-:W-:-:S05]  /*0120*/  IMAD.WIDE R6, R5, 0x8, R6 ;  /* 0x0000000805067825 */ /* 0x008fca00078e0206 */
[----:B------:R-:W2:Y:S01]  /*0130*/  LDG.E.64 R8, desc[UR6][R6.64] ;  /* 0x0000000606087981 */ /* 0x000ea2000c1e1b00 */
[----:B------:R-:W-:-:S04]  /*0140*/  IADD3 R0, PT, PT, R11, R0, RZ ;  /* 0x000000000b007210 */ /* 0x000fc80007ffe0ff */
[----:B------:R-:W-:Y:S01]  /*0150*/  ISETP.GE.AND P0, PT, R0, UR5, PT ;  /* 0x0000000500007c0c */ /* 0x000fe2000bf06270 */
[----:B--2---:R-:W-:-:S07]  /*0160*/  DADD R8, -R2, R8 ;  /* 0x0000000002087229 */ /* 0x004fce0000000108 */
[----:B------:R0:W-:Y:S05]  /*0170*/  STG.E.64 desc[UR6][R6.64], R8 ;  /* 0x0000000806007986 */ /* 0x0001ea000c101b06 */
[----:B------:R-:W-:Y:S05]  /*0180*/  @!P0 BRA `(.L_x_653) ;  /* 0xfffffffc00c88947 */ /* 0x000fea000383ffff */
[----:B------:R-:W-:Y:S05]  /*0190*/  EXIT ;  /* 0x000000000000794d */ /* 0x000fea0003800000 */
.L_x_654:
        /* <DEDUP_REMOVED lines=14> */
.L_x_830:


//--------------------- .text._Z26gpuKernelArrayPlusXAtIndexIdEvPT_S1_Pii --------------------------
	.section	.text._Z26gpuKernelArrayPlusXAtIndexIdEvPT_S1_Pii,"ax",@progbits
	.align	128
        .global         _Z26gpuKernelArrayPlusXAtIndexIdEvPT_S1_Pii
        .type           _Z26gpuKernelArrayPlusXAtIndexIdEvPT_S1_Pii,@function
        .size           _Z26gpuKernelArrayPlusXAtIndexIdEvPT_S1_Pii,(.L_x_831 - _Z26gpuKernelArrayPlusXAtIndexIdEvPT_S1_Pii)
        .other          _Z26gpuKernelArrayPlusXAtIndexIdEvPT_S1_Pii,@"STO_CUDA_ENTRY STV_DEFAULT"
_Z26gpuKernelArrayPlusXAtIndexIdEvPT_S1_Pii:
.text._Z26gpuKernelArrayPlusXAtIndexIdEvPT_S1_Pii:
        /* <DEDUP_REMOVED lines=11> */
.L_x_655:
        /* <DEDUP_REMOVED lines=11> */
[----:B--2---:R-:W-:-:S07]  /*0160*/  DADD R8, R2, R8 ;  /* 0x0000000002087229 */ /* 0x004fce0000000008 */
[----:B------:R0:W-:Y:S05]  /*0170*/  STG.E.64 desc[UR6][R6.64], R8 ;  /* 0x0000000806007986 */ /* 0x0001ea000c101b06 */
[----:B------:R-:W-:Y:S05]  /*0180*/  @!P0 BRA `(.L_x_655) ;  /* 0xfffffffc00c88947 */ /* 0x000fea000383ffff */
[----:B------:R-:W-:Y:S05]  /*0190*/  EXIT ;  /* 0x000000000000794d */ /* 0x000fea0003800000 */
.L_x_656:
        /* <DEDUP_REMOVED lines=14> */
.L_x_831:


//--------------------- .text._Z25gpuKernelArrayAXPYAtIndexIdEvPT_S1_S0_Pii --------------------------
	.section	.text._Z25gpuKernelArrayAXPYAtIndexIdEvPT_S1_S0_Pii,"ax",@progbits
	.align	128
        .global         _Z25gpuKernelArrayAXPYAtIndexIdEvPT_S1_S0_Pii
        .type           _Z25gpuKernelArrayAXPYAtIndexIdEvPT_S1_S0_Pii,@function
        .size           _Z25gpuKernelArrayAXPYAtIndexIdEvPT_S1_S0_Pii,(.L_x_832 - _Z25gpuKernelArrayAXPYAtIndexIdEvPT_S1_S0_Pii)
        .other          _Z25gpuKernelArrayAXPYAtIndexIdEvPT_S1_S0_Pii,@"STO_CUDA_ENTRY STV_DEFAULT"
_Z25gpuKernelArrayAXPYAtIndexIdEvPT_S1_S0_Pii:
.text._Z25gpuKernelArrayAXPYAtIndexIdEvPT_S1_S0_Pii:
        /* <DEDUP_REMOVED lines=11> */
.L_x_657:
[----:B0-----:R-:W0:Y:S08]  /*00b0*/  LDC.64 R4, c[0x0][0x398] ;  /* 0x0000e600ff047b82 */ /* 0x001e300000000a00 */
[----:B------:R-:W2:Y:S08]  /*00c0*/  LDC.64 R2, c[0x0][0x388] ;  /* 0x0000e200ff027b82 */ /* 0x000eb00000000a00 */
[----:B------:R-:W3:Y:S01]  /*00d0*/  LDC.64 R6, c[0x0][0x380] ;  /* 0x0000e000ff067b82 */ /* 0x000ee20000000a00 */
[----:B0-----:R-:W-:-:S07]  /*00e0*/  IMAD.WIDE R4, R0, 0x4, R4 ;  /* 0x0000000400047825 */ /* 0x001fce00078e0204 */
[----:B------:R-:W0:Y:S01]  /*00f0*/  LDC.64 R10, c[0x0][0x390] ;  /* 0x0000e400ff0a7b82 */ /* 0x000e220000000a00 */
[----:B-1----:R-:W3:Y:S01]  /*0100*/  LDG.E R5, desc[UR6][R4.64] ;  /* 0x0000000604057981 */ /* 0x002ee2000c1e1900 */
[----:B--2---:R-:W-:-:S06]  /*0110*/  IMAD.WIDE R2, R0, 0x8, R2 ;  /* 0x0000000800027825 */ /* 0x004fcc00078e0202 */
[----:B------:R-:W0:Y:S01]  /*0120*/  LDG.E.64 R2, desc[UR6][R2.64] ;  /* 0x0000000602027981 */ /* 0x000e22000c1e1b00 */
[----:B---3--:R-:W-:-:S05]  /*0130*/  IMAD.WIDE R6, R5, 0x8, R6 ;  /* 0x0000000805067825 */ /* 0x008fca00078e0206 */
[----:B------:R-:W0:Y:S01]  /*0140*/  LDG.E.64 R8, desc[UR6][R6.64] ;  /* 0x0000000606087981 */ /* 0x000e22000c1e1b00 */
[----:B------:R-:W-:-:S04]  /*0150*/  IADD3 R0, PT, PT, R13, R0, RZ ;  /* 0x000000000d007210 */ /* 0x000fc80007ffe0ff */
[----:B------:R-:W-:Y:S01]  /*0160*/  ISETP.GE.AND P0, PT, R0, UR5, PT ;  /* 0x0000000500007c0c */ /* 0x000fe2000bf06270 */
[----:B0-----:R-:W-:-:S07]  /*0170*/  DFMA R8, R2, R10, R8 ;  /* 0x0000000a0208722b */ /* 0x001fce0000000008 */
[----:B------:R0:W-:Y:S05]  /*0180*/  STG.E.64 desc[UR6][R6.64], R8 ;  /* 0x0000000806007986 */ /* 0x0001ea000c101b06 */
[----:B------:R-:W-:Y:S05]  /*0190*/  @!P0 BRA `(.L_x_657) ;  /* 0xfffffffc00c48947 */ /* 0x000fea000383ffff */
[----:B------:R-:W-:Y:S05]  /*01a0*/  EXIT ;  /* 0x000000000000794d */ /* 0x000fea0003800000 */
.L_x_658:
        /* <DEDUP_REMOVED lines=13> */
.L_x_832:


//--------------------- .text._Z24gpuKernelPutArrayAtIndexIdEvPT_S1_Pii --------------------------
	.section	.text._Z24gpuKernelPutArrayAtIndexIdEvPT_S1_Pii,"ax",@progbits
	.align	128
        .global         _Z24gpuKernelPutArrayAtIndexIdEvPT_S1_Pii
        .type           _Z24gpuKernelPutArrayAtIndexIdEvPT_S1_Pii,@function
        .size           _Z24gpuKernelPutArrayAtIndexIdEvPT_S1_Pii,(.L_x_833 - _Z24gpuKernelPutArrayAtIndexIdEvPT_S1_Pii)
        .other          _Z24gpuKernelPutArrayAtIndexIdEvPT_S1_Pii,@"STO_CUDA_ENTRY STV_DEFAULT"
_Z24gpuKernelPutArrayAtIndexIdEvPT_S1_Pii:
.text._Z24gpuKernelPutArrayAtIndexIdEvPT_S1_Pii:
        /* <DEDUP_REMOVED lines=14> */
.L_x_659:
[----:B0-----:R-:W-:-:S04]  /*00e0*/  IMAD.WIDE R4, R0, 0x4, R10 ;  /* 0x0000000400047825 */ /* 0x001fc800078e020a */
[----:B-1--4-:R-:W-:Y:S02]  /*00f0*/  IMAD.WIDE R2, R0, 0x8, R8 ;  /* 0x0000000800027825 */ /* 0x012fe400078e0208 */
[----:B--2---:R-:W3:Y:S04]  /*0100*/  LDG.E R5, desc[UR6][R4.64] ;  /* 0x0000000604057981 */ /* 0x004ee8000c1e1900 */
[----:B------:R-:W2:Y:S01]  /*0110*/  LDG.E.64 R2, desc[UR6][R2.64] ;  /* 0x0000000602027981 */ /* 0x000ea2000c1e1b00 */
[----:B------:R-:W-:-:S04]  /*0120*/  IADD3 R0, PT, PT, R15, R0, RZ ;  /* 0x000000000f007210 */ /* 0x000fc80007ffe0ff */
[----:B------:R-:W-:Y:S01]  /*0130*/  ISETP.GE.AND P0, PT, R0, UR5, PT ;  /* 0x0000000500007c0c */ /* 0x000fe2000bf06270 */
[----:B---3--:R-:W-:-:S05]  /*0140*/  IMAD.WIDE R6, R5, 0x8, R12 ;  /* 0x0000000805067825 */ /* 0x008fca00078e020c */
[----:B--2---:R1:W-:Y:S07]  /*0150*/  STG.E.64 desc[UR6][R6.64], R2 ;  /* 0x0000000206007986 */ /* 0x0043ee000c101b06 */
[----:B------:R-:W-:Y:S05]  /*0160*/  @!P0 BRA `(.L_x_659) ;  /* 0xfffffffc00dc8947 */ /* 0x000fea000383ffff */
[----:B------:R-:W-:Y:S05]  /*0170*/  EXIT ;  /* 0x000000000000794d */ /* 0x000fea0003800000 */
.L_x_660:
        /* <DEDUP_REMOVED lines=16> */
.L_x_833:


//--------------------- .text._Z24gpuKernelGetArrayAtIndexIdEvPT_S1_Pii --------------------------
	.section	.text._Z24gpuKernelGetArrayAtIndexIdEvPT_S1_Pii,"ax",@progbits
	.align	128
        .global         _Z24gpuKernelGetArrayAtIndexIdEvPT_S1_Pii
        .type           _Z24gpuKernelGetArrayAtIndexIdEvPT_S1_Pii,@function
        .size           _Z24gpuKernelGetArrayAtIndexIdEvPT_S1_Pii,(.L_x_834 - _Z24gpuKernelGetArrayAtIndexIdEvPT_S1_Pii)
        .other          _Z24gpuKernelGetArrayAtIndexIdEvPT_S1_Pii,@"STO_CUDA_ENTRY STV_DEFAULT"
_Z24gpuKernelGetArrayAtIndexIdEvPT_S1_Pii:
.text._Z24gpuKernelGetArrayAtIndexIdEvPT_S1_Pii:
        /* <DEDUP_REMOVED lines=14> */
.L_x_661:
[----:B0-----:R-:W-:-:S06]  /*00e0*/  IMAD.WIDE R2, R0, 0x4, R8 ;  /* 0x0000000400027825 */ /* 0x001fcc00078e0208 */
[----:B--2---:R-:W4:Y:S02]  /*00f0*/  LDG.E R3, desc[UR6][R2.64] ;  /* 0x0000000602037981 */ /* 0x004f24000c1e1900 */
[----:B-1--4-:R-:W-:-:S06]  /*0100*/  IMAD.WIDE R4, R3, 0x8, R10 ;  /* 0x0000000803047825 */ /* 0x012fcc00078e020a */
[----:B------:R-:W2:Y:S01]  /*0110*/  LDG.E.64 R4, desc[UR6][R4.64] ;  /* 0x0000000604047981 */ /* 0x000ea2000c1e1b00 */
[----:B---3--:R-:W-:Y:S01]  /*0120*/  IMAD.WIDE R6, R0, 0x8, R12 ;  /* 0x0000000800067825 */ /* 0x008fe200078e020c */
[----:B------:R-:W-:-:S04]  /*0130*/  IADD3 R0, PT, PT, R15, R0, RZ ;  /* 0x000000000f007210 */ /* 0x000fc80007ffe0ff */
[----:B------:R-:W-:Y:S01]  /*0140*/  ISETP.GE.AND P0, PT, R0, UR5, PT ;  /* 0x0000000500007c0c */ /* 0x000fe2000bf06270 */
[----:B--2---:R1:W-:-:S12]  /*0150*/  STG.E.64 desc[UR6][R6.64], R4 ;  /* 0x0000000406007986 */ /* 0x0043d8000c101b06 */
[----:B------:R-:W-:Y:S05]  /*0160*/  @!P0 BRA `(.L_x_661) ;  /* 0xfffffffc00dc8947 */ /* 0x000fea000383ffff */
[----:B------:R-:W-:Y:S05]  /*0170*/  EXIT ;  /* 0x000000000000794d */ /* 0x000fea0003800000 */
.L_x_662:
        /* <DEDUP_REMOVED lines=16> */
.L_x_834:


//--------------------- .text._Z24gpuKernelGetArraySpacingIdEvPT_S1_ii --------------------------
	.section	.text._Z24gpuKernelGetArraySpacingIdEvPT_S1_ii,"ax",@progbits
	.align	128
        .global         _Z24gpuKernelGetArraySpacingIdEvPT_S1_ii
        .type           _Z24gpuKernelGetArraySpacingIdEvPT_S1_ii,@function
        .size           _Z24gpuKernelGetArraySpacingIdEvPT_S1_ii,(.L_x_835 - _Z24gpuKernelGetArraySpacingIdEvPT_S1_ii)
        .other          _Z24gpuKernelGetArraySpacingIdEvPT_S1_ii,@"STO_CUDA_ENTRY STV_DEFAULT"
_Z24gpuKernelGetArraySpacingIdEvPT_S1_ii:
.text._Z24gpuKernelGetArraySpacingIdEvPT_S1_ii:
        /* <DEDUP_REMOVED lines=14> */
.L_x_663:
[----:B-1--4-:R-:W-:-:S04]  /*00e0*/  IMAD R3, R0, UR8, RZ ;  /* 0x0000000800037c24 */ /* 0x012fc8000f8e02ff */
[----:B---3--:R-:W-:-:S06]  /*00f0*/  IMAD.WIDE R2, R3, 0x8, R6 ;  /* 0x0000000803027825 */ /* 0x008fcc00078e0206 */
[----:B--2---:R-:W2:Y:S01]  /*0100*/  LDG.E.64 R2, desc[UR6][R2.64] ;  /* 0x0000000602027981 */ /* 0x004ea2000c1e1b00 */
[----:B0-----:R-:W-:Y:S01]  /*0110*/  IMAD.WIDE R4, R0, 0x8, R8 ;  /* 0x0000000800047825 */ /* 0x001fe200078e0208 */
[----:B------:R-:W-:-:S04]  /*0120*/  IADD3 R0, PT, PT, R11, R0, RZ ;  /* 0x000000000b007210 */ /* 0x000fc80007ffe0ff */
[----:B------:R-:W-:Y:S01]  /*0130*/  ISETP.GE.AND P0, PT, R0, UR5, PT ;  /* 0x0000000500007c0c */ /* 0x000fe2000bf06270 */
[----:B--2---:R1:W-:-:S12]  /*0140*/  STG.E.64 desc[UR6][R4.64], R2 ;  /* 0x0000000204007986 */ /* 0x0043d8000c101b06 */
[----:B------:R-:W-:Y:S05]  /*0150*/  @!P0 BRA `(.L_x_663) ;  /* 0xfffffffc00e08947 */ /* 0x000fea000383ffff */
[----:B------:R-:W-:Y:S05]  /*0160*/  EXIT ;  /* 0x000000000000794d */ /* 0x000fea0003800000 */
.L_x_664:
        /* <DEDUP_REMOVED lines=9> */
.L_x_835:


//--------------------- .text._Z28gpuKernelArrayMultiplyScalarIdEvPT_S0_i --------------------------
	.section	.text._Z28gpuKernelArrayMultiplyScalarIdEvPT_S0_i,"ax",@progbits
	.align	128
        .global         _Z28gpuKernelArrayMultiplyScalarIdEvPT_S0_i
        .type           _Z28gpuKernelArrayMultiplyScalarIdEvPT_S0_i,@function
        .size           _Z28gpuKernelArrayMultiplyScalarIdEvPT_S0_i,(.L_x_836 - _Z28gpuKernelArrayMultiplyScalarIdEvPT_S0_i)
        .other          _Z28gpuKernelArrayMultiplyScalarIdEvPT_S0_i,@"STO_CUDA_ENTRY STV_DEFAULT"
_Z28gpuKernelArrayMultiplyScalarIdEvPT_S0_i:
.text._Z28gpuKernelArrayMultiplyScalarIdEvPT_S0_i:
        /* <DEDUP_REMOVED lines=13> */
.L_x_665:
[----:B01----:R-:W-:-:S05]  /*00d0*/  IMAD.WIDE R2, R0, 0x8, R6 ;  /* 0x0000000800027825 */ /* 0x003fca00078e0206 */
[----:B--2---:R-:W3:Y:S01]  /*00e0*/  LDG.E.64 R4, desc[UR6][R2.64] ;  /* 0x0000000602047981 */ /* 0x004ee2000c1e1b00 */
[----:B------:R-:W-:-:S04]  /*00f0*/  IADD3 R0, PT, PT, R11, R0, RZ ;  /* 0x000000000b007210 */ /* 0x000fc80007ffe0ff */
[----:B------:R-:W-:Y:S01]  /*0100*/  ISETP.GE.AND P0, PT, R0, UR5, PT ;  /* 0x0000000500007c0c */ /* 0x000fe2000bf06270 */
[----:B---3--:R-:W-:-:S07]  /*0110*/  DMUL R4, R4, R8 ;  /* 0x0000000804047228 */ /* 0x008fce0000000000 */
[----:B------:R1:W-:Y:S05]  /*0120*/  STG.E.64 desc[UR6][R2.64], R4 ;  /* 0x0000000402007986 */ /* 0x0003ea000c101b06 */
[----:B------:R-:W-:Y:S05]  /*0130*/  @!P0 BRA `(.L_x_665) ;  /* 0xfffffffc00e48947 */ /* 0x000fea000383ffff */
[----:B------:R-:W-:Y:S05]  /*0140*/  EXIT ;  /* 0x000000000000794d */ /* 0x000fea0003800000 */
.L_x_666:
        /* <DEDUP_REMOVED lines=11> */
.L_x_836:


//--------------------- .text._Z23gpuKernelArrayAddScalarIdEvPT_S0_i --------------------------
	.section	.text._Z23gpuKernelArrayAddScalarIdEvPT_S0_i,"ax",@progbits
	.align	128
        .global         _Z23gpuKernelArrayAddScalarIdEvPT_S0_i
        .type           _Z23gpuKernelArrayAddScalarIdEvPT_S0_i,@function
        .size           _Z23gpuKernelArrayAddScalarIdEvPT_S0_i,(.L_x_837 - _Z23gpuKernelArrayAddScalarIdEvPT_S0_i)
        .other          _Z23gpuKernelArrayAddScalarIdEvPT_S0_i,@"STO_CUDA_ENTRY STV_DEFAULT"
_Z23gpuKernelArrayAddScalarIdEvPT_S0_i:
.text._Z23gpuKernelArrayAddScalarIdEvPT_S0_i:
        /* <DEDUP_REMOVED lines=13> */
.L_x_667:
[----:B01----:R-:W-:-:S05]  /*00d0*/  IMAD.WIDE R2, R0, 0x8, R6 ;  /* 0x0000000800027825 */ /* 0x003fca00078e0206 */
[----:B--2---:R-:W3:Y:S01]  /*00e0*/  LDG.E.64 R4, desc[UR6][R2.64] ;  /* 0x0000000602047981 */ /* 0x004ee2000c1e1b00 */
[----:B------:R-:W-:-:S04]  /*00f0*/  IADD3 R0, PT, PT, R11, R0, RZ ;  /* 0x000000000b007210 */ /* 0x000fc80007ffe0ff */
[----:B------:R-:W-:Y:S01]  /*0100*/  ISETP.GE.AND P0, PT, R0, UR5, PT ;  /* 0x0000000500007c0c */ /* 0x000fe2000bf06270 */
[----:B---3--:R-:W-:-:S07]  /*0110*/  DADD R4, R4, R8 ;  /* 0x0000000004047229 */ /* 0x008fce0000000008 */
[----:B------:R1:W-:Y:S05]  /*0120*/  STG.E.64 desc[UR6][R2.64], R4 ;  /* 0x0000000402007986 */ /* 0x0003ea000c101b06 */
[----:B------:R-:W-:Y:S05]  /*0130*/  @!P0 BRA `(.L_x_667) ;  /* 0xfffffffc00e48947 */ /* 0x000fea000383ffff */
[----:B------:R-:W-:Y:S05]  /*0140*/  EXIT ;  /* 0x000000000000794d */ /* 0x000fea0003800000 */
.L_x_668:
        /* <DEDUP_REMOVED lines=11> */
.L_x_837:


//--------------------- .text._Z29gpuKernelArraySetValueAtIndexIdEvPT_S0_i --------------------------
	.section	.text._Z29gpuKernelArraySetValueAtIndexIdEvPT_S0_i,"ax",@progbits
	.align	128
        .global         _Z29gpuKernelArraySetValueAtIndexIdEvPT_S0_i
        .type           _Z29gpuKernelArraySetValueAtIndexIdEvPT_S0_i,@function
        .size           _Z29gpuKernelArraySetValueAtIndexIdEvPT_S0_i,(.L_x_838 - _Z29gpuKernelArraySetValueAtIndexIdEvPT_S0_i)
        .other          _Z29gpuKernelArraySetValueAtIndexIdEvPT_S0_i,@"STO_CUDA_ENTRY STV_DEFAULT"
_Z29gpuKernelArraySetValueAtIndexIdEvPT_S0_i:
.text._Z29gpuKernelArraySetValueAtIndexIdEvPT_S0_i:
[----:B------:R-:W-:Y:S08]  /*0000*/  LDC R1, c[0x0][0x37c] ;  /* 0x0000df00ff017b82 */ /* 0x000ff00000000800 */
[----:B------:R-:W0:Y:S01]  /*0010*/  LDC R7, c[0x0][0x390] ;  /* 0x0000e400ff077b82 */ /* 0x000e220000000800 */
[----:B------:R-:W1:Y:S07]  /*0020*/  LDCU.64 UR4, c[0x0][0x358] ;  /* 0x00006b00ff0477ac */ /* 0x000e6e0008000a00 */
[----:B------:R-:W0:Y:S08]  /*0030*/  LDC.64 R2, c[0x0][0x380] ;  /* 0x0000e000ff027b82 */ /* 0x000e300000000a00 */
[----:B------:R-:W1:Y:S01]  /*0040*/  LDC.64 R4, c[0x0][0x388] ;  /* 0x0000e200ff047b82 */ /* 0x000e620000000a00 */
[----:B0-----:R-:W-:-:S05]  /*0050*/  IMAD.WIDE R2, R7, 0x8, R2 ;  /* 0x0000000807027825 */ /* 0x001fca00078e0202 */
[----:B-1----:R-:W-:Y:S01]  /*0060*/  STG.E.64 desc[UR4][R2.64], R4 ;  /* 0x0000000402007986 */ /* 0x002fe2000c101b04 */
[----:B------:R-:W-:Y:S05]  /*0070*/  EXIT ;  /* 0x000000000000794d */ /* 0x000fea0003800000 */
.L_x_669:
        /* <DEDUP_REMOVED lines=16> */
.L_x_838:


//--------------------- .text._Z22gpuKernelArraySetValueIdEvPT_S0_i --------------------------
	.section	.text._Z22gpuKernelArraySetValueIdEvPT_S0_i,"ax",@progbits
	.align	128
        .global         _Z22gpuKernelArraySetValueIdEvPT_S0_i
        .type           _Z22gpuKernelArraySetValueIdEvPT_S0_i,@function
        .size           _Z22gpuKernelArraySetValueIdEvPT_S0_i,(.L_x_839 - _Z22gpuKernelArraySetValueIdEvPT_S0_i)
        .other          _Z22gpuKernelArraySetValueIdEvPT_S0_i,@"STO_CUDA_ENTRY STV_DEFAULT"
_Z22gpuKernelArraySetValueIdEvPT_S0_i:
.text._Z22gpuKernelArraySetValueIdEvPT_S0_i:
        /* <DEDUP_REMOVED lines=13> */
.L_x_670:
[----:B0-----:R-:W-:Y:S01]  /*00d0*/  IMAD.WIDE R2, R0, 0x8, R4 ;  /* 0x0000000800027825 */ /* 0x001fe200078e0204 */
[----:B------:R-:W-:-:S04]  /*00e0*/  IADD3 R0, PT, PT, R9, R0, RZ ;  /* 0x0000000009007210 */ /* 0x000fc80007ffe0ff */
[----:B--23--:R1:W-:Y:S01]  /*00f0*/  STG.E.64 desc[UR6][R2.64], R6 ;  /* 0x0000000602007986 */ /* 0x00c3e2000c101b06 */
[----:B------:R-:W-:-:S13]  /*0100*/  ISETP.GE.AND P0, PT, R0, UR5, PT ;  /* 0x0000000500007c0c */ /* 0x000fda000bf06270 */
[----:B-1----:R-:W-:Y:S05]  /*0110*/  @!P0 BRA `(.L_x_670) ;  /* 0xfffffffc00ec8947 */ /* 0x002fea000383ffff */
[----:B------:R-:W-:Y:S05]  /*0120*/  EXIT ;  /* 0x000000000000794d */ /* 0x000fea0003800000 */
.L_x_671:
        /* <DEDUP_REMOVED lines=13> */
.L_x_839:


//--------------------- .text._Z20gpuKernelArrayABPXYZIfEvPT_S1_S1_S1_S1_ii --------------------------
	.section	.text._Z20gpuKernelArrayABPXYZIfEvPT_S1_S1_S1_S1_ii,"ax",@progbits
	.align	128
        .global         _Z20gpuKernelArrayABPXYZIfEvPT_S1_S1_S1_S1_ii
        .type           _Z20gpuKernelArrayABPXYZIfEvPT_S1_S1_S1_S1_ii,@function
        .size           _Z20gpuKernelArrayABPXYZIfEvPT_S1_S1_S1_S1_ii,(.L_x_840 - _Z20gpuKernelArrayABPXYZIfEvPT_S1_S1_S1_S1_ii)
        .other          _Z20gpuKernelArrayABPXYZIfEvPT_S1_S1_S1_S1_ii,@"STO_CUDA_ENTRY STV_DEFAULT"
_Z20gpuKernelArrayABPXYZIfEvPT_S1_S1_S1_S1_ii:
.text._Z20gpuKernelArrayABPXYZIfEvPT_S1_S1_S1_S1_ii:
        /* <DEDUP_REMOVED lines=18> */
.L_x_677:
[----:B0-----:R-:W0:Y:S01]  /*0120*/  LDC.64 R6, c[0x0][0x388] ;  /* 0x0000e200ff067b82 */ /* 0x001e220000000a00 */
[----:B--2---:R-:W2:Y:S01]  /*0130*/  LDCU.64 UR4, c[0x0][0x3a8] ;  /* 0x00007500ff0477ac */ /* 0x004ea20008000a00 */
[----:B------:R-:W-:Y:S01]  /*0140*/  LEA R16, R0, R0, 0x1 ;  /* 0x0000000000107211 */ /* 0x000fe200078e08ff */
[----:B------:R-:W-:-:S05]  /*0150*/  HFMA2 R9, -RZ, RZ, 0, 0 ;  /* 0x00000000ff097431 */ /* 0x000fca00000001ff */
[----:B---3--:R-:W3:Y:S08]  /*0160*/  LDC.64 R4, c[0x0][0x390] ;  /* 0x0000e400ff047b82 */ /* 0x008ef00000000a00 */
[----:B------:R-:W4:Y:S01]  /*0170*/  LDC.64 R2, c[0x0][0x398] ;  /* 0x0000e600ff027b82 */ /* 0x000f220000000a00 */
[----:B--2---:R-:W-:Y:S01]  /*0180*/  UISETP.GE.U32.AND UP0, UPT, UR4, 0x8, UPT ;  /* 0x000000080400788c */ /* 0x004fe2000bf06070 */
[----:B0-----:R-:W-:-:S04]  /*0190*/  IMAD.WIDE R6, R0, 0x4, R6 ;  /* 0x0000000400067825 */ /* 0x001fc800078e0206 */
[----:B---3--:R-:W-:-:S04]  /*01a0*/  IMAD.WIDE R4, R0, 0x4, R4 ;  /* 0x0000000400047825 */ /* 0x008fc800078e0204 */
[----:B----4-:R-:W-:Y:S01]  /*01b0*/  IMAD.WIDE R2, R0, 0x4, R2 ;  /* 0x0000000400027825 */ /* 0x010fe200078e0202 */
[----:B------:R-:W-:-:S04]  /*01c0*/  IADD3 R0, PT, PT, R15, R0, RZ ;  /* 0x000000000f007210 */ /* 0x000fc80007ffe0ff */
[----:B------:R-:W-:Y:S01]  /*01d0*/  ISETP.GE.AND P0, PT, R0, UR5, PT ;  /* 0x0000000500007c0c */ /* 0x000fe2000bf06270 */
[----:B------:R-:W-:-:S12]  /*01e0*/  BRA.U !UP0, `(.L_x_672) ;  /* 0x00000005084c7547 */ /* 0x000fd8000b800000 */
[----:B------:R-:W-:Y:S02]  /*01f0*/  MOV R17, R16 ;  /* 0x0000001000117202 */ /* 0x000fe40000000f00 */
[----:B------:R-:W-:-:S07]  /*0200*/  MOV R18, R14 ;  /* 0x0000000e00127202 */ /* 0x000fce0000000f00 */
.L_x_673:
[----:B0-----:R-:W0:Y:S01]  /*0210*/  LDC.64 R10, c[0x0][0x3a0] ;  /* 0x0000e800ff0a7b82 */ /* 0x001e220000000a00 */
[----:B-1----:R-:W2:Y:S04]  /*0220*/  LDG.E R21, desc[UR6][R4.64] ;  /* 0x0000000604157981 */ /* 0x002ea8000c1e1900 */
[----:B------:R-:W2:Y:S03]  /*0230*/  LDG.E R24, desc[UR6][R2.64] ;  /* 0x0000000602187981 */ /* 0x000ea6000c1e1900 */
[----:B------:R-:W1:Y:S01]  /*0240*/  LDC.64 R8, c[0x0][0x380] ;  /* 0x0000e000ff087b82 */ /* 0x000e620000000a00 */
[----:B------:R-:W3:Y:S01]  /*0250*/  LDG.E R22, desc[UR6][R6.64] ;  /* 0x0000000606167981 */ /* 0x000ee2000c1e1900 */
[----:B0-----:R-:W-:-:S05]  /*0260*/  IMAD.WIDE R10, R17, 0x4, R10 ;  /* 0x00000004110a7825 */ /* 0x001fca00078e020a */
[----:B------:R-:W4:Y:S01]  /*0270*/  LDG.E R26, desc[UR6][R10.64] ;  /* 0x000000060a1a7981 */ /* 0x000f22000c1e1900 */
[----:B-1----:R-:W-:-:S05]  /*0280*/  IMAD.WIDE R8, R17, 0x4, R8 ;  /* 0x0000000411087825 */ /* 0x002fca00078e0208 */
[----:B------:R-:W3:Y:S01]  /*0290*/  LDG.E R19, desc[UR6][R8.64] ;  /* 0x0000000608137981 */ /* 0x000ee2000c1e1900 */
[----:B--2---:R-:W-:-:S04]  /*02a0*/  FMUL R21, R21, R24 ;  /* 0x0000001815157220 */ /* 0x004fc80000400000 */
[----:B----4-:R-:W-:Y:S02]  /*02b0*/  FMUL R26, R21, R26 ;  /* 0x0000001a151a7220 */ /* 0x010fe40000400000 */
[----:B------:R-:W2:Y:S02]  /*02c0*/  LDG.E R21, desc[UR6][R8.64+0x4] ;  /* 0x0000040608157981 */ /* 0x000ea4000c1e1900 */
[----:B---3--:R-:W-:-:S05]  /*02d0*/  FFMA R19, R19, R22, R26 ;  /* 0x0000001613137223 */ /* 0x008fca000000001a */
[----:B------:R0:W-:Y:S04]  /*02e0*/  STG.E desc[UR6][R8.64], R19 ;  /* 0x0000001308007986 */ /* 0x0001e8000c101906 */
[----:B------:R-:W3:Y:S04]  /*02f0*/  LDG.E R23, desc[UR6][R4.64] ;  /* 0x0000000604177981 */ /* 0x000ee8000c1e1900 */
[----:B------:R-:W3:Y:S04]  /*0300*/  LDG.E R24, desc[UR6][R2.64] ;  /* 0x0000000602187981 */ /* 0x000ee8000c1e1900 */
[----:B------:R-:W4:Y:S04]  /*0310*/  LDG.E R26, desc[UR6][R10.64+0x4] ;  /* 0x000004060a1a7981 */ /* 0x000f28000c1e1900 */
[----:B------:R-:W2:Y:S04]  /*0320*/  LDG.E R22, desc[UR6][R6.64] ;  /* 0x0000000606167981 */ /* 0x000ea8000c1e1900 */
[----:B0-----:R-:W5:Y:S01]  /*0330*/  LDG.E R19, desc[UR6][R8.64+0x8] ;  /* 0x0000080608137981 */ /* 0x001f62000c1e1900 */
[----:B---3--:R-:W-:-:S04]  /*0340*/  FMUL R23, R23, R24 ;  /* 0x0000001817177220 */ /* 0x008fc80000400000 */
[----:B----4-:R-:W-:-:S04]  /*0350*/  FMUL R26, R23, R26 ;  /* 0x0000001a171a7220 */ /* 0x010fc80000400000 */
[----:B--2---:R-:W-:-:S05]  /*0360*/  FFMA R21, R21, R22, R26 ;  /* 0x0000001615157223 */ /* 0x004fca000000001a */
[----:B------:R0:W-:Y:S04]  /*0370*/  STG.E desc[UR6][R8.64+0x4], R21 ;  /* 0x0000041508007986 */ /* 0x0001e8000c101906 */
[----:B------:R-:W2:Y:S04]  /*0380*/  LDG.E R23, desc[UR6][R4.64] ;  /* 0x0000000604177981 */ /* 0x000ea8000c1e1900 */
[----:B------:R-:W2:Y:S04]  /*0390*/  LDG.E R24, desc[UR6][R2.64] ;  /* 0x0000000602187981 */ /* 0x000ea8000c1e1900 */
[----:B------:R-:W3:Y:S04]  /*03a0*/  LDG.E R26, desc[UR6][R10.64+0x8] ;  /* 0x000008060a1a7981 */ /* 0x000ee8000c1e1900 */
[----:B------:R-:W5:Y:S04]  /*03b0*/  LDG.E R22, desc[UR6][R6.64] ;  /* 0x0000000606167981 */ /* 0x000f68000c1e1900 */
[----:B0-----:R-:W4:Y:S01]  /*03c0*/  LDG.E R21, desc[UR6][R8.64+0xc] ;  /* 0x00000c0608157981 */ /* 0x001f22000c1e1900 */
[----:B--2---:R-:W-:-:S04]  /*03d0*/  FMUL R23, R23, R24 ;  /* 0x0000001817177220 */ /* 0x004fc80000400000 */
[----:B---3--:R-:W-:-:S04]  /*03e0*/  FMUL R26, R23, R26 ;  /* 0x0000001a171a7220 */ /* 0x008fc80000400000 */
[----:B-----5:R-:W-:-:S05]  /*03f0*/  FFMA R19, R19, R22, R26 ;  /* 0x0000001613137223 */ /* 0x020fca000000001a */
[----:B------:R0:W-:Y:S04]  /*0400*/  STG.E desc[UR6][R8.64+0x8], R19 ;  /* 0x0000081308007986 */ /* 0x0001e8000c101906 */
[----:B------:R-:W2:Y:S04]  /*0410*/  LDG.E R23, desc[UR6][R4.64] ;  /* 0x0000000604177981 */ /* 0x000ea8000c1e1900 */
[----:B------:R-:W2:Y:S04]  /*0420*/  LDG.E R24, desc[UR6][R2.64] ;  /* 0x0000000602187981 */ /* 0x000ea8000c1e1900 */
[----:B------:R-:W3:Y:S04]  /*0430*/  LDG.E R26, desc[UR6][R10.64+0xc] ;  /* 0x00000c060a1a7981 */ /* 0x000ee8000c1e1900 */
[----:B------:R-:W4:Y:S04]  /*0440*/  LDG.E R22, desc[UR6][R6.64] ;  /* 0x0000000606167981 */ /* 0x000f28000c1e1900 */
[----:B0-----:R-:W5:Y:S01]  /*0450*/  LDG.E R19, desc[UR6][R8.64+0x10] ;  /* 0x0000100608137981 */ /* 0x001f62000c1e1900 */
[----:B--2---:R-:W-:-:S04]  /*0460*/  FMUL R23, R23, R24 ;  /* 0x0000001817177220 */ /* 0x004fc80000400000 */
[----:B---3--:R-:W-:-:S04]  /*0470*/  FMUL R26, R23, R26 ;  /* 0x0000001a171a7220 */ /* 0x008fc80000400000 */
[----:B----4-:R-:W-:-:S05]  /*0480*/  FFMA R21, R21, R22, R26 ;  /* 0x0000001615157223 */ /* 0x010fca000000001a */
        /* <DEDUP_REMOVED lines=31> */
[----:B------:R-:W4:Y:S01]  /*0680*/  LDG.E R22, desc[UR6][R6.64] ;  /* 0x0000000606167981 */ /* 0x000f22000c1e1900 */
[----:B------:R-:W-:-:S04]  /*0690*/  IADD3 R18, PT, PT, R18, 0x8, RZ ;  /* 0x0000000812127810 */ /* 0x000fc80007ffe0ff */
[----:B------:R-:W-:Y:S02]  /*06a0*/  ISETP.NE.AND P1, PT, R18, RZ, PT ;  /* 0x000000ff1200720c */ /* 0x000fe40003f25270 */
[----:B------:R-:W-:Y:S01]  /*06b0*/  IADD3 R17, PT, PT, R17, 0x8, RZ ;  /* 0x0000000811117810 */ /* 0x000fe20007ffe0ff */
[----:B--2---:R-:W-:-:S04]  /*06c0*/  FMUL R23, R23, R24 ;  /* 0x0000001817177220 */ /* 0x004fc80000400000 */
[----:B---3--:R-:W-:-:S04]  /*06d0*/  FMUL R26, R23, R26 ;  /* 0x0000001a171a7220 */ /* 0x008fc80000400000 */
[----:B----4-:R-:W-:-:S05]  /*06e0*/  FFMA R21, R21, R22, R26 ;  /* 0x0000001615157223 */ /* 0x010fca000000001a */
[----:B------:R0:W-:Y:S01]  /*06f0*/  STG.E desc[UR6][R8.64+0x1c], R21 ;  /* 0x00001c1508007986 */ /* 0x0001e2000c101906 */
[----:B------:R-:W-:Y:S05]  /*0700*/  @P1 BRA `(.L_x_673) ;  /* 0xfffffff800c01947 */ /* 0x000fea000383ffff */
[----:B0-----:R-:W-:-:S07]  /*0710*/  MOV R9, R12 ;  /* 0x0000000c00097202 */ /* 0x001fce0000000f00 */
.L_x_672:
[----:B------:R-:W-:-:S13]  /*0720*/  ISETP.NE.AND P1, PT, R20, RZ, PT ;  /* 0x000000ff1400720c */ /* 0x000fda0003f25270 */
[----:B------:R-:W-:Y:S05]  /*0730*/  @!P1 BRA `(.L_x_674) ;  /* 0x0000000400689947 */ /* 0x000fea0003800000 */
[----:B------:R-:W-:Y:S02]  /*0740*/  IADD3 R8, PT, PT, R20, -0x1, RZ ;  /* 0xffffffff14087810 */ /* 0x000fe40007ffe0ff */
[----:B------:R-:W-:Y:S02]  /*0750*/  ISETP.NE.AND P2, PT, R13, RZ, PT ;  /* 0x000000ff0d00720c */ /* 0x000fe40003f45270 */
[----:B------:R-:W-:-:S13]  /*0760*/  ISETP.GE.U32.AND P1, PT, R8, 0x3, PT ;  /* 0x000000030800780c */ /* 0x000fda0003f26070 */
[----:B------:R-:W-:Y:S05]  /*0770*/  @!P1 BRA `(.L_x_675) ;  /* 0x0000000000a89947 */ /* 0x000fea0003800000 */
[----:B------:R-:W0:Y:S01]  /*0780*/  LDC.64 R18, c[0x0][0x3a0] ;  /* 0x0000e800ff127b82 */ /* 0x000e220000000a00 */
[----:B------:R-:W-:Y:S01]  /*0790*/  IADD3 R17, PT, PT, R16, R9, RZ ;  /* 0x0000000910117210 */ /* 0x000fe20007ffe0ff */
[----:B-1----:R-:W2:Y:S04]  /*07a0*/  LDG.E R21, desc[UR6][R4.64] ;  /* 0x0000000604157981 */ /* 0x002ea8000c1e1900 */
[----:B------:R-:W2:Y:S02]  /*07b0*/  LDG.E R22, desc[UR6][R2.64] ;  /* 0x0000000602167981 */ /* 0x000ea4000c1e1900 */
[----:B------:R-:W1:Y:S01]  /*07c0*/  LDC.64 R10, c[0x0][0x380] ;  /* 0x0000e000ff0a7b82 */ /* 0x000e620000000a00 */
[----:B0-----:R-:W-:-:S05]  /*07d0*/  IMAD.WIDE R18, R17, 0x4, R18 ;  /* 0x0000000411127825 */ /* 0x001fca00078e0212 */
[----:B------:R-:W3:Y:S01]  /*07e0*/  LDG.E R24, desc[UR6][R18.64] ;  /* 0x0000000612187981 */ /* 0x000ee2000c1e1900 */
[----:B-1----:R-:W-:-:S03]  /*07f0*/  IMAD.WIDE R10, R17, 0x4, R10 ;  /* 0x00000004110a7825 */ /* 0x002fc600078e020a */
[----:B------:R-:W4:Y:S04]  /*0800*/  LDG.E R17, desc[UR6][R6.64] ;  /* 0x0000000606117981 */ /* 0x000f28000c1e1900 */
[----:B------:R-:W4:Y:S01]  /*0810*/  LDG.E R8, desc[UR6][R10.64] ;  /* 0x000000060a087981 */ /* 0x000f22000c1e1900 */
[----:B--2---:R-:W-:-:S04]  /*0820*/  FMUL R21, R21, R22 ;  /* 0x0000001615157220 */ /* 0x004fc80000400000 */
[----:B---3--:R-:W-:-:S04]  /*0830*/  FMUL R21, R21, R24 ;  /* 0x0000001815157220 */ /* 0x008fc80000400000 */
[----:B----4-:R-:W-:Y:S02]  /*0840*/  FFMA R17, R8, R17, R21 ;  /* 0x0000001108117223 */ /* 0x010fe40000000015 */
[----:B------:R-:W2:Y:S04]  /*0850*/  LDG.E R8, desc[UR6][R10.64+0x4] ;  /* 0x000004060a087981 */ /* 0x000ea8000c1e1900 */
[----:B------:R0:W-:Y:S04]  /*0860*/  STG.E desc[UR6][R10.64], R17 ;  /* 0x000000110a007986 */ /* 0x0001e8000c101906 */
[----:B------:R-:W3:Y:S04]  /*0870*/  LDG.E R22, desc[UR6][R4.64] ;  /* 0x0000000604167981 */ /* 0x000ee8000c1e1900 */
[----:B------:R-:W3:Y:S04]  /*0880*/  LDG.E R23, desc[UR6][R2.64] ;  /* 0x0000000602177981 */ /* 0x000ee8000c1e1900 */
[----:B------:R-:W4:Y:S04]  /*0890*/  LDG.E R25, desc[UR6][R18.64+0x4] ;  /* 0x0000040612197981 */ /* 0x000f28000c1e1900 */
[----:B------:R-:W2:Y:S01]  /*08a0*/  LDG.E R21, desc[UR6][R6.64] ;  /* 0x0000000606157981 */ /* 0x000ea2000c1e1900 */
[----:B---3--:R-:W-:-:S04]  /*08b0*/  FMUL R22, R22, R23 ;  /* 0x0000001716167220 */ /* 0x008fc80000400000 */
[----:B----4-:R-:W-:-:S04]  /*08c0*/  FMUL R25, R22, R25 ;  /* 0x0000001916197220 */ /* 0x010fc80000400000 */
[----:B--2---:R-:W-:Y:S02]  /*08d0*/  FFMA R21, R8, R21, R25 ;  /* 0x0000001508157223 */ /* 0x004fe40000000019 */
[----:B------:R-:W2:Y:S04]  /*08e0*/  LDG.E R8, desc[UR6][R10.64+0x8] ;  /* 0x000008060a087981 */ /* 0x000ea8000c1e1900 */
[----:B------:R1:W-:Y:S04]  /*08f0*/  STG.E desc[UR6][R10.64+0x4], R21 ;  /* 0x000004150a007986 */ /* 0x0003e8000c101906 */
[----:B------:R-:W3:Y:S04]  /*0900*/  LDG.E R22, desc[UR6][R4.64] ;  /* 0x0000000604167981 */ /* 0x000ee8000c1e1900 */
[----:B------:R-:W3:Y:S04]  /*0910*/  LDG.E R23, desc[UR6][R2.64] ;  /* 0x0000000602177981 */ /* 0x000ee8000c1e1900 */
[----:B------:R-:W4:Y:S04]  /*0920*/  LDG.E R25, desc[UR6][R18.64+0x8] ;  /* 0x0000080612197981 */ /* 0x000f28000c1e1900 */
[----:B0-----:R-:W2:Y:S01]  /*0930*/  LDG.E R17, desc[UR6][R6.64] ;  /* 0x0000000606117981 */ /* 0x001ea2000c1e1900 */
        /* <DEDUP_REMOVED lines=8> */
[----:B-1----:R-:W2:Y:S01]  /*09c0*/  LDG.E R21, desc[UR6][R6.64] ;  /* 0x0000000606157981 */ /* 0x002ea2000c1e1900 */
[----:B------:R-:W-:Y:S01]  /*09d0*/  IADD3 R9, PT, PT, R9, 0x4, RZ ;  /* 0x0000000409097810 */ /* 0x000fe20007ffe0ff */
[----:B---3--:R-:W-:-:S04]  /*09e0*/  FMUL R22, R22, R23 ;  /* 0x0000001716167220 */ /* 0x008fc80000400000 */
[----:B----4-:R-:W-:-:S04]  /*09f0*/  FMUL R25, R22, R25 ;  /* 0x0000001916197220 */ /* 0x010fc80000400000 */
[----:B--2---:R-:W-:-:S05]  /*0a00*/  FFMA R21, R8, R21, R25 ;  /* 0x0000001508157223 */ /* 0x004fca0000000019 */
[----:B------:R0:W-:Y:S02]  /*0a10*/  STG.E desc[UR6][R10.64+0xc], R21 ;  /* 0x00000c150a007986 */ /* 0x0001e4000c101906 */
.L_x_675:
[----:B------:R-:W-:Y:S05]  /*0a20*/  @!P2 BRA `(.L_x_674) ;  /* 0x0000000000aca947 */ /* 0x000fea0003800000 */
[----:B------:R-:W2:Y:S01]  /*0a30*/  LDCU UR4, c[0x0][0x3a8] ;  /* 0x00007500ff0477ac */ /* 0x000ea20008000800 */
[----:B------:R-:W-:Y:S01]  /*0a40*/  ISETP.NE.AND P1, PT, R13, 0x1, PT ;  /* 0x000000010d00780c */ /* 0x000fe20003f25270 */
[----:B--2---:R-:W-:-:S12]  /*0a50*/  ULOP3.LUT UP0, URZ, UR4, 0x1, URZ, 0xc0, !UPT ;  /* 0x0000000104ff7892 */ /* 0x004fd8000f80c0ff */
[----:B------:R-:W-:Y:S05]  /*0a60*/  @!P1 BRA `(.L_x_676) ;  /* 0x0000000000609947 */ /* 0x000fea0003800000 */
[----:B0-----:R-:W0:Y:S01]  /*0a70*/  LDC.64 R10, c[0x0][0x3a0] ;  /* 0x0000e800ff0a7b82 */ /* 0x001e220000000a00 */
        /* <DEDUP_REMOVED lines=14> */
[----:B------:R-:W4:Y:S04]  /*0b60*/  LDG.E R22, desc[UR6][R4.64] ;  /* 0x0000000604167981 */ /* 0x000f28000c1e1900 */
[----:B------:R-:W4:Y:S04]  /*0b70*/  LDG.E R23, desc[UR6][R2.64] ;  /* 0x0000000602177981 */ /* 0x000f28000c1e1900 */
[----:B------:R-:W5:Y:S04]  /*0b80*/  LDG.E R25, desc[UR6][R10.64+0x4] ;  /* 0x000004060a197981 */ /* 0x000f68000c1e1900 */
[----:B------:R-:W2:Y:S01]  /*0b90*/  LDG.E R21, desc[UR6][R6.64] ;  /* 0x0000000606157981 */ /* 0x000ea2000c1e1900 */
[----:B------:R-:W-:Y:S01]  /*0ba0*/  IADD3 R9, PT, PT, R9, 0x2, RZ ;  /* 0x0000000209097810 */ /* 0x000fe20007ffe0ff */
[----:B----4-:R-:W-:-:S04]  /*0bb0*/  FMUL R22, R22, R23 ;  /* 0x0000001716167220 */ /* 0x010fc80000400000 */
[----:B-----5:R-:W-:-:S04]  /*0bc0*/  FMUL R25, R22, R25 ;  /* 0x0000001916197220 */ /* 0x020fc80000400000 */
[----:B--2---:R-:W-:-:S05]  /*0bd0*/  FFMA R21, R8, R21, R25 ;  /* 0x0000001508157223 */ /* 0x004fca0000000019 */
[----:B------:R3:W-:Y:S02]  /*0be0*/  STG.E desc[UR6][R18.64+0x4], R21 ;  /* 0x0000041512007986 */ /* 0x0007e4000c101906 */
.L_x_676:
[----:B------:R-:W-:Y:S05]  /*0bf0*/  BRA.U !UP0, `(.L_x_674) ;  /* 0x0000000108387547 */ /* 0x000fea000b800000 */
[----:B---3--:R-:W2:Y:S01]  /*0c00*/  LDC.64 R18, c[0x0][0x3a0] ;  /* 0x0000e800ff127b82 */ /* 0x008ea20000000a00 */
[----:B------:R-:W-:Y:S01]  /*0c10*/  IADD3 R9, PT, PT, R16, R9, RZ ;  /* 0x0000000910097210 */ /* 0x000fe20007ffe0ff */
[----:B-1----:R-:W3:Y:S04]  /*0c20*/  LDG.E R4, desc[UR6][R4.64] ;  /* 0x0000000604047981 */ /* 0x002ee8000c1e1900 */
[----:B------:R-:W3:Y:S02]  /*0c30*/  LDG.E R3, desc[UR6][R2.64] ;  /* 0x0000000602037981 */ /* 0x000ee4000c1e1900 */
[----:B0-----:R-:W0:Y:S02]  /*0c40*/  LDC.64 R10, c[0x0][0x380] ;  /* 0x0000e000ff0a7b82 */ /* 0x001e240000000a00 */
[----:B------:R-:W4:Y:S01]  /*0c50*/  LDG.E R7, desc[UR6][R6.64] ;  /* 0x0000000606077981 */ /* 0x000f22000c1e1900 */
[----:B--2---:R-:W-:-:S06]  /*0c60*/  IMAD.WIDE R18, R9, 0x4, R18 ;  /* 0x0000000409127825 */ /* 0x004fcc00078e0212 */
[----:B------:R-:W2:Y:S01]  /*0c70*/  LDG.E R18, desc[UR6][R18.64] ;  /* 0x0000000612127981 */ /* 0x000ea2000c1e1900 */
[----:B0-----:R-:W-:-:S05]  /*0c80*/  IMAD.WIDE R10, R9, 0x4, R10 ;  /* 0x00000004090a7825 */ /* 0x001fca00078e020a */
[----:B------:R-:W4:Y:S01]  /*0c90*/  LDG.E R8, desc[UR6][R10.64] ;  /* 0x000000060a087981 */ /* 0x000f22000c1e1900 */
[----:B---3--:R-:W-:-:S04]  /*0ca0*/  FMUL R9, R4, R3 ;  /* 0x0000000304097220 */ /* 0x008fc80000400000 */
[----:B--2---:R-:W-:-:S04]  /*0cb0*/  FMUL R9, R9, R18 ;  /* 0x0000001209097220 */ /* 0x004fc80000400000 */
[----:B----4-:R-:W-:-:S05]  /*0cc0*/  FFMA R9, R8, R7, R9 ;  /* 0x0000000708097223 */ /* 0x010fca0000000009 */
[----:B------:R2:W-:Y:S02]  /*0cd0*/  STG.E desc[UR6][R10.64], R9 ;  /* 0x000000090a007986 */ /* 0x0005e4000c101906 */
.L_x_674:
[----:B------:R-:W-:Y:S05]  /*0ce0*/  @!P0 BRA `(.L_x_677) ;  /* 0xfffffff4000c8947 */ /* 0x000fea000383ffff */
[----:B-1----:R-:W-:Y:S05]  /*0cf0*/  EXIT ;  /* 0x000000000000794d */ /* 0x002fea0003800000 */
.L_x_678:
        /* <DEDUP_REMOVED lines=16> */
.L_x_840:


//--------------------- .text._Z20gpuKernelArrayABPXYZIdEvPT_S1_S1_S1_S1_ii --------------------------
	.section	.text._Z20gpuKernelArrayABPXYZIdEvPT_S1_S1_S1_S1_ii,"ax",@progbits
	.align	128
        .global         _Z20gpuKernelArrayABPXYZIdEvPT_S1_S1_S1_S1_ii
        .type           _Z20gpuKernelArrayABPXYZIdEvPT_S1_S1_S1_S1_ii,@function
        .size           _Z20gpuKernelArrayABPXYZIdEvPT_S1_S1_S1_S1_ii,(.L_x_841 - _Z20gpuKernelArrayABPXYZIdEvPT_S1_S1_S1_S1_ii)
        .other          _Z20gpuKernelArrayABPXYZIdEvPT_S1_S1_S1_S1_ii,@"STO_CUDA_ENTRY STV_DEFAULT"
_Z20gpuKernelArrayABPXYZIdEvPT_S1_S1_S1_S1_ii:
.text._Z20gpuKernelArrayABPXYZIdEvPT_S1_S1_S1_S1_ii:
        /* <DEDUP_REMOVED lines=18> */
.L_x_684:
[----:B0-----:R-:W0:Y:S01]  /*0120*/  LDC.64 R6, c[0x0][0x388] ;  /* 0x0000e200ff067b82 */ /* 0x001e220000000a00 */
[----:B--2---:R-:W2:Y:S01]  /*0130*/  LDCU.64 UR4, c[0x0][0x3a8] ;  /* 0x00007500ff0477ac */ /* 0x004ea20008000a00 */
[----:B------:R-:W-:Y:S02]  /*0140*/  IMAD R27, R0, 0x3, RZ ;  /* 0x00000003001b7824 */ /* 0x000fe400078e02ff */
[----:B------:R-:W-:-:S04]  /*0150*/  HFMA2 R28, -RZ, RZ, 0, 0 ;  /* 0x00000000ff1c7431 */ /* 0x000fc800000001ff */
[----:B---3--:R-:W3:Y:S08]  /*0160*/  LDC.64 R8, c[0x0][0x390] ;  /* 0x0000e400ff087b82 */ /* 0x008ef00000000a00 */
[----:B----4-:R-:W4:Y:S01]  /*0170*/  LDC.64 R10, c[0x0][0x398] ;  /* 0x0000e600ff0a7b82 */ /* 0x010f220000000a00 */
[----:B--2---:R-:W-:Y:S01]  /*0180*/  UISETP.GE.U32.AND UP0, UPT, UR4, 0x8, UPT ;  /* 0x000000080400788c */ /* 0x004fe2000bf06070 */
[----:B0-----:R-:W-:-:S04]  /*0190*/  IMAD.WIDE R6, R0, 0x8, R6 ;  /* 0x0000000800067825 */ /* 0x001fc800078e0206 */
[----:B---3--:R-:W-:-:S04]  /*01a0*/  IMAD.WIDE R8, R0, 0x8, R8 ;  /* 0x0000000800087825 */ /* 0x008fc800078e0208 */
[----:B----4-:R-:W-:-:S04]  /*01b0*/  IMAD.WIDE R10, R0, 0x8, R10 ;  /* 0x00000008000a7825 */ /* 0x010fc800078e020a */
[----:B------:R-:W-:-:S05]  /*01c0*/  IMAD.IADD R0, R5, 0x1, R0 ;  /* 0x0000000105007824 */ /* 0x000fca00078e0200 */
[----:B------:R-:W-:Y:S01]  /*01d0*/  ISETP.GE.AND P0, PT, R0, UR5, PT ;  /* 0x0000000500007c0c */ /* 0x000fe2000bf06270 */
[----:B------:R-:W-:-:S12]  /*01e0*/  BRA.U !UP0, `(.L_x_679) ;  /* 0x00000005084c7547 */ /* 0x000fd8000b800000 */
[----:B------:R-:W-:Y:S01]  /*01f0*/  IMAD.MOV.U32 R28, RZ, RZ, R27 ;  /* 0x000000ffff1c7224 */ /* 0x000fe200078e001b */
[----:B------:R-:W-:-:S07]  /*0200*/  MOV R29, R26 ;  /* 0x0000001a001d7202 */ /* 0x000fce0000000f00 */
.L_x_680:
[----:B0-----:R-:W0:Y:S01]  /*0210*/  LDC.64 R12, c[0x0][0x3a0] ;  /* 0x0000e800ff0c7b82 */ /* 0x001e220000000a00 */
[----:B-1----:R-:W2:Y:S04]  /*0220*/  LDG.E.64 R20, desc[UR6][R8.64] ;  /* 0x0000000608147981 */ /* 0x002ea8000c1e1b00 */
[----:B------:R-:W2:Y:S03]  /*0230*/  LDG.E.64 R18, desc[UR6][R10.64] ;  /* 0x000000060a127981 */ /* 0x000ea6000c1e1b00 */
[----:B------:R-:W1:Y:S01]  /*0240*/  LDC.64 R14, c[0x0][0x380] ;  /* 0x0000e000ff0e7b82 */ /* 0x000e620000000a00 */
[----:B0-----:R-:W-:-:S05]  /*0250*/  IMAD.WIDE R12, R28, 0x8, R12 ;  /* 0x000000081c0c7825 */ /* 0x001fca00078e020c */
[----:B------:R-:W3:Y:S01]  /*0260*/  LDG.E.64 R16, desc[UR6][R12.64] ;  /* 0x000000060c107981 */ /* 0x000ee2000c1e1b00 */
[----:B-1----:R-:W-:-:S05]  /*0270*/  IMAD.WIDE R14, R28, 0x8, R14 ;  /* 0x000000081c0e7825 */ /* 0x002fca00078e020e */
[----:B------:R-:W4:Y:S01]  /*0280*/  LDG.E.64 R24, desc[UR6][R14.64+0x8] ;  /* 0x000008060e187981 */ /* 0x000f22000c1e1b00 */
[----:B--2---:R-:W-:-:S03]  /*0290*/  DMUL R18, R20, R18 ;  /* 0x0000001214127228 */ /* 0x004fc60000000000 */
[----:B------:R-:W2:Y:S05]  /*02a0*/  LDG.E.64 R20, desc[UR6][R14.64] ;  /* 0x000000060e147981 */ /* 0x000eaa000c1e1b00 */
[----:B---3--:R-:W-:Y:S02]  /*02b0*/  DMUL R16, R18, R16 ;  /* 0x0000001012107228 */ /* 0x008fe40000000000 */
[----:B------:R-:W2:Y:S06]  /*02c0*/  LDG.E.64 R18, desc[UR6][R6.64] ;  /* 0x0000000606127981 */ /* 0x000eac000c1e1b00 */
[----:B--2---:R-:W-:-:S07]  /*02d0*/  DFMA R22, R20, R18, R16 ;  /* 0x000000121416722b */ /* 0x004fce0000000010 */
[----:B------:R0:W-:Y:S04]  /*02e0*/  STG.E.64 desc[UR6][R14.64], R22 ;  /* 0x000000160e007986 */ /* 0x0001e8000c101b06 */
[----:B------:R-:W2:Y:S04]  /*02f0*/  LDG.E.64 R20, desc[UR6][R8.64] ;  /* 0x0000000608147981 */ /* 0x000ea8000c1e1b00 */
[----:B------:R-:W2:Y:S04]  /*0300*/  LDG.E.64 R18, desc[UR6][R10.64] ;  /* 0x000000060a127981 */ /* 0x000ea8000c1e1b00 */
[----:B------:R-:W3:Y:S04]  /*0310*/  LDG.E.64 R16, desc[UR6][R12.64+0x8] ;  /* 0x000008060c107981 */ /* 0x000ee8000c1e1b00 */
[----:B0-----:R-:W4:Y:S01]  /*0320*/  LDG.E.64 R22, desc[UR6][R6.64] ;  /* 0x0000000606167981 */ /* 0x001f22000c1e1b00 */
[----:B--2---:R-:W-:-:S08]  /*0330*/  DMUL R18, R20, R18 ;  /* 0x0000001214127228 */ /* 0x004fd00000000000 */
[----:B---3--:R-:W-:-:S08]  /*0340*/  DMUL R16, R18, R16 ;  /* 0x0000001012107228 */ /* 0x008fd00000000000 */
[----:B----4-:R-:W-:-:S07]  /*0350*/  DFMA R24, R24, R22, R16 ;  /* 0x000000161818722b */ /* 0x010fce0000000010 */
[----:B------:R0:W-:Y:S04]  /*0360*/  STG.E.64 desc[UR6][R14.64+0x8], R24 ;  /* 0x000008180e007986 */ /* 0x0001e8000c101b06 */
[----:B------:R-:W2:Y:S04]  /*0370*/  LDG.E.64 R20, desc[UR6][R8.64] ;  /* 0x0000000608147981 */ /* 0x000ea8000c1e1b00 */
[----:B------:R-:W2:Y:S04]  /*0380*/  LDG.E.64 R18, desc[UR6][R10.64] ;  /* 0x000000060a127981 */ /* 0x000ea8000c1e1b00 */
[----:B------:R-:W3:Y:S04]  /*0390*/  LDG.E.64 R16, desc[UR6][R12.64+0x10] ;  /* 0x000010060c107981 */ /* 0x000ee8000c1e1b00 */
[----:B0-----:R-:W4:Y:S04]  /*03a0*/  LDG.E.64 R24, desc[UR6][R14.64+0x10] ;  /* 0x000010060e187981 */ /* 0x001f28000c1e1b00 */
[----:B------:R-:W4:Y:S01]  /*03b0*/  LDG.E.64 R22, desc[UR6][R6.64] ;  /* 0x0000000606167981 */ /* 0x000f22000c1e1b00 */
[----:B--2---:R-:W-:-:S08]  /*03c0*/  DMUL R18, R20, R18 ;  /* 0x0000001214127228 */ /* 0x004fd00000000000 */
[----:B---3--:R-:W-:-:S08]  /*03d0*/  DMUL R16, R18, R16 ;  /* 0x0000001012107228 */ /* 0x008fd00000000000 */
[----:B----4-:R-:W-:Y:S01]  /*03e0*/  DFMA R22, R24, R22, R16 ;  /* 0x000000161816722b */ /* 0x010fe20000000010 */
[----:B------:R-:W2:Y:S06]  /*03f0*/  LDG.E.64 R24, desc[UR6][R14.64+0x18] ;  /* 0x000018060e187981 */ /* 0x000eac000c1e1b00 */
[----:B------:R0:W-:Y:S04]  /*0400*/  STG.E.64 desc[UR6][R14.64+0x10], R22 ;  /* 0x000010160e007986 */ /* 0x0001e8000c101b06 */
[----:B------:R-:W3:Y:S04]  /*0410*/  LDG.E.64 R20, desc[UR6][R8.64] ;  /* 0x0000000608147981 */ /* 0x000ee8000c1e1b00 */
[----:B------:R-:W3:Y:S04]  /*0420*/  LDG.E.64 R18, desc[UR6][R10.64] ;  /* 0x000000060a127981 */ /* 0x000ee8000c1e1b00 */
[----:B------:R-:W4:Y:S04]  /*0430*/  LDG.E.64 R16, desc[UR6][R12.64+0x18] ;  /* 0x000018060c107981 */ /* 0x000f28000c1e1b00 */
[----:B0-----:R-:W2:Y:S01]  /*0440*/  LDG.E.64 R22, desc[UR6][R6.64] ;  /* 0x0000000606167981 */ /* 0x001ea2000c1e1b00 */
[----:B---3--:R-:W-:-:S08]  /*0450*/  DMUL R18, R20, R18 ;  /* 0x0000001214127228 */ /* 0x008fd00000000000 */
[----:B----4-:R-:W-:-:S08]  /*0460*/  DMUL R16, R18, R16 ;  /* 0x0000001012107228 */ /* 0x010fd00000000000 */
[----:B--2---:R-:W-:-:S07]  /*0470*/  DFMA R24, R24, R22, R16 ;  /* 0x000000161818722b */ /* 0x004fce0000000010 */
        /* <DEDUP_REMOVED lines=17> */
[----:B--2---:R-:W-:Y:S01]  /*0590*/  DFMA R24, R24, R22, R16 ;  /* 0x000000161818722b */ /* 0x004fe20000000010 */
        /* <DEDUP_REMOVED lines=15> */
[----:B------:R-:W-:-:S05]  /*0690*/  VIADD R29, R29, 0x8 ;  /* 0x000000081d1d7836 */ /* 0x000fca0000000000 */
[----:B------:R-:W-:Y:S02]  /*06a0*/  ISETP.NE.AND P1, PT, R29, RZ, PT ;  /* 0x000000ff1d00720c */ /* 0x000fe40003f25270 */
[----:B------:R-:W-:Y:S01]  /*06b0*/  IADD3 R28, PT, PT, R28, 0x8, RZ ;  /* 0x000000081c1c7810 */ /* 0x000fe20007ffe0ff */
[----:B---3--:R-:W-:-:S08]  /*06c0*/  DMUL R16, R18, R16 ;  /* 0x0000001012107228 */ /* 0x008fd00000000000 */
[----:B----4-:R-:W-:-:S08]  /*06d0*/  DMUL R16, R16, R20 ;  /* 0x0000001410107228 */ /* 0x010fd00000000000 */
[----:B--2---:R-:W-:-:S07]  /*06e0*/  DFMA R16, R24, R22, R16 ;  /* 0x000000161810722b */ /* 0x004fce0000000010 */
[----:B------:R0:W-:Y:S01]  /*06f0*/  STG.E.64 desc[UR6][R14.64+0x38], R16 ;  /* 0x000038100e007986 */ /* 0x0001e2000c101b06 */
[----:B------:R-:W-:Y:S05]  /*0700*/  @P1 BRA `(.L_x_680) ;  /* 0xfffffff800c01947 */ /* 0x000fea000383ffff */
[----:B------:R-:W-:-:S07]  /*0710*/  MOV R28, R2 ;  /* 0x00000002001c7202 */ /* 0x000fce0000000f00 */
.L_x_679:
[----:B------:R-:W-:-:S13]  /*0720*/  ISETP.NE.AND P1, PT, R3, RZ, PT ;  /* 0x000000ff0300720c */ /* 0x000fda0003f25270 */
[----:B------:R-:W-:Y:S05]  /*0730*/  @!P1 BRA `(.L_x_681) ;  /* 0x0000000400689947 */ /* 0x000fea0003800000 */
[----:B------:R-:W-:Y:S01]  /*0740*/  VIADD R12, R3, 0xffffffff ;  /* 0xffffffff030c7836 */ /* 0x000fe20000000000 */
[----:B------:R-:W-:-:S04]  /*0750*/  ISETP.NE.AND P2, PT, R4, RZ, PT ;  /* 0x000000ff0400720c */ /* 0x000fc80003f45270 */
[----:B------:R-:W-:-:S13]  /*0760*/  ISETP.GE.U32.AND P1, PT, R12, 0x3, PT ;  /* 0x000000030c00780c */ /* 0x000fda0003f26070 */
[----:B------:R-:W-:Y:S05]  /*0770*/  @!P1 BRA `(.L_x_682) ;  /* 0x0000000000a89947 */ /* 0x000fea0003800000 */
[----:B01----:R-:W2:Y:S01]  /*0780*/  LDG.E.64 R16, desc[UR6][R8.64] ;  /* 0x0000000608107981 */ /* 0x003ea2000c1e1b00 */
[----:B------:R-:W0:Y:S03]  /*0790*/  LDC.64 R22, c[0x0][0x3a0] ;  /* 0x0000e800ff167b82 */ /* 0x000e260000000a00 */
[----:B------:R-:W2:Y:S01]  /*07a0*/  LDG.E.64 R14, desc[UR6][R10.64] ;  /* 0x000000060a0e7981 */ /* 0x000ea2000c1e1b00 */
[----:B------:R-:W-:-:S04]  /*07b0*/  IADD3 R19, PT, PT, R27, R28, RZ ;  /* 0x0000001c1b137210 */ /* 0x000fc80007ffe0ff */
[----:B------:R-:W1:Y:S01]  /*07c0*/  LDC.64 R24, c[0x0][0x380] ;  /* 0x0000e000ff187b82 */ /* 0x000e620000000a00 */
[----:B0-----:R-:W-:-:S05]  /*07d0*/  IMAD.WIDE R22, R19, 0x8, R22 ;  /* 0x0000000813167825 */ /* 0x001fca00078e0216 */
[----:B------:R-:W3:Y:S01]  /*07e0*/  LDG.E.64 R12, desc[UR6][R22.64] ;  /* 0x00000006160c7981 */ /* 0x000ee2000c1e1b00 */
[----:B-1----:R-:W-:-:S05]  /*07f0*/  IMAD.WIDE R24, R19, 0x8, R24 ;  /* 0x0000000813187825 */ /* 0x002fca00078e0218 */
[----:B------:R-:W4:Y:S04]  /*0800*/  LDG.E.64 R18, desc[UR6][R24.64] ;  /* 0x0000000618127981 */ /* 0x000f28000c1e1b00 */
[----:B------:R-:W5:Y:S01]  /*0810*/  LDG.E.64 R20, desc[UR6][R24.64+0x8] ;  /* 0x0000080618147981 */ /* 0x000f62000c1e1b00 */
[----:B--2---:R-:W-:-:S03]  /*0820*/  DMUL R14, R16, R14 ;  /* 0x0000000e100e7228 */ /* 0x004fc60000000000 */
[----:B------:R-:W4:Y:S05]  /*0830*/  LDG.E.64 R16, desc[UR6][R6.64] ;  /* 0x0000000606107981 */ /* 0x000f2a000c1e1b00 */
[----:B---3--:R-:W-:-:S08]  /*0840*/  DMUL R12, R14, R12 ;  /* 0x0000000c0e0c7228 */ /* 0x008fd00000000000 */
[----:B----4-:R-:W-:-:S07]  /*0850*/  DFMA R18, R18, R16, R12 ;  /* 0x000000101212722b */ /* 0x010fce000000000c */
[----:B------:R0:W-:Y:S04]  /*0860*/  STG.E.64 desc[UR6][R24.64], R18 ;  /* 0x0000001218007986 */ /* 0x0001e8000c101b06 */
[----:B------:R-:W2:Y:S04]  /*0870*/  LDG.E.64 R16, desc[UR6][R8.64] ;  /* 0x0000000608107981 */ /* 0x000ea8000c1e1b00 */
[----:B------:R-:W2:Y:S04]  /*0880*/  LDG.E.64 R14, desc[UR6][R10.64] ;  /* 0x000000060a0e7981 */ /* 0x000ea8000c1e1b00 */
[----:B------:R-:W3:Y:S04]  /*0890*/  LDG.E.64 R12, desc[UR6][R22.64+0x8] ;  /* 0x00000806160c7981 */ /* 0x000ee8000c1e1b00 */
[----:B0-----:R-:W5:Y:S01]  /*08a0*/  LDG.E.64 R18, desc[UR6][R6.64] ;  /* 0x0000000606127981 */ /* 0x001f62000c1e1b00 */
[----:B--2---:R-:W-:-:S08]  /*08b0*/  DMUL R14, R16, R14 ;  /* 0x0000000e100e7228 */ /* 0x004fd00000000000 */
[----:B---3--:R-:W-:-:S08]  /*08c0*/  DMUL R12, R14, R12 ;  /* 0x0000000c0e0c7228 */ /* 0x008fd00000000000 */
[----:B-----5:R-:W-:-:S07]  /*08d0*/  DFMA R20, R20, R18, R12 ;  /* 0x000000121414722b */ /* 0x020fce000000000c */
        /* <DEDUP_REMOVED lines=15> */
[----:B------:R-:W-:Y:S01]  /*09d0*/  IADD3 R28, PT, PT, R28, 0x4, RZ ;  /* 0x000000041c1c7810 */ /* 0x000fe20007ffe0ff */
[----:B---3--:R-:W-:-:S08]  /*09e0*/  DMUL R12, R14, R12 ;  /* 0x0000000c0e0c7228 */ /* 0x008fd00000000000 */
[----:B----4-:R-:W-:-:S08]  /*09f0*/  DMUL R12, R12, R16 ;  /* 0x000000100c0c7228 */ /* 0x010fd00000000000 */
[----:B--2---:R-:W-:-:S07]  /*0a00*/  DFMA R12, R20, R18, R12 ;  /* 0x00000012140c722b */ /* 0x004fce000000000c */
[----:B------:R2:W-:Y:S04]  /*0a10*/  STG.E.64 desc[UR6][R24.64+0x18], R12 ;  /* 0x0000180c18007986 */ /* 0x0005e8000c101b06 */
.L_x_682:
[----:B------:R-:W-:Y:S05]  /*0a20*/  @!P2 BRA `(.L_x_681) ;  /* 0x0000000000aca947 */ /* 0x000fea0003800000 */
[----:B------:R-:W3:Y:S01]  /*0a30*/  LDCU UR4, c[0x0][0x3a8] ;  /* 0x00007500ff0477ac */ /* 0x000ee20008000800 */
[----:B------:R-:W-:Y:S01]  /*0a40*/  ISETP.NE.AND P1, PT, R4, 0x1, PT ;  /* 0x000000010400780c */ /* 0x000fe20003f25270 */
[----:B---3--:R-:W-:-:S12]  /*0a50*/  ULOP3.LUT UP0, URZ, UR4, 0x1, URZ, 0xc0, !UPT ;  /* 0x0000000104ff7892 */ /* 0x008fd8000f80c0ff */
[----:B------:R-:W-:Y:S05]  /*0a60*/  @!P1 BRA `(.L_x_683) ;  /* 0x0000000000609947 */ /* 0x000fea0003800000 */
[----:B-1----:R-:W3:Y:S01]  /*0a70*/  LDG.E.64 R18, desc[UR6][R8.64] ;  /* 0x0000000608127981 */ /* 0x002ee2000c1e1b00 */
[----:B--2---:R-:W1:Y:S03]  /*0a80*/  LDC.64 R24, c[0x0][0x3a0] ;  /* 0x0000e800ff187b82 */ /* 0x004e660000000a00 */
[----:B0-----:R-:W3:Y:S01]  /*0a90*/  LDG.E.64 R16, desc[UR6][R10.64] ;  /* 0x000000060a107981 */ /* 0x001ee2000c1e1b00 */
[----:B------:R-:W-:-:S04]  /*0aa0*/  IMAD.IADD R21, R27, 0x1, R28 ;  /* 0x000000011b157824 */ /* 0x000fc800078e021c */
[----:B------:R-:W0:Y:S01]  /*0ab0*/  LDC.64 R12, c[0x0][0x380] ;  /* 0x0000e000ff0c7b82 */ /* 0x000e220000000a00 */
[----:B-1----:R-:W-:-:S05]  /*0ac0*/  IMAD.WIDE R24, R21, 0x8, R24 ;  /* 0x0000000815187825 */ /* 0x002fca00078e0218 */
[----:B------:R-:W2:Y:S01]  /*0ad0*/  LDG.E.64 R14, desc[UR6][R24.64] ;  /* 0x00000006180e7981 */ /* 0x000ea2000c1e1b00 */
[----:B0-----:R-:W-:-:S05]  /*0ae0*/  IMAD.WIDE R12, R21, 0x8, R12 ;  /* 0x00000008150c7825 */ /* 0x001fca00078e020c */
[----:B------:R-:W4:Y:S04]  /*0af0*/  LDG.E.64 R20, desc[UR6][R12.64] ;  /* 0x000000060c147981 */ /* 0x000f28000c1e1b00 */
[----:B------:R-:W5:Y:S01]  /*0b00*/  LDG.E.64 R22, desc[UR6][R12.64+0x8] ;  /* 0x000008060c167981 */ /* 0x000f62000c1e1b00 */
[----:B---3--:R-:W-:-:S03]  /*0b10*/  DMUL R16, R18, R16 ;  /* 0x0000001012107228 */ /* 0x008fc60000000000 */
[----:B------:R-:W4:Y:S05]  /*0b20*/  LDG.E.64 R18, desc[UR6][R6.64] ;  /* 0x0000000606127981 */ /* 0x000f2a000c1e1b00 */
[----:B--2---:R-:W-:-:S08]  /*0b30*/  DMUL R14, R16, R14 ;  /* 0x0000000e100e7228 */ /* 0x004fd00000000000 */
[----:B----4-:R-:W-:-:S07]  /*0b40*/  DFMA R18, R20, R18, R14 ;  /* 0x000000121412722b */ /* 0x010fce000000000e */
[----:B------:R0:W-:Y:S04]  /*0b50*/  STG.E.64 desc[UR6][R12.64], R18 ;  /* 0x000000120c007986 */ /* 0x0001e8000c101b06 */
[----:B------:R-:W2:Y:S04]  /*0b60*/  LDG.E.64 R14, desc[UR6][R10.64] ;  /* 0x000000060a0e7981 */ /* 0x000ea8000c1e1b00 */
[----:B------:R-:W3:Y:S04]  /*0b70*/  LDG.E.64 R16, desc[UR6][R24.64+0x8] ;  /* 0x0000080618107981 */ /* 0x000ee8000c1e1b00 */
[----:B------:R-:W5:Y:S04]  /*0b80*/  LDG.E.64 R20, desc[UR6][R6.64] ;  /* 0x0000000606147981 */ /* 0x000f68000c1e1b00 */
[----:B0-----:R-:W2:Y:S01]  /*0b90*/  LDG.E.64 R18, desc[UR6][R8.64] ;  /* 0x0000000608127981 */ /* 0x001ea2000c1e1b00 */
[----:B------:R-:W-:Y:S01]  /*0ba0*/  IADD3 R28, PT, PT, R28, 0x2, RZ ;  /* 0x000000021c1c7810 */ /* 0x000fe20007ffe0ff */
[----:B--2---:R-:W-:-:S08]  /*0bb0*/  DMUL R14, R18, R14 ;  /* 0x0000000e120e7228 */ /* 0x004fd00000000000 */
[----:B---3--:R-:W-:-:S08]  /*0bc0*/  DMUL R14, R14, R16 ;  /* 0x000000100e0e7228 */ /* 0x008fd00000000000 */
[----:B-----5:R-:W-:-:S07]  /*0bd0*/  DFMA R14, R22, R20, R14 ;  /* 0x00000014160e722b */ /* 0x020fce000000000e */
[----:B------:R3:W-:Y:S04]  /*0be0*/  STG.E.64 desc[UR6][R12.64+0x8], R14 ;  /* 0x0000080e0c007986 */ /* 0x0007e8000c101b06 */
.L_x_683:
[----:B------:R-:W-:Y:S05]  /*0bf0*/  BRA.U !UP0, `(.L_x_681) ;  /* 0x0000000108387547 */ /* 0x000fea000b800000 */
[----:B0--3--:R-:W0:Y:S01]  /*0c00*/  LDC.64 R14, c[0x0][0x3a0] ;  /* 0x0000e800ff0e7b82 */ /* 0x009e220000000a00 */
[----:B------:R-:W-:Y:S01]  /*0c10*/  IADD3 R27, PT, PT, R27, R28, RZ ;  /* 0x0000001c1b1b7210 */ /* 0x000fe20007ffe0ff */
[----:B-1----:R-:W3:Y:S04]  /*0c20*/  LDG.E.64 R8, desc[UR6][R8.64] ;  /* 0x0000000608087981 */ /* 0x002ee8000c1e1b00 */
[----:B------:R-:W3:Y:S02]  /*0c30*/  LDG.E.64 R10, desc[UR6][R10.64] ;  /* 0x000000060a0a7981 */ /* 0x000ee4000c1e1b00 */
[----:B--2---:R-:W1:Y:S02]  /*0c40*/  LDC.64 R12, c[0x0][0x380] ;  /* 0x0000e000ff0c7b82 */ /* 0x004e640000000a00 */
[----:B------:R-:W2:Y:S01]  /*0c50*/  LDG.E.64 R6, desc[UR6][R6.64] ;  /* 0x0000000606067981 */ /* 0x000ea2000c1e1b00 */
[----:B0-----:R-:W-:-:S06]  /*0c60*/  IMAD.WIDE R14, R27, 0x8, R14 ;  /* 0x000000081b0e7825 */ /* 0x001fcc00078e020e */
[----:B------:R-:W4:Y:S01]  /*0c70*/  LDG.E.64 R14, desc[UR6][R14.64] ;  /* 0x000000060e0e7981 */ /* 0x000f22000c1e1b00 */
[----:B-1----:R-:W-:-:S05]  /*0c80*/  IMAD.WIDE R12, R27, 0x8, R12 ;  /* 0x000000081b0c7825 */ /* 0x002fca00078e020c */
[----:B------:R-:W2:Y:S01]  /*0c90*/  LDG.E.64 R16, desc[UR6][R12.64] ;  /* 0x000000060c107981 */ /* 0x000ea2000c1e1b00 */
[----:B---3--:R-:W-:-:S08]  /*0ca0*/  DMUL R18, R8, R10 ;  /* 0x0000000a08127228 */ /* 0x008fd00000000000 */
[----:B----4-:R-:W-:-:S08]  /*0cb0*/  DMUL R18, R18, R14 ;  /* 0x0000000e12127228 */ /* 0x010fd00000000000 */
[----:B--2---:R-:W-:-:S07]  /*0cc0*/  DFMA R16, R16, R6, R18 ;  /* 0x000000061010722b */ /* 0x004fce0000000012 */
[----:B------:R4:W-:Y:S04]  /*0cd0*/  STG.E.64 desc[UR6][R12.64], R16 ;  /* 0x000000100c007986 */ /* 0x0009e8000c101b06 */
.L_x_681:
[----:B------:R-:W-:Y:S05]  /*0ce0*/  @!P0 BRA `(.L_x_684) ;  /* 0xfffffff4000c8947 */ /* 0x000fea000383ffff */
[----:B-1----:R-:W-:Y:S05]  /*0cf0*/  EXIT ;  /* 0x000000000000794d */ /* 0x002fea0003800000 */
.L_x_685:
        /* <DEDUP_REMOVED lines=16> */
.L_x_841:


//--------------------- .text._Z18gpuKernelArrayFillPiii --------------------------
	.section	.text._Z18gpuKernelArrayFillPiii,"ax",@progbits
	.align	128
        .global         _Z18gpuKernelArrayFillPiii
        .type           _Z18gpuKernelArrayFillPiii,@function
        .size           _Z18gpuKernelArrayFillPiii,(.L_x_842 - _Z18gpuKernelArrayFillPiii)
        .other          _Z18gpuKernelArrayFillPiii,@"STO_CUDA_ENTRY STV_DEFAULT"
_Z18gpuKernelArrayFillPiii:
.text._Z18gpuKernelArrayFillPiii:
        /* <DEDUP_REMOVED lines=13> */
.L_x_686:
[C---:B---3--:R-:W-:Y:S01]  /*00d0*/  IADD3 R9, PT, PT, R0.reuse, UR8, RZ ;  /* 0x0000000800097c10 */ /* 0x048fe2000fffe0ff */
[----:B0-----:R-:W-:Y:S01]  /*00e0*/  IMAD.WIDE R2, R0, 0x4, R4 ;  /* 0x0000000400027825 */ /* 0x001fe200078e0204 */
[----:B------:R-:W-:-:S04]  /*00f0*/  IADD3 R0, PT, PT, R7, R0, RZ ;  /* 0x0000000007007210 */ /* 0x000fc80007ffe0ff */
[----:B--2---:R1:W-:Y:S01]  /*0100*/  STG.E desc[UR6][R2.64], R9 ;  /* 0x0000000902007986 */ /* 0x0043e2000c101906 */
[----:B------:R-:W-:-:S13]  /*0110*/  ISETP.GE.AND P0, PT, R0, UR5, PT ;  /* 0x0000000500007c0c */ /* 0x000fda000bf06270 */
[----:B-1----:R-:W-:Y:S05]  /*0120*/  @!P0 BRA `(.L_x_686) ;  /* 0xfffffffc00e88947 */ /* 0x002fea000383ffff */
[----:B------:R-:W-:Y:S05]  /*0130*/  EXIT ;  /* 0x000000000000794d */ /* 0x000fea0003800000 */
.L_x_687:
        /* <DEDUP_REMOVED lines=12> */
.L_x_842:


//--------------------- .text._Z18gpuKernelIndexInitPii --------------------------
	.section	.text._Z18gpuKernelIndexInitPii,"ax",@progbits
	.align	128
        .global         _Z18gpuKernelIndexInitPii
        .type           _Z18gpuKernelIndexInitPii,@function
        .size           _Z18gpuKernelIndexInitPii,(.L_x_843 - _Z18gpuKernelIndexInitPii)
        .other          _Z18gpuKernelIndexInitPii,@"STO_CUDA_ENTRY STV_DEFAULT"
_Z18gpuKernelIndexInitPii:
.text._Z18gpuKernelIndexInitPii:
        /* <DEDUP_REMOVED lines=11> */
[----:B-1----:R-:W-:-:S07]  /*00b0*/  IMAD R7, R7, UR4, RZ ;  /* 0x0000000407077c24 */ /* 0x002fce000f8e02ff */
.L_x_688:
[----:B0-----:R-:W-:-:S05]  /*00c0*/  IMAD.WIDE R2, R0, 0x4, R4 ;  /* 0x0000000400027825 */ /* 0x001fca00078e0204 */
[----:B--2---:R0:W-:Y:S02]  /*00d0*/  STG.E desc[UR6][R2.64], R0 ;  /* 0x0000000002007986 */ /* 0x0041e4000c101906 */
[----:B0-----:R-:W-:-:S04]  /*00e0*/  IADD3 R0, PT, PT, R7, R0, RZ ;  /* 0x0000000007007210 */ /* 0x001fc80007ffe0ff */
[----:B------:R-:W-:-:S13]  /*00f0*/  ISETP.GE.AND P0, PT, R0, UR5, PT ;  /* 0x0000000500007c0c */ /* 0x000fda000bf06270 */
[----:B------:R-:W-:Y:S05]  /*0100*/  @!P0 BRA `(.L_x_688) ;  /* 0xfffffffc00ec8947 */ /* 0x000fea000383ffff */
[----:B------:R-:W-:Y:S05]  /*0110*/  EXIT ;  /* 0x000000000000794d */ /* 0x000fea0003800000 */
.L_x_689:
        /* <DEDUP_REMOVED lines=14> */
.L_x_843:


//--------------------- .text._Z22gpuKernelQuadrupletnumPiS_i --------------------------
	.section	.text._Z22gpuKernelQuadrupletnumPiS_i,"ax",@progbits
	.align	128
        .global         _Z22gpuKernelQuadrupletnumPiS_i
        .type           _Z22gpuKernelQuadrupletnumPiS_i,@function
        .size           _Z22gpuKernelQuadrupletnumPiS_i,(.L_x_844 - _Z22gpuKernelQuadrupletnumPiS_i)
        .other          _Z22gpuKernelQuadrupletnumPiS_i,@"STO_CUDA_ENTRY STV_DEFAULT"
_Z22gpuKernelQuadrupletnumPiS_i:
.text._Z22gpuKernelQuadrupletnumPiS_i:
        /* <DEDUP_REMOVED lines=13> */
.L_x_690:
[----:B---3--:R-:W-:-:S06]  /*00d0*/  IMAD.WIDE R6, R0, 0x4, R4 ;  /* 0x0000000400067825 */ /* 0x008fcc00078e0204 */
[----:B--2---:R-:W2:Y:S02]  /*00e0*/  LDG.E R6, desc[UR6][R6.64] ;  /* 0x0000000606067981 */ /* 0x004ea4000c1e1900 */
[C---:B--2---:R-:W-:Y:S02]  /*00f0*/  IADD3 R9, PT, PT, R6.reuse, -0x1, RZ ;  /* 0xffffffff06097810 */ /* 0x044fe40007ffe0ff */
[----:B------:R-:W-:-:S03]  /*0100*/  IADD3 R8, PT, PT, R6, -0x2, RZ ;  /* 0xfffffffe06087810 */ /* 0x000fc60007ffe0ff */
[----:B------:R-:W-:-:S04]  /*0110*/  IMAD R9, R6, R9, RZ ;  /* 0x0000000906097224 */ /* 0x000fc800078e02ff */
[----:B------:R-:W-:-:S04]  /*0120*/  IMAD R8, R8, R9, RZ ;  /* 0x0000000908087224 */ /* 0x000fc800078e02ff */
[----:B------:R-:W-:-:S04]  /*0130*/  IMAD.HI R10, R8, 0x2aaaaaab, RZ ;  /* 0x2aaaaaab080a7827 */ /* 0x000fc800078e02ff */
[----:B0-----:R-:W-:Y:S01]  /*0140*/  IMAD.WIDE R8, R0, 0x4, R2 ;  /* 0x0000000400087825 */ /* 0x001fe200078e0202 */
[----:B------:R-:W-:Y:S02]  /*0150*/  LEA.HI R13, R10, R10, RZ, 0x1 ;  /* 0x0000000a0a0d7211 */ /* 0x000fe400078f08ff */
[----:B------:R-:W-:-:S03]  /*0160*/  IADD3 R0, PT, PT, R11, R0, RZ ;  /* 0x000000000b007210 */ /* 0x000fc60007ffe0ff */
[----:B------:R1:W-:Y:S01]  /*0170*/  STG.E desc[UR6][R8.64], R13 ;  /* 0x0000000d08007986 */ /* 0x0003e2000c101906 */
[----:B------:R-:W-:-:S13]  /*0180*/  ISETP.GE.AND P0, PT, R0, UR5, PT ;  /* 0x0000000500007c0c */ /* 0x000fda000bf06270 */
[----:B-1----:R-:W-:Y:S05]  /*0190*/  @!P0 BRA `(.L_x_690) ;  /* 0xfffffffc00cc8947 */ /* 0x002fea000383ffff */
[----:B------:R-:W-:Y:S05]  /*01a0*/  EXIT ;  /* 0x000000000000794d */ /* 0x000fea0003800000 */
.L_x_691:
        /* <DEDUP_REMOVED lines=13> */
.L_x_844:


//--------------------- .text._Z19gpuKernelTripletnumPiS_i --------------------------
	.section	.text._Z19gpuKernelTripletnumPiS_i,"ax",@progbits
	.align	128
        .global         _Z19gpuKernelTripletnumPiS_i
        .type           _Z19gpuKernelTripletnumPiS_i,@function
        .size           _Z19gpuKernelTripletnumPiS_i,(.L_x_845 - _Z19gpuKernelTripletnumPiS_i)
        .other          _Z19gpuKernelTripletnumPiS_i,@"STO_CUDA_ENTRY STV_DEFAULT"
_Z19gpuKernelTripletnumPiS_i:
.text._Z19gpuKernelTripletnumPiS_i:
        /* <DEDUP_REMOVED lines=13> */
.L_x_692:
[----:B---3--:R-:W-:-:S06]  /*00d0*/  IMAD.WIDE R2, R0, 0x4, R6 ;  /* 0x0000000400027825 */ /* 0x008fcc00078e0206 */
[----:B--2---:R-:W2:Y:S02]  /*00e0*/  LDG.E R2, desc[UR6][R2.64] ;  /* 0x0000000602027981 */ /* 0x004ea4000c1e1900 */
[----:B-12---:R-:W-:-:S05]  /*00f0*/  IADD3 R5, PT, PT, R2, -0x1, RZ ;  /* 0xffffffff02057810 */ /* 0x006fca0007ffe0ff */
[----:B------:R-:W-:-:S05]  /*0100*/  IMAD R5, R2, R5, RZ ;  /* 0x0000000502057224 */ /* 0x000fca00078e02ff */
[----:B------:R-:W-:Y:S01]  /*0110*/  LEA.HI R10, R5, R5, RZ, 0x1 ;  /* 0x00000005050a7211 */ /* 0x000fe200078f08ff */
[----:B0-----:R-:W-:Y:S01]  /*0120*/  IMAD.WIDE R4, R0, 0x4, R8 ;  /* 0x0000000400047825 */ /* 0x001fe200078e0208 */
[----:B------:R-:W-:Y:S02]  /*0130*/  IADD3 R0, PT, PT, R11, R0, RZ ;  /* 0x000000000b007210 */ /* 0x000fe40007ffe0ff */
[----:B------:R-:W-:Y:S02]  /*0140*/  SHF.R.S32.HI R13, RZ, 0x1, R10 ;  /* 0x00000001ff0d7819 */ /* 0x000fe4000001140a */
[----:B------:R-:W-:-:S03]  /*0150*/  ISETP.GE.AND P0, PT, R0, UR5, PT ;  /* 0x0000000500007c0c */ /* 0x000fc6000bf06270 */
[----:B------:R1:W-:Y:S10]  /*0160*/  STG.E desc[UR6][R4.64], R13 ;  /* 0x0000000d04007986 */ /* 0x0003f4000c101906 */
[----:B------:R-:W-:Y:S05]  /*0170*/  @!P0 BRA `(.L_x_692) ;  /* 0xfffffffc00d48947 */ /* 0x000fea000383ffff */
[----:B------:R-:W-:Y:S05]  /*0180*/  EXIT ;  /* 0x000000000000794d */ /* 0x000fea0003800000 */
.L_x_693:
        /* <DEDUP_REMOVED lines=15> */
.L_x_845:


//--------------------- .nv.global.init           --------------------------
	.section	.nv.global.init,"aw",@progbits
	.align	16
.nv.global.init:
	.type		__cudart_sin_cos_coeffs,@object
	.size		__cudart_sin_cos_coeffs,(__cudart_i2opi_d - __cudart_sin_cos_coeffs)
__cudart_sin_cos_coeffs:
        /*0000*/ 	.byte	0x46, 0xd2, 0xb0, 0x2c, 0xf1, 0xe5, 0x5a, 0xbe, 0x92, 0xe3, 0xac, 0x69, 0xe3, 0x1d, 0xc7, 0x3e
        /*0010*/ 	.byte	0xa1, 0x62, 0xdb, 0x19, 0xa0, 0x01, 0x2a, 0xbf, 0x18, 0x08, 0x11, 0x11, 0x11, 0x11, 0x81, 0x3f
        /*0020*/ 	.byte	0x54, 0x55, 0x55, 0x55, 0x55, 0x55, 0xc5, 0xbf, 0x00, 0x00, 0x00, 0x00, 0x00, 0x00, 0x00, 0x00
        /*0030*/ 	.byte	0x00, 0x00, 0x00, 0x00, 0x00, 0x00, 0x00, 0x00, 0x64, 0x81, 0xfd, 0x20, 0x83, 0xff, 0xa8, 0xbd
        /*0040*/ 	.byte	0x28, 0x85, 0xef, 0xc1, 0xa7, 0xee, 0x21, 0x3e, 0xd9, 0xe6, 0x06, 0x8e, 0x4f, 0x7e, 0x92, 0xbe
        /*0050*/ 	.byte	0xe9, 0xbc, 0xdd, 0x19, 0xa0, 0x01, 0xfa, 0x3e, 0x47, 0x5d, 0xc1, 0x16, 0x6c, 0xc1, 0x56, 0xbf
        /*0060*/ 	.byte	0x51, 0x55, 0x55, 0x55, 0x55, 0x55, 0xa5, 0x3f, 0x00, 0x00, 0x00, 0x00, 0x00, 0x00, 0xe0, 0xbf
        /*0070*/ 	.byte	0x00, 0x00, 0x00, 0x00, 0x00, 0x00, 0xf0, 0x3f, 0x00, 0x00, 0x00, 0x00, 0x00, 0x00, 0x00, 0x00
	.type		__cudart_i2opi_d,@object
	.size		__cudart_i2opi_d,(__cudart_i2opi_f - __cudart_i2opi_d)
__cudart_i2opi_d:
        /* <DEDUP_REMOVED lines=9> */
	.type		__cudart_i2opi_f,@object
	.size		__cudart_i2opi_f,(.L_0 - __cudart_i2opi_f)
__cudart_i2opi_f:
        /*0110*/ 	.byte	0x41, 0x90, 0x43, 0x3c, 0x99, 0x95, 0x62, 0xdb, 0xc0, 0xdd, 0x34, 0xf5, 0xd1, 0x57, 0x27, 0xfc
        /*0120*/ 	.byte	0x29, 0x15, 0x44, 0x4e, 0x6e, 0x83, 0xf9, 0xa2
.L_0:


//--------------------- .nv.shared.reserved.0     --------------------------
	.section	.nv.shared.reserved.0,"aw",@nobits
	.weak		__nv_reservedSMEM_offset_0_alias
	.size		__nv_reservedSMEM_offset_0_alias, 0, 64
	.other		__nv_reservedSMEM_offset_0_alias,@"STO_CUDA_RESERVED_SHARED STV_DEFAULT"
__nv_reservedSMEM_offset_0_alias:
	.zero		0
	.zero		64


//--------------------- .nv.shared._Z27gpuKernelArrayGemmSharedMemIfEvPT_S1_S1_iiiii --------------------------
	.section	.nv.shared._Z27gpuKernelArrayGemmSharedMemIfEvPT_S1_S1_iiiii,"aw",@nobits
	.sectionflags	@""
	.align	4
.nv.shared._Z27gpuKernelArrayGemmSharedMemIfEvPT_S1_S1_iiiii:
	.zero		2048


//--------------------- .nv.shared._Z27gpuKernelArrayGemmSharedMemIdEvPT_S1_S1_iiiii --------------------------
	.section	.nv.shared._Z27gpuKernelArrayGemmSharedMemIdEvPT_S1_S1_iiiii,"aw",@nobits
	.sectionflags	@""
	.align	8
.nv.shared._Z27gpuKernelArrayGemmSharedMemIdEvPT_S1_S1_iiiii:
	.zero		3072


//--------------------- .nv.constant0._Z33gpuKernelArrayTransposeAtRowIndexIiEvPT_S1_Piii --------------------------
	.section	.nv.constant0._Z33gpuKernelArrayTransposeAtRowIndexIiEvPT_S1_Piii,"a",@progbits
	.sectionflags	@""
	.align	4
.nv.constant0._Z33gpuKernelArrayTransposeAtRowIndexIiEvPT_S1_Piii:
	.zero		928


//--------------------- .nv.constant0._Z33gpuKernelArrayTransposeAtRowIndexIfEvPT_S1_Piii --------------------------
	.section	.nv.constant0._Z33gpuKernelArrayTransposeAtRowIndexIfEvPT_S1_Piii,"a",@progbits
	.sectionflags	@""
	.align	4
.nv.constant0._Z33gpuKernelArrayTransposeAtRowIndexIfEvPT_S1_Piii:
	.zero		928


//--------------------- .nv.constant0._Z33gpuKernelArrayTransposeAtRowIndexIdEvPT_S1_Piii --------------------------
	.section	.nv.constant0._Z33gpuKernelArrayTransposeAtRowIndexIdEvPT_S1_Piii,"a",@progbits
	.sectionflags	@""
	.align	4
.nv.constant0._Z33gpuKernelArrayTransposeAtRowIndexIdEvPT_S1_Piii:
	.zero		928


//--------------------- .nv.constant0._Z27gpuKernelGetArrayAtRowIndexIiEvPT_S1_Piii --------------------------
	.section	.nv.constant0._Z27gpuKernelGetArrayAtRowIndexIiEvPT_S1_Piii,"a",@progbits
	.sectionflags	@""
	.align	4
.nv.constant0._Z27gpuKernelGetArrayAtRowIndexIiEvPT_S1_Piii:
	.zero		928


//--------------------- .nv.constant0._Z27gpuKernelGetArrayAtRowIndexIfEvPT_S1_Piii --------------------------
	.section	.nv.constant0._Z27gpuKernelGetArrayAtRowIndexIfEvPT_S1_Piii,"a",@progbits
	.sectionflags	@""
	.align	4
.nv.constant0._Z27gpuKernelGetArrayAtRowIndexIfEvPT_S1_Piii:
	.zero		928


//--------------------- .nv.constant0._Z27gpuKernelGetArrayAtRowIndexIdEvPT_S1_Piii --------------------------
	.section	.nv.constant0._Z27gpuKernelGetArrayAtRowIndexIdEvPT_S1_Piii,"a",@progbits
	.sectionflags	@""
	.align	4
.nv.constant0._Z27gpuKernelGetArrayAtRowIndexIdEvPT_S1_Piii:
	.zero		928


//--------------------- .nv.constant0._Z36gpuKernelArrayTransposeAtColumnIndexIiEvPT_S1_Piii --------------------------
	.section	.nv.constant0._Z36gpuKernelArrayTransposeAtColumnIndexIiEvPT_S1_Piii,"a",@progbits
	.sectionflags	@""
	.align	4
.nv.constant0._Z36gpuKernelArrayTransposeAtColumnIndexIiEvPT_S1_Piii:
	.zero		928


//--------------------- .nv.constant0._Z36gpuKernelArrayTransposeAtColumnIndexIfEvPT_S1_Piii --------------------------
	.section	.nv.constant0._Z36gpuKernelArrayTransposeAtColumnIndexIfEvPT_S1_Piii,"a",@progbits
	.sectionflags	@""
	.align	4
.nv.constant0._Z36gpuKernelArrayTransposeAtColumnIndexIfEvPT_S1_Piii:
	.zero		928


//--------------------- .nv.constant0._Z36gpuKernelArrayTransposeAtColumnIndexIdEvPT_S1_Piii --------------------------
	.section	.nv.constant0._Z36gpuKernelArrayTransposeAtColumnIndexIdEvPT_S1_Piii,"a",@progbits
	.sectionflags	@""
	.align	4
.nv.constant0._Z36gpuKernelArrayTransposeAtColumnIndexIdEvPT_S1_Piii:
	.zero		928


//--------------------- .nv.constant0._Z30gpuKernelGetArrayAtColumnIndexIiEvPT_S1_Piii --------------------------
	.section	.nv.constant0._Z30gpuKernelGetArrayAtColumnIndexIiEvPT_S1_Piii,"a",@progbits
	.sectionflags	@""
	.align	4
.nv.constant0._Z30gpuKernelGetArrayAtColumnIndexIiEvPT_S1_Piii:
	.zero		928


//--------------------- .nv.constant0._Z30gpuKernelGetArrayAtColumnIndexIfEvPT_S1_Piii --------------------------
	.section	.nv.constant0._Z30gpuKernelGetArrayAtColumnIndexIfEvPT_S1_Piii,"a",@progbits
	.sectionflags	@""
	.align	4
.nv.constant0._Z30gpuKernelGetArrayAtColumnIndexIfEvPT_S1_Piii:
	.zero		928


//--------------------- .nv.constant0._Z30gpuKernelGetArrayAtColumnIndexIdEvPT_S1_Piii --------------------------
	.section	.nv.constant0._Z30gpuKernelGetArrayAtColumnIndexIdEvPT_S1_Piii,"a",@progbits
	.sectionflags	@""
	.align	4
.nv.constant0._Z30gpuKernelGetArrayAtColumnIndexIdEvPT_S1_Piii:
	.zero		928


//--------------------- .nv.constant0._Z32gpuKernelArrayMinusAtColumnIndexIiEvPT_S1_Piii --------------------------
	.section	.nv.constant0._Z32gpuKernelArrayMinusAtColumnIndexIiEvPT_S1_Piii,"a",@progbits
	.sectionflags	@""
	.align	4
.nv.constant0._Z32gpuKernelArrayMinusAtColumnIndexIiEvPT_S1_Piii:
	.zero		928


//--------------------- .nv.constant0._Z32gpuKernelArrayMinusAtColumnIndexIfEvPT_S1_Piii --------------------------
	.section	.nv.constant0._Z32gpuKernelArrayMinusAtColumnIndexIfEvPT_S1_Piii,"a",@progbits
	.sectionflags	@""
	.align	4
.nv.constant0._Z32gpuKernelArrayMinusAtColumnIndexIfEvPT_S1_Piii:
	.zero		928


//--------------------- .nv.constant0._Z32gpuKernelArrayMinusAtColumnIndexIdEvPT_S1_Piii --------------------------
	.section	.nv.constant0._Z32gpuKernelArrayMinusAtColumnIndexIdEvPT_S1_Piii,"a",@progbits
	.sectionflags	@""
	.align	4
.nv.constant0._Z32gpuKernelArrayMinusAtColumnIndexIdEvPT_S1_Piii:
	.zero		928


//--------------------- .nv.constant0._Z31gpuKernelArrayPlusAtColumnIndexIiEvPT_S1_Piii --------------------------
	.section	.nv.constant0._Z31gpuKernelArrayPlusAtColumnIndexIiEvPT_S1_Piii,"a",@progbits
	.sectionflags	@""
	.align	4
.nv.constant0._Z31gpuKernelArrayPlusAtColumnIndexIiEvPT_S1_Piii:
	.zero		928


//--------------------- .nv.constant0._Z31gpuKernelArrayPlusAtColumnIndexIfEvPT_S1_Piii --------------------------
	.section	.nv.constant0._Z31gpuKernelArrayPlusAtColumnIndexIfEvPT_S1_Piii,"a",@progbits
	.sectionflags	@""
	.align	4
.nv.constant0._Z31gpuKernelArrayPlusAtColumnIndexIfEvPT_S1_Piii:
	.zero		928


//--------------------- .nv.constant0._Z31gpuKernelArrayPlusAtColumnIndexIdEvPT_S1_Piii --------------------------
	.section	.nv.constant0._Z31gpuKernelArrayPlusAtColumnIndexIdEvPT_S1_Piii,"a",@progbits
	.sectionflags	@""
	.align	4
.nv.constant0._Z31gpuKernelArrayPlusAtColumnIndexIdEvPT_S1_Piii:
	.zero		928


//--------------------- .nv.constant0._Z23gpuKernelArrayTransposeIiEvPT_S1_iii --------------------------
	.section	.nv.constant0._Z23gpuKernelArrayTransposeIiEvPT_S1_iii,"a",@progbits
	.sectionflags	@""
	.align	4
.nv.constant0._Z23gpuKernelArrayTransposeIiEvPT_S1_iii:
	.zero		924


//--------------------- .nv.constant0._Z23gpuKernelArrayTransposeIfEvPT_S1_iii --------------------------
	.section	.nv.constant0._Z23gpuKernelArrayTransposeIfEvPT_S1_iii,"a",@progbits
	.sectionflags	@""
	.align	4
.nv.constant0._Z23gpuKernelArrayTransposeIfEvPT_S1_iii:
	.zero		924


//--------------------- .nv.constant0._Z23gpuKernelArrayTransposeIdEvPT_S1_iii --------------------------
	.section	.nv.constant0._Z23gpuKernelArrayTransposeIdEvPT_S1_iii,"a",@progbits
	.sectionflags	@""
	.align	4
.nv.constant0._Z23gpuKernelArrayTransposeIdEvPT_S1_iii:
	.zero		924


//--------------------- .nv.constant0._Z22gpuKernelArraySetValueIiEvPT_S0_i --------------------------
	.section	.nv.constant0._Z22gpuKernelArraySetValueIiEvPT_S0_i,"a",@progbits
	.sectionflags	@""
	.align	4
.nv.constant0._Z22gpuKernelArraySetValueIiEvPT_S0_i:
	.zero		912


//--------------------- .nv.constant0._Z18gpuKernelArrayCopyIiEvPT_S1_i --------------------------
	.section	.nv.constant0._Z18gpuKernelArrayCopyIiEvPT_S1_i,"a",@progbits
	.sectionflags	@""
	.align	4
.nv.constant0._Z18gpuKernelArrayCopyIiEvPT_S1_i:
	.zero		916


//--------------------- .nv.constant0._Z20gpuKernelArrayDG2CG2IfEvPT_S1_PiS2_ii --------------------------
	.section	.nv.constant0._Z20gpuKernelArrayDG2CG2IfEvPT_S1_PiS2_ii,"a",@progbits
	.sectionflags	@""
	.align	4
.nv.constant0._Z20gpuKernelArrayDG2CG2IfEvPT_S1_PiS2_ii:
	.zero		936


//--------------------- .nv.constant0._Z19gpuKernelArrayDG2CGIfEvPT_S1_PiS2_i --------------------------
	.section	.nv.constant0._Z19gpuKernelArrayDG2CGIfEvPT_S1_PiS2_i,"a",@progbits
	.sectionflags	@""
	.align	4
.nv.constant0._Z19gpuKernelArrayDG2CGIfEvPT_S1_PiS2_i:
	.zero		932


//--------------------- .nv.constant0._Z24gpuKernelArrayGemmBatch1IfEvPT_S1_S1_iiiiiiii --------------------------
	.section	.nv.constant0._Z24gpuKernelArrayGemmBatch1IfEvPT_S1_S1_iiiiiiii,"a",@progbits
	.sectionflags	@""
	.align	4
.nv.constant0._Z24gpuKernelArrayGemmBatch1IfEvPT_S1_S1_iiiiiiii:
	.zero		952


//--------------------- .nv.constant0._Z23gpuKernelArrayGemmBatchIfEvPT_S1_S1_iiiiiiii --------------------------
	.section	.nv.constant0._Z23gpuKernelArrayGemmBatchIfEvPT_S1_S1_iiiiiiii,"a",@progbits
	.sectionflags	@""
	.align	4
.nv.constant0._Z23gpuKernelArrayGemmBatchIfEvPT_S1_S1_iiiiiiii:
	.zero		952


//--------------------- .nv.constant0._Z27gpuKernelArrayGemmSharedMemIfEvPT_S1_S1_iiiii --------------------------
	.section	.nv.constant0._Z27gpuKernelArrayGemmSharedMemIfEvPT_S1_S1_iiiii,"a",@progbits
	.sectionflags	@""
	.align	4
.nv.constant0._Z27gpuKernelArrayGemmSharedMemIfEvPT_S1_S1_iiiii:
	.zero		940


//--------------------- .nv.constant0._Z20gpuKernelArrayInsertIfEvPT_S1_iiiiiiii --------------------------
	.section	.nv.constant0._Z20gpuKernelArrayInsertIfEvPT_S1_iiiiiiii,"a",@progbits
	.sectionflags	@""
	.align	4
.nv.constant0._Z20gpuKernelArrayInsertIfEvPT_S1_iiiiiiii:
	.zero		944


//--------------------- .nv.constant0._Z21gpuKernelArrayExtractIfEvPT_S1_iiiiiiii --------------------------
	.section	.nv.constant0._Z21gpuKernelArrayExtractIfEvPT_S1_iiiiiiii,"a",@progbits
	.sectionflags	@""
	.align	4
.nv.constant0._Z21gpuKernelArrayExtractIfEvPT_S1_iiiiiiii:
	.zero		944


//--------------------- .nv.constant0._Z24gpuKernelArrayAdd3VectorIfEvPT_S1_S1_S1_i --------------------------
	.section	.nv.constant0._Z24gpuKernelArrayAdd3VectorIfEvPT_S1_S1_S1_i,"a",@progbits
	.sectionflags	@""
	.align	4
.nv.constant0._Z24gpuKernelArrayAdd3VectorIfEvPT_S1_S1_S1_i:
	.zero		932


//--------------------- .nv.constant0._Z25gpuKernelArrayAdd3VectorsIfEvPT_S1_S1_S1_S0_S0_S0_i --------------------------
	.section	.nv.constant0._Z25gpuKernelArrayAdd3VectorsIfEvPT_S1_S1_S1_S0_S0_S0_i,"a",@progbits
	.sectionflags	@""
	.align	4
.nv.constant0._Z25gpuKernelArrayAdd3VectorsIfEvPT_S1_S1_S1_S0_S0_S0_i:
	.zero		944


//--------------------- .nv.constant0._Z20gpuKernelArrayAXYPBZIfEvPT_S1_S1_S1_S0_S0_i --------------------------
	.section	.nv.constant0._Z20gpuKernelArrayAXYPBZIfEvPT_S1_S1_S1_S0_S0_i,"a",@progbits
	.sectionflags	@""
	.align	4
.nv.constant0._Z20gpuKernelArrayAXYPBZIfEvPT_S1_S1_S1_S0_S0_i:
	.zero		940


//--------------------- .nv.constant0._Z18gpuKernelArrayAXYZIfEvPT_S1_S1_S1_S0_i --------------------------
	.section	.nv.constant0._Z18gpuKernelArrayAXYZIfEvPT_S1_S1_S1_S0_i,"a",@progbits
	.sectionflags	@""
	.align	4
.nv.constant0._Z18gpuKernelArrayAXYZIfEvPT_S1_S1_S1_S0_i:
	.zero		936


//--------------------- .nv.constant0._Z17gpuKernelArrayAXYIfEvPT_S1_S1_S0_i --------------------------
	.section	.nv.constant0._Z17gpuKernelArrayAXYIfEvPT_S1_S1_S0_i,"a",@progbits
	.sectionflags	@""
	.align	4
.nv.constant0._Z17gpuKernelArrayAXYIfEvPT_S1_S1_S0_i:
	.zero		928


//--------------------- .nv.constant0._Z19gpuKernelArrayAXPBYIfEvPT_S1_S1_S0_S0_i --------------------------
	.section	.nv.constant0._Z19gpuKernelArrayAXPBYIfEvPT_S1_S1_S0_S0_i,"a",@progbits
	.sectionflags	@""
	.align	4
.nv.constant0._Z19gpuKernelArrayAXPBYIfEvPT_S1_S1_S0_S0_i:
	.zero		932


//--------------------- .nv.constant0._Z18gpuKernelArrayAXPBIfEvPT_S1_S0_S0_i --------------------------
	.section	.nv.constant0._Z18gpuKernelArrayAXPBIfEvPT_S1_S0_S0_i,"a",@progbits
	.sectionflags	@""
	.align	4
.nv.constant0._Z18gpuKernelArrayAXPBIfEvPT_S1_S0_S0_i:
	.zero		924


//--------------------- .nv.constant0._Z27gpuKernelArrayDistSquareSumIfEvPT_S1_S1_ii --------------------------
	.section	.nv.constant0._Z27gpuKernelArrayDistSquareSumIfEvPT_S1_S1_ii,"a",@progbits
	.sectionflags	@""
	.align	4
.nv.constant0._Z27gpuKernelArrayDistSquareSumIfEvPT_S1_S1_ii:
	.zero		928


//--------------------- .nv.constant0._Z26gpuKernelArrayRowSquareSumIfEvPT_S1_ii --------------------------
	.section	.nv.constant0._Z26gpuKernelArrayRowSquareSumIfEvPT_S1_ii,"a",@progbits
	.sectionflags	@""
	.align	4
.nv.constant0._Z26gpuKernelArrayRowSquareSumIfEvPT_S1_ii:
	.zero		920


//--------------------- .nv.constant0._Z20gpuKernelArrayRowSumIfEvPT_S1_ii --------------------------
	.section	.nv.constant0._Z20gpuKernelArrayRowSumIfEvPT_S1_ii,"a",@progbits
	.sectionflags	@""
	.align	4
.nv.constant0._Z20gpuKernelArrayRowSumIfEvPT_S1_ii:
	.zero		920


//--------------------- .nv.constant0._Z24gpuKernelArrayRowAverageIfEvPT_S1_ii --------------------------
	.section	.nv.constant0._Z24gpuKernelArrayRowAverageIfEvPT_S1_ii,"a",@progbits
	.sectionflags	@""
	.align	4
.nv.constant0._Z24gpuKernelArrayRowAverageIfEvPT_S1_ii:
	.zero		920


//--------------------- .nv.constant0._Z33gpuKernelArrayAddVectorToDiagonalIfEvPT_S1_S0_i --------------------------
	.section	.nv.constant0._Z33gpuKernelArrayAddVectorToDiagonalIfEvPT_S1_S0_i,"a",@progbits
	.sectionflags	@""
	.align	4
.nv.constant0._Z33gpuKernelArrayAddVectorToDiagonalIfEvPT_S1_S0_i:
	.zero		920


//--------------------- .nv.constant0._Z36gpuKernelArrayMultiplyScalarDiagonalIfEvPT_S0_i --------------------------
	.section	.nv.constant0._Z36gpuKernelArrayMultiplyScalarDiagonalIfEvPT_S0_i,"a",@progbits
	.sectionflags	@""
	.align	4
.nv.constant0._Z36gpuKernelArrayMultiplyScalarDiagonalIfEvPT_S0_i:
	.zero		912


//--------------------- .nv.constant0._Z19gpuKernelArrayPowerIfEvPT_S1_ii --------------------------
	.section	.nv.constant0._Z19gpuKernelArrayPowerIfEvPT_S1_ii,"a",@progbits
	.sectionflags	@""
	.align	4
.nv.constant0._Z19gpuKernelArrayPowerIfEvPT_S1_ii:
	.zero		920


//--------------------- .nv.constant0._Z20gpuKernelArraySquareIfEvPT_S1_i --------------------------
	.section	.nv.constant0._Z20gpuKernelArraySquareIfEvPT_S1_i,"a",@progbits
	.sectionflags	@""
	.align	4
.nv.constant0._Z20gpuKernelArraySquareIfEvPT_S1_i:
	.zero		916


//--------------------- .nv.constant0._Z18gpuKernelArrayErfcIfEvPT_S1_i --------------------------
	.section	.nv.constant0._Z18gpuKernelArrayErfcIfEvPT_S1_i,"a",@progbits
	.sectionflags	@""
	.align	4
.nv.constant0._Z18gpuKernelArrayErfcIfEvPT_S1_i:
	.zero		916


//--------------------- .nv.constant0._Z17gpuKernelArrayErfIfEvPT_S1_i --------------------------
	.section	.nv.constant0._Z17gpuKernelArrayErfIfEvPT_S1_i,"a",@progbits
	.sectionflags	@""
	.align	4
.nv.constant0._Z17gpuKernelArrayErfIfEvPT_S1_i:
	.zero		916


//--------------------- .nv.constant0._Z19gpuKernelArrayFloorIfEvPT_S1_i --------------------------
	.section	.nv.constant0._Z19gpuKernelArrayFloorIfEvPT_S1_i,"a",@progbits
	.sectionflags	@""
	.align	4
.nv.constant0._Z19gpuKernelArrayFloorIfEvPT_S1_i:
	.zero		916


//--------------------- .nv.constant0._Z18gpuKernelArrayCeilIfEvPT_S1_i --------------------------
	.section	.nv.constant0._Z18gpuKernelArrayCeilIfEvPT_S1_i,"a",@progbits
	.sectionflags	@""
	.align	4
.nv.constant0._Z18gpuKernelArrayCeilIfEvPT_S1_i:
	.zero		916


//--------------------- .nv.constant0._Z17gpuKernelArrayLogIfEvPT_S1_i --------------------------
	.section	.nv.constant0._Z17gpuKernelArrayLogIfEvPT_S1_i,"a",@progbits
	.sectionflags	@""
	.align	4
.nv.constant0._Z17gpuKernelArrayLogIfEvPT_S1_i:
	.zero		916


//--------------------- .nv.constant0._Z17gpuKernelArrayExpIfEvPT_S1_i --------------------------
	.section	.nv.constant0._Z17gpuKernelArrayExpIfEvPT_S1_i,"a",@progbits
	.sectionflags	@""
	.align	4
.nv.constant0._Z17gpuKernelArrayExpIfEvPT_S1_i:
	.zero		916


//--------------------- .nv.constant0._Z19gpuKernelArrayAtanhIfEvPT_S1_i --------------------------
	.section	.nv.constant0._Z19gpuKernelArrayAtanhIfEvPT_S1_i,"a",@progbits
	.sectionflags	@""
	.align	4
.nv.constant0._Z19gpuKernelArrayAtanhIfEvPT_S1_i:
	.zero		916


//--------------------- .nv.constant0._Z19gpuKernelArrayAcoshIfEvPT_S1_i --------------------------
	.section	.nv.constant0._Z19gpuKernelArrayAcoshIfEvPT_S1_i,"a",@progbits
	.sectionflags	@""
	.align	4
.nv.constant0._Z19gpuKernelArrayAcoshIfEvPT_S1_i:
	.zero		916


//--------------------- .nv.constant0._Z19gpuKernelArrayAsinhIfEvPT_S1_i --------------------------
	.section	.nv.constant0._Z19gpuKernelArrayAsinhIfEvPT_S1_i,"a",@progbits
	.sectionflags	@""
	.align	4
.nv.constant0._Z19gpuKernelArrayAsinhIfEvPT_S1_i:
	.zero		916


//--------------------- .nv.constant0._Z18gpuKernelArrayTanhIfEvPT_S1_i --------------------------
	.section	.nv.constant0._Z18gpuKernelArrayTanhIfEvPT_S1_i,"a",@progbits
	.sectionflags	@""
	.align	4
.nv.constant0._Z18gpuKernelArrayTanhIfEvPT_S1_i:
	.zero		916


//--------------------- .nv.constant0._Z18gpuKernelArrayCoshIfEvPT_S1_i --------------------------
	.section	.nv.constant0._Z18gpuKernelArrayCoshIfEvPT_S1_i,"a",@progbits
	.sectionflags	@""
	.align	4
.nv.constant0._Z18gpuKernelArrayCoshIfEvPT_S1_i:
	.zero		916


//--------------------- .nv.constant0._Z18gpuKernelArraySinhIfEvPT_S1_i --------------------------
	.section	.nv.constant0._Z18gpuKernelArraySinhIfEvPT_S1_i,"a",@progbits
	.sectionflags	@""
	.align	4
.nv.constant0._Z18gpuKernelArraySinhIfEvPT_S1_i:
	.zero		916


//--------------------- .nv.constant0._Z18gpuKernelArrayAtanIfEvPT_S1_i --------------------------
	.section	.nv.constant0._Z18gpuKernelArrayAtanIfEvPT_S1_i,"a",@progbits
	.sectionflags	@""
	.align	4
.nv.constant0._Z18gpuKernelArrayAtanIfEvPT_S1_i:
	.zero		916


//--------------------- .nv.constant0._Z18gpuKernelArrayAcosIfEvPT_S1_i --------------------------
	.section	.nv.constant0._Z18gpuKernelArrayAcosIfEvPT_S1_i,"a",@progbits
	.sectionflags	@""
	.align	4
.nv.constant0._Z18gpuKernelArrayAcosIfEvPT_S1_i:
	.zero		916


//--------------------- .nv.constant0._Z18gpuKernelArrayAsinIfEvPT_S1_i --------------------------
	.section	.nv.constant0._Z18gpuKernelArrayAsinIfEvPT_S1_i,"a",@progbits
	.sectionflags	@""
	.align	4
.nv.constant0._Z18gpuKernelArrayAsinIfEvPT_S1_i:
	.zero		916


//--------------------- .nv.constant0._Z17gpuKernelArrayTanIfEvPT_S1_i --------------------------
	.section	.nv.constant0._Z17gpuKernelArrayTanIfEvPT_S1_i,"a",@progbits
	.sectionflags	@""
	.align	4
.nv.constant0._Z17gpuKernelArrayTanIfEvPT_S1_i:
	.zero		916


//--------------------- .nv.constant0._Z17gpuKernelArrayCosIfEvPT_S1_i --------------------------
	.section	.nv.constant0._Z17gpuKernelArrayCosIfEvPT_S1_i,"a",@progbits
	.sectionflags	@""
	.align	4
.nv.constant0._Z17gpuKernelArrayCosIfEvPT_S1_i:
	.zero		916


//--------------------- .nv.constant0._Z17gpuKernelArraySinIfEvPT_S1_i --------------------------
	.section	.nv.constant0._Z17gpuKernelArraySinIfEvPT_S1_i,"a",@progbits
	.sectionflags	@""
	.align	4
.nv.constant0._Z17gpuKernelArraySinIfEvPT_S1_i:
	.zero		916


//--------------------- .nv.constant0._Z18gpuKernelArraySqrtIfEvPT_S1_i --------------------------
	.section	.nv.constant0._Z18gpuKernelArraySqrtIfEvPT_S1_i,"a",@progbits
	.sectionflags	@""
	.align	4
.nv.constant0._Z18gpuKernelArraySqrtIfEvPT_S1_i:
	.zero		916


//--------------------- .nv.constant0._Z17gpuKernelArrayAbsIfEvPT_S1_i --------------------------
	.section	.nv.constant0._Z17gpuKernelArrayAbsIfEvPT_S1_i,"a",@progbits
	.sectionflags	@""
	.align	4
.nv.constant0._Z17gpuKernelArrayAbsIfEvPT_S1_i:
	.zero		916


//--------------------- .nv.constant0._Z19gpuKernelArrayMinusIfEvPT_S1_i --------------------------
	.section	.nv.constant0._Z19gpuKernelArrayMinusIfEvPT_S1_i,"a",@progbits
	.sectionflags	@""
	.align	4
.nv.constant0._Z19gpuKernelArrayMinusIfEvPT_S1_i:
	.zero		916


//--------------------- .nv.constant0._Z18gpuKernelArrayCopyIfEvPT_S1_i --------------------------
	.section	.nv.constant0._Z18gpuKernelArrayCopyIfEvPT_S1_i,"a",@progbits
	.sectionflags	@""
	.align	4
.nv.constant0._Z18gpuKernelArrayCopyIfEvPT_S1_i:
	.zero		916


//--------------------- .nv.constant0._Z27gpuKernelArrayMinusXAtIndexIfEvPT_S1_Pii --------------------------
	.section	.nv.constant0._Z27gpuKernelArrayMinusXAtIndexIfEvPT_S1_Pii,"a",@progbits
	.sectionflags	@""
	.align	4
.nv.constant0._Z27gpuKernelArrayMinusXAtIndexIfEvPT_S1_Pii:
	.zero		924


//--------------------- .nv.constant0._Z26gpuKernelArrayPlusXAtIndexIfEvPT_S1_Pii --------------------------
	.section	.nv.constant0._Z26gpuKernelArrayPlusXAtIndexIfEvPT_S1_Pii,"a",@progbits
	.sectionflags	@""
	.align	4
.nv.constant0._Z26gpuKernelArrayPlusXAtIndexIfEvPT_S1_Pii:
	.zero		924


//--------------------- .nv.constant0._Z25gpuKernelArrayAXPYAtIndexIfEvPT_S1_S0_Pii --------------------------
	.section	.nv.constant0._Z25gpuKernelArrayAXPYAtIndexIfEvPT_S1_S0_Pii,"a",@progbits
	.sectionflags	@""
	.align	4
.nv.constant0._Z25gpuKernelArrayAXPYAtIndexIfEvPT_S1_S0_Pii:
	.zero		932


//--------------------- .nv.constant0._Z24gpuKernelPutArrayAtIndexIfEvPT_S1_Pii --------------------------
	.section	.nv.constant0._Z24gpuKernelPutArrayAtIndexIfEvPT_S1_Pii,"a",@progbits
	.sectionflags	@""
	.align	4
.nv.constant0._Z24gpuKernelPutArrayAtIndexIfEvPT_S1_Pii:
	.zero		924


//--------------------- .nv.constant0._Z24gpuKernelGetArrayAtIndexIfEvPT_S1_Pii --------------------------
	.section	.nv.constant0._Z24gpuKernelGetArrayAtIndexIfEvPT_S1_Pii,"a",@progbits
	.sectionflags	@""
	.align	4
.nv.constant0._Z24gpuKernelGetArrayAtIndexIfEvPT_S1_Pii:
	.zero		924


//--------------------- .nv.constant0._Z24gpuKernelGetArraySpacingIfEvPT_S1_ii --------------------------
	.section	.nv.constant0._Z24gpuKernelGetArraySpacingIfEvPT_S1_ii,"a",@progbits
	.sectionflags	@""
	.align	4
.nv.constant0._Z24gpuKernelGetArraySpacingIfEvPT_S1_ii:
	.zero		920


//--------------------- .nv.constant0._Z28gpuKernelArrayMultiplyScalarIfEvPT_S0_i --------------------------
	.section	.nv.constant0._Z28gpuKernelArrayMultiplyScalarIfEvPT_S0_i,"a",@progbits
	.sectionflags	@""
	.align	4
.nv.constant0._Z28gpuKernelArrayMultiplyScalarIfEvPT_S0_i:
	.zero		912


//--------------------- .nv.constant0._Z23gpuKernelArrayAddScalarIfEvPT_S0_i --------------------------
	.section	.nv.constant0._Z23gpuKernelArrayAddScalarIfEvPT_S0_i,"a",@progbits
	.sectionflags	@""
	.align	4
.nv.constant0._Z23gpuKernelArrayAddScalarIfEvPT_S0_i:
	.zero		912


//--------------------- .nv.constant0._Z29gpuKernelArraySetValueAtIndexIfEvPT_S0_i --------------------------
	.section	.nv.constant0._Z29gpuKernelArraySetValueAtIndexIfEvPT_S0_i,"a",@progbits
	.sectionflags	@""
	.align	4
.nv.constant0._Z29gpuKernelArraySetValueAtIndexIfEvPT_S0_i:
	.zero		912


//--------------------- .nv.constant0._Z22gpuKernelArraySetValueIfEvPT_S0_i --------------------------
	.section	.nv.constant0._Z22gpuKernelArraySetValueIfEvPT_S0_i,"a",@progbits
	.sectionflags	@""
	.align	4
.nv.constant0._Z22gpuKernelArraySetValueIfEvPT_S0_i:
	.zero		912


//--------------------- .nv.constant0._Z20gpuKernelArrayDG2CG2IdEvPT_S1_PiS2_ii --------------------------
	.section	.nv.constant0._Z20gpuKernelArrayDG2CG2IdEvPT_S1_PiS2_ii,"a",@progbits
	.sectionflags	@""
	.align	4
.nv.constant0._Z20gpuKernelArrayDG2CG2IdEvPT_S1_PiS2_ii:
	.zero		936


//--------------------- .nv.constant0._Z19gpuKernelArrayDG2CGIdEvPT_S1_PiS2_i --------------------------
	.section	.nv.constant0._Z19gpuKernelArrayDG2CGIdEvPT_S1_PiS2_i,"a",@progbits
	.sectionflags	@""
	.align	4
.nv.constant0._Z19gpuKernelArrayDG2CGIdEvPT_S1_PiS2_i:
	.zero		932


//--------------------- .nv.constant0._Z24gpuKernelArrayGemmBatch1IdEvPT_S1_S1_iiiiiiii --------------------------
	.section	.nv.constant0._Z24gpuKernelArrayGemmBatch1IdEvPT_S1_S1_iiiiiiii,"a",@progbits
	.sectionflags	@""
	.align	4
.nv.constant0._Z24gpuKernelArrayGemmBatch1IdEvPT_S1_S1_iiiiiiii:
	.zero		952


//--------------------- .nv.constant0._Z23gpuKernelArrayGemmBatchIdEvPT_S1_S1_iiiiiiii --------------------------
	.section	.nv.constant0._Z23gpuKernelArrayGemmBatchIdEvPT_S1_S1_iiiiiiii,"a",@progbits
	.sectionflags	@""
	.align	4
.nv.constant0._Z23gpuKernelArrayGemmBatchIdEvPT_S1_S1_iiiiiiii:
	.zero		952


//--------------------- .nv.constant0._Z27gpuKernelArrayGemmSharedMemIdEvPT_S1_S1_iiiii --------------------------
	.section	.nv.constant0._Z27gpuKernelArrayGemmSharedMemIdEvPT_S1_S1_iiiii,"a",@progbits
	.sectionflags	@""
	.align	4
.nv.constant0._Z27gpuKernelArrayGemmSharedMemIdEvPT_S1_S1_iiiii:
	.zero		940


//--------------------- .nv.constant0._Z20gpuKernelArrayInsertIdEvPT_S1_iiiiiiii --------------------------
	.section	.nv.constant0._Z20gpuKernelArrayInsertIdEvPT_S1_iiiiiiii,"a",@progbits
	.sectionflags	@""
	.align	4
.nv.constant0._Z20gpuKernelArrayInsertIdEvPT_S1_iiiiiiii:
	.zero		944


//--------------------- .nv.constant0._Z21gpuKernelArrayExtractIdEvPT_S1_iiiiiiii --------------------------
	.section	.nv.constant0._Z21gpuKernelArrayExtractIdEvPT_S1_iiiiiiii,"a",@progbits
	.sectionflags	@""
	.align	4
.nv.constant0._Z21gpuKernelArrayExtractIdEvPT_S1_iiiiiiii:
	.zero		944


//--------------------- .nv.constant0._Z24gpuKernelArrayAdd3VectorIdEvPT_S1_S1_S1_i --------------------------
	.section	.nv.constant0._Z24gpuKernelArrayAdd3VectorIdEvPT_S1_S1_S1_i,"a",@progbits
	.sectionflags	@""
	.align	4
.nv.constant0._Z24gpuKernelArrayAdd3VectorIdEvPT_S1_S1_S1_i:
	.zero		932


//--------------------- .nv.constant0._Z25gpuKernelArrayAdd3VectorsIdEvPT_S1_S1_S1_S0_S0_S0_i --------------------------
	.section	.nv.constant0._Z25gpuKernelArrayAdd3VectorsIdEvPT_S1_S1_S1_S0_S0_S0_i,"a",@progbits
	.sectionflags	@""
	.align	4
.nv.constant0._Z25gpuKernelArrayAdd3VectorsIdEvPT_S1_S1_S1_S0_S0_S0_i:
	.zero		956


//--------------------- .nv.constant0._Z20gpuKernelArrayAXYPBZIdEvPT_S1_S1_S1_S0_S0_i --------------------------
	.section	.nv.constant0._Z20gpuKernelArrayAXYPBZIdEvPT_S1_S1_S1_S0_S0_i,"a",@progbits
	.sectionflags	@""
	.align	4
.nv.constant0._Z20gpuKernelArrayAXYPBZIdEvPT_S1_S1_S1_S0_S0_i:
	.zero		948


//--------------------- .nv.constant0._Z18gpuKernelArrayAXYZIdEvPT_S1_S1_S1_S0_i --------------------------
	.section	.nv.constant0._Z18gpuKernelArrayAXYZIdEvPT_S1_S1_S1_S0_i,"a",@progbits
	.sectionflags	@""
	.align	4
.nv.constant0._Z18gpuKernelArrayAXYZIdEvPT_S1_S1_S1_S0_i:
	.zero		940


//--------------------- .nv.constant0._Z17gpuKernelArrayAXYIdEvPT_S1_S1_S0_i --------------------------
	.section	.nv.constant0._Z17gpuKernelArrayAXYIdEvPT_S1_S1_S0_i,"a",@progbits
	.sectionflags	@""
	.align	4
.nv.constant0._Z17gpuKernelArrayAXYIdEvPT_S1_S1_S0_i:
	.zero		932


//--------------------- .nv.constant0._Z19gpuKernelArrayAXPBYIdEvPT_S1_S1_S0_S0_i --------------------------
	.section	.nv.constant0._Z19gpuKernelArrayAXPBYIdEvPT_S1_S1_S0_S0_i,"a",@progbits
	.sectionflags	@""
	.align	4
.nv.constant0._Z19gpuKernelArrayAXPBYIdEvPT_S1_S1_S0_S0_i:
	.zero		940


//--------------------- .nv.constant0._Z18gpuKernelArrayAXPBIdEvPT_S1_S0_S0_i --------------------------
	.section	.nv.constant0._Z18gpuKernelArrayAXPBIdEvPT_S1_S0_S0_i,"a",@progbits
	.sectionflags	@""
	.align	4
.nv.constant0._Z18gpuKernelArrayAXPBIdEvPT_S1_S0_S0_i:
	.zero		932


//--------------------- .nv.constant0._Z27gpuKernelArrayDistSquareSumIdEvPT_S1_S1_ii --------------------------
	.section	.nv.constant0._Z27gpuKernelArrayDistSquareSumIdEvPT_S1_S1_ii,"a",@progbits
	.sectionflags	@""
	.align	4
.nv.constant0._Z27gpuKernelArrayDistSquareSumIdEvPT_S1_S1_ii:
	.zero		928


//--------------------- .nv.constant0._Z26gpuKernelArrayRowSquareSumIdEvPT_S1_ii --------------------------
	.section	.nv.constant0._Z26gpuKernelArrayRowSquareSumIdEvPT_S1_ii,"a",@progbits
	.sectionflags	@""
	.align	4
.nv.constant0._Z26gpuKernelArrayRowSquareSumIdEvPT_S1_ii:
	.zero		920


//--------------------- .nv.constant0._Z20gpuKernelArrayRowSumIdEvPT_S1_ii --------------------------
	.section	.nv.constant0._Z20gpuKernelArrayRowSumIdEvPT_S1_ii,"a",@progbits
	.sectionflags	@""
	.align	4
.nv.constant0._Z20gpuKernelArrayRowSumIdEvPT_S1_ii:
	.zero		920


//--------------------- .nv.constant0._Z24gpuKernelArrayRowAverageIdEvPT_S1_ii --------------------------
	.section	.nv.constant0._Z24gpuKernelArrayRowAverageIdEvPT_S1_ii,"a",@progbits
	.sectionflags	@""
	.align	4
.nv.constant0._Z24gpuKernelArrayRowAverageIdEvPT_S1_ii:
	.zero		920


//--------------------- .nv.constant0._Z33gpuKernelArrayAddVectorToDiagonalIdEvPT_S1_S0_i --------------------------
	.section	.nv.constant0._Z33gpuKernelArrayAddVectorToDiagonalIdEvPT_S1_S0_i,"a",@progbits
	.sectionflags	@""
	.align	4
.nv.constant0._Z33gpuKernelArrayAddVectorToDiagonalIdEvPT_S1_S0_i:
	.zero		924


//--------------------- .nv.constant0._Z36gpuKernelArrayMultiplyScalarDiagonalIdEvPT_S0_i --------------------------
	.section	.nv.constant0._Z36gpuKernelArrayMultiplyScalarDiagonalIdEvPT_S0_i,"a",@progbits
	.sectionflags	@""
	.align	4
.nv.constant0._Z36gpuKernelArrayMultiplyScalarDiagonalIdEvPT_S0_i:
	.zero		916


//--------------------- .nv.constant0._Z19gpuKernelArrayPowerIdEvPT_S1_ii --------------------------
	.section	.nv.constant0._Z19gpuKernelArrayPowerIdEvPT_S1_ii,"a",@progbits
	.sectionflags	@""
	.align	4
.nv.constant0._Z19gpuKernelArrayPowerIdEvPT_S1_ii:
	.zero		920


//--------------------- .nv.constant0._Z20gpuKernelArraySquareIdEvPT_S1_i --------------------------
	.section	.nv.constant0._Z20gpuKernelArraySquareIdEvPT_S1_i,"a",@progbits
	.sectionflags	@""
	.align	4
.nv.constant0._Z20gpuKernelArraySquareIdEvPT_S1_i:
	.zero		916


//--------------------- .nv.constant0._Z18gpuKernelArrayErfcIdEvPT_S1_i --------------------------
	.section	.nv.constant0._Z18gpuKernelArrayErfcIdEvPT_S1_i,"a",@progbits
	.sectionflags	@""
	.align	4
.nv.constant0._Z18gpuKernelArrayErfcIdEvPT_S1_i:
	.zero		916


//--------------------- .nv.constant0._Z17gpuKernelArrayErfIdEvPT_S1_i --------------------------
	.section	.nv.constant0._Z17gpuKernelArrayErfIdEvPT_S1_i,"a",@progbits
	.sectionflags	@""
	.align	4
.nv.constant0._Z17gpuKernelArrayErfIdEvPT_S1_i:
	.zero		916


//--------------------- .nv.constant0._Z19gpuKernelArrayFloorIdEvPT_S1_i --------------------------
	.section	.nv.constant0._Z19gpuKernelArrayFloorIdEvPT_S1_i,"a",@progbits
	.sectionflags	@""
	.align	4
.nv.constant0._Z19gpuKernelArrayFloorIdEvPT_S1_i:
	.zero		916


//--------------------- .nv.constant0._Z18gpuKernelArrayCeilIdEvPT_S1_i --------------------------
	.section	.nv.constant0._Z18gpuKernelArrayCeilIdEvPT_S1_i,"a",@progbits
	.sectionflags	@""
	.align	4
.nv.constant0._Z18gpuKernelArrayCeilIdEvPT_S1_i:
	.zero		916


//--------------------- .nv.constant0._Z17gpuKernelArrayLogIdEvPT_S1_i --------------------------
	.section	.nv.constant0._Z17gpuKernelArrayLogIdEvPT_S1_i,"a",@progbits
	.sectionflags	@""
	.align	4
.nv.constant0._Z17gpuKernelArrayLogIdEvPT_S1_i:
	.zero		916


//--------------------- .nv.constant0._Z17gpuKernelArrayExpIdEvPT_S1_i --------------------------
	.section	.nv.constant0._Z17gpuKernelArrayExpIdEvPT_S1_i,"a",@progbits
	.sectionflags	@""
	.align	4
.nv.constant0._Z17gpuKernelArrayExpIdEvPT_S1_i:
	.zero		916


//--------------------- .nv.constant0._Z19gpuKernelArrayAtanhIdEvPT_S1_i --------------------------
	.section	.nv.constant0._Z19gpuKernelArrayAtanhIdEvPT_S1_i,"a",@progbits
	.sectionflags	@""
	.align	4
.nv.constant0._Z19gpuKernelArrayAtanhIdEvPT_S1_i:
	.zero		916


//--------------------- .nv.constant0._Z19gpuKernelArrayAcoshIdEvPT_S1_i --------------------------
	.section	.nv.constant0._Z19gpuKernelArrayAcoshIdEvPT_S1_i,"a",@progbits
	.sectionflags	@""
	.align	4
.nv.constant0._Z19gpuKernelArrayAcoshIdEvPT_S1_i:
	.zero		916


//--------------------- .nv.constant0._Z19gpuKernelArrayAsinhIdEvPT_S1_i --------------------------
	.section	.nv.constant0._Z19gpuKernelArrayAsinhIdEvPT_S1_i,"a",@progbits
	.sectionflags	@""
	.align	4
.nv.constant0._Z19gpuKernelArrayAsinhIdEvPT_S1_i:
	.zero		916


//--------------------- .nv.constant0._Z18gpuKernelArrayTanhIdEvPT_S1_i --------------------------
	.section	.nv.constant0._Z18gpuKernelArrayTanhIdEvPT_S1_i,"a",@progbits
	.sectionflags	@""
	.align	4
.nv.constant0._Z18gpuKernelArrayTanhIdEvPT_S1_i:
	.zero		916


//--------------------- .nv.constant0._Z18gpuKernelArrayCoshIdEvPT_S1_i --------------------------
	.section	.nv.constant0._Z18gpuKernelArrayCoshIdEvPT_S1_i,"a",@progbits
	.sectionflags	@""
	.align	4
.nv.constant0._Z18gpuKernelArrayCoshIdEvPT_S1_i:
	.zero		916


//--------------------- .nv.constant0._Z18gpuKernelArraySinhIdEvPT_S1_i --------------------------
	.section	.nv.constant0._Z18gpuKernelArraySinhIdEvPT_S1_i,"a",@progbits
	.sectionflags	@""
	.align	4
.nv.constant0._Z18gpuKernelArraySinhIdEvPT_S1_i:
	.zero		916


//--------------------- .nv.constant0._Z18gpuKernelArrayAtanIdEvPT_S1_i --------------------------
	.section	.nv.constant0._Z18gpuKernelArrayAtanIdEvPT_S1_i,"a",@progbits
	.sectionflags	@""
	.align	4
.nv.constant0._Z18gpuKernelArrayAtanIdEvPT_S1_i:
	.zero		916


//--------------------- .nv.constant0._Z18gpuKernelArrayAcosIdEvPT_S1_i --------------------------
	.section	.nv.constant0._Z18gpuKernelArrayAcosIdEvPT_S1_i,"a",@progbits
	.sectionflags	@""
	.align	4
.nv.constant0._Z18gpuKernelArrayAcosIdEvPT_S1_i:
	.zero		916


//--------------------- .nv.constant0._Z18gpuKernelArrayAsinIdEvPT_S1_i --------------------------
	.section	.nv.constant0._Z18gpuKernelArrayAsinIdEvPT_S1_i,"a",@progbits
	.sectionflags	@""
	.align	4
.nv.constant0._Z18gpuKernelArrayAsinIdEvPT_S1_i:
	.zero		916


//--------------------- .nv.constant0._Z17gpuKernelArrayTanIdEvPT_S1_i --------------------------
	.section	.nv.constant0._Z17gpuKernelArrayTanIdEvPT_S1_i,"a",@progbits
	.sectionflags	@""
	.align	4
.nv.constant0._Z17gpuKernelArrayTanIdEvPT_S1_i:
	.zero		916


//--------------------- .nv.constant0._Z17gpuKernelArrayCosIdEvPT_S1_i --------------------------
	.section	.nv.constant0._Z17gpuKernelArrayCosIdEvPT_S1_i,"a",@progbits
	.sectionflags	@""
	.align	4
.nv.constant0._Z17gpuKernelArrayCosIdEvPT_S1_i:
	.zero		916


//--------------------- .nv.constant0._Z17gpuKernelArraySinIdEvPT_S1_i --------------------------
	.section	.nv.constant0._Z17gpuKernelArraySinIdEvPT_S1_i,"a",@progbits
	.sectionflags	@""
	.align	4
.nv.constant0._Z17gpuKernelArraySinIdEvPT_S1_i:
	.zero		916


//--------------------- .nv.constant0._Z18gpuKernelArraySqrtIdEvPT_S1_i --------------------------
	.section	.nv.constant0._Z18gpuKernelArraySqrtIdEvPT_S1_i,"a",@progbits
	.sectionflags	@""
	.align	4
.nv.constant0._Z18gpuKernelArraySqrtIdEvPT_S1_i:
	.zero		916


//--------------------- .nv.constant0._Z17gpuKernelArrayAbsIdEvPT_S1_i --------------------------
	.section	.nv.constant0._Z17gpuKernelArrayAbsIdEvPT_S1_i,"a",@progbits
	.sectionflags	@""
	.align	4
.nv.constant0._Z17gpuKernelArrayAbsIdEvPT_S1_i:
	.zero		916


//--------------------- .nv.constant0._Z19gpuKernelArrayMinusIdEvPT_S1_i --------------------------
	.section	.nv.constant0._Z19gpuKernelArrayMinusIdEvPT_S1_i,"a",@progbits
	.sectionflags	@""
	.align	4
.nv.constant0._Z19gpuKernelArrayMinusIdEvPT_S1_i:
	.zero		916


//--------------------- .nv.constant0._Z18gpuKernelArrayCopyIdEvPT_S1_i --------------------------
	.section	.nv.constant0._Z18gpuKernelArrayCopyIdEvPT_S1_i,"a",@progbits
	.sectionflags	@""
	.align	4
.nv.constant0._Z18gpuKernelArrayCopyIdEvPT_S1_i:
	.zero		916


//--------------------- .nv.constant0._Z27gpuKernelArrayMinusXAtIndexIdEvPT_S1_Pii --------------------------
	.section	.nv.constant0._Z27gpuKernelArrayMinusXAtIndexIdEvPT_S1_Pii,"a",@progbits
	.sectionflags	@""
	.align	4
.nv.constant0._Z27gpuKernelArrayMinusXAtIndexIdEvPT_S1_Pii:
	.zero		924


//--------------------- .nv.constant0._Z26gpuKernelArrayPlusXAtIndexIdEvPT_S1_Pii --------------------------
	.section	.nv.constant0._Z26gpuKernelArrayPlusXAtIndexIdEvPT_S1_Pii,"a",@progbits
	.sectionflags	@""
	.align	4
.nv.constant0._Z26gpuKernelArrayPlusXAtIndexIdEvPT_S1_Pii:
	.zero		924


//--------------------- .nv.constant0._Z25gpuKernelArrayAXPYAtIndexIdEvPT_S1_S0_Pii --------------------------
	.section	.nv.constant0._Z25gpuKernelArrayAXPYAtIndexIdEvPT_S1_S0_Pii,"a",@progbits
	.sectionflags	@""
	.align	4
.nv.constant0._Z25gpuKernelArrayAXPYAtIndexIdEvPT_S1_S0_Pii:
	.zero		932


//--------------------- .nv.constant0._Z24gpuKernelPutArrayAtIndexIdEvPT_S1_Pii --------------------------
	.section	.nv.constant0._Z24gpuKernelPutArrayAtIndexIdEvPT_S1_Pii,"a",@progbits
	.sectionflags	@""
	.align	4
.nv.constant0._Z24gpuKernelPutArrayAtIndexIdEvPT_S1_Pii:
	.zero		924


//--------------------- .nv.constant0._Z24gpuKernelGetArrayAtIndexIdEvPT_S1_Pii --------------------------
	.section	.nv.constant0._Z24gpuKernelGetArrayAtIndexIdEvPT_S1_Pii,"a",@progbits
	.sectionflags	@""
	.align	4
.nv.constant0._Z24gpuKernelGetArrayAtIndexIdEvPT_S1_Pii:
	.zero		924


//--------------------- .nv.constant0._Z24gpuKernelGetArraySpacingIdEvPT_S1_ii --------------------------
	.section	.nv.constant0._Z24gpuKernelGetArraySpacingIdEvPT_S1_ii,"a",@progbits
	.sectionflags	@""
	.align	4
.nv.constant0._Z24gpuKernelGetArraySpacingIdEvPT_S1_ii:
	.zero		920


//--------------------- .nv.constant0._Z28gpuKernelArrayMultiplyScalarIdEvPT_S0_i --------------------------
	.section	.nv.constant0._Z28gpuKernelArrayMultiplyScalarIdEvPT_S0_i,"a",@progbits
	.sectionflags	@""
	.align	4
.nv.constant0._Z28gpuKernelArrayMultiplyScalarIdEvPT_S0_i:
	.zero		916


//--------------------- .nv.constant0._Z23gpuKernelArrayAddScalarIdEvPT_S0_i --------------------------
	.section	.nv.constant0._Z23gpuKernelArrayAddScalarIdEvPT_S0_i,"a",@progbits
	.sectionflags	@""
	.align	4
.nv.constant0._Z23gpuKernelArrayAddScalarIdEvPT_S0_i:
	.zero		916


//--------------------- .nv.constant0._Z29gpuKernelArraySetValueAtIndexIdEvPT_S0_i --------------------------
	.section	.nv.constant0._Z29gpuKernelArraySetValueAtIndexIdEvPT_S0_i,"a",@progbits
	.sectionflags	@""
	.align	4
.nv.constant0._Z29gpuKernelArraySetValueAtIndexIdEvPT_S0_i:
	.zero		916


//--------------------- .nv.constant0._Z22gpuKernelArraySetValueIdEvPT_S0_i --------------------------
	.section	.nv.constant0._Z22gpuKernelArraySetValueIdEvPT_S0_i,"a",@progbits
	.sectionflags	@""
	.align	4
.nv.constant0._Z22gpuKernelArraySetValueIdEvPT_S0_i:
	.zero		916


//--------------------- .nv.constant0._Z20gpuKernelArrayABPXYZIfEvPT_S1_S1_S1_S1_ii --------------------------
	.section	.nv.constant0._Z20gpuKernelArrayABPXYZIfEvPT_S1_S1_S1_S1_ii,"a",@progbits
	.sectionflags	@""
	.align	4
.nv.constant0._Z20gpuKernelArrayABPXYZIfEvPT_S1_S1_S1_S1_ii:
	.zero		944


//--------------------- .nv.constant0._Z20gpuKernelArrayABPXYZIdEvPT_S1_S1_S1_S1_ii --------------------------
	.section	.nv.constant0._Z20gpuKernelArrayABPXYZIdEvPT_S1_S1_S1_S1_ii,"a",@progbits
	.sectionflags	@""
	.align	4
.nv.constant0._Z20gpuKernelArrayABPXYZIdEvPT_S1_S1_S1_S1_ii:
	.zero		944


//--------------------- .nv.constant0._Z18gpuKernelArrayFillPiii --------------------------
	.section	.nv.constant0._Z18gpuKernelArrayFillPiii,"a",@progbits
	.sectionflags	@""
	.align	4
.nv.constant0._Z18gpuKernelArrayFillPiii:
	.zero		912


//--------------------- .nv.constant0._Z18gpuKernelIndexInitPii --------------------------
	.section	.nv.constant0._Z18gpuKernelIndexInitPii,"a",@progbits
	.sectionflags	@""
	.align	4
.nv.constant0._Z18gpuKernelIndexInitPii:
	.zero		908


//--------------------- .nv.constant0._Z22gpuKernelQuadrupletnumPiS_i --------------------------
	.section	.nv.constant0._Z22gpuKernelQuadrupletnumPiS_i,"a",@progbits
	.sectionflags	@""
	.align	4
.nv.constant0._Z22gpuKernelQuadrupletnumPiS_i:
	.zero		916


//--------------------- .nv.constant0._Z19gpuKernelTripletnumPiS_i --------------------------
	.section	.nv.constant0._Z19gpuKernelTripletnumPiS_i,"a",@progbits
	.sectionflags	@""
	.align	4
.nv.constant0._Z19gpuKernelTripletnumPiS_i:
	.zero		916


//--------------------- SYMBOLS --------------------------

	.type		.nv.reservedSmem.offset0,@object
	.size		.nv.reservedSmem.offset0,0x4
	.type		.nv.reservedSmem.cap,@object
	.size		.nv.reservedSmem.cap,0x4
